	.target	sm_90a

	.elftype	@"ET_EXEC"


//--------------------- .note.nv.tkinfo           --------------------------
	.section	.note.nv.tkinfo,"",@"SHT_NOTE"
	.sectionflags	@"SHF_NOTE_NV_TKINFO"
	.tkinfo
        /*0018*/ 	.word	0x00000002
        /*0030*/ 	.string	""
        /*0030*/ 	.string	"ptxas"
        /*0030*/ 	.string	"Cuda compilation tools, release 13.0, V13.0.88"
        /*0030*/ 	.string	"Build cuda_13.0.r13.0/compiler.36424714_0"
        /*0030*/ 	.string	"-arch sm_90a -m 64 "



//--------------------- .note.nv.cuinfo           --------------------------
	.section	.note.nv.cuinfo,"",@"SHT_NOTE"
	.sectionflags	@"SHF_NOTE_NV_CUINFO"
        /*0018*/ 	.short	0x0002
        /*001a*/ 	.short	0x005a
        /*001c*/ 	.short	0x0082
	.zero		2


//--------------------- .nv.info                  --------------------------
	.section	.nv.info,"",@"SHT_CUDA_INFO"
	.align	4


	//----- nvinfo : EIATTR_REGCOUNT
	.align		4
        /*0000*/ 	.byte	0x04, 0x2f
        /*0002*/ 	.short	(.L_15 - .L_14)
	.align		4
.L_14:
        /*0004*/ 	.word	index@(_ZN7cutlass13device_kernelINS_4gemm6kernel13GemmUniversalIN4cute5tupleIJiiiiEEENS1_10collective13CollectiveMmaINS1_34MainloopSm90TmaGmmaWarpSpecializedILi4ENS5_IJNS4_1CILi2EEENSA_ILi1EEESC_EEENS1_35KernelTmaWarpSpecializedCooperativeEEENS5_IJNSA_ILi384EEESG_NSA_ILi64EEEEEEaNS5_IJlSC_lEEEaSJ_NS4_8TiledMMAINS4_8MMA_AtomIJNS4_4SM904GMMA27MMA_64x192x32_S32S8S8_SS_TNEEEENS4_6LayoutISD_NS5_IJSC_NSA_ILi0EEESR_EEEEENS5_IJNS4_10UnderscoreESU_SU_EEEEENS4_13SM90_TMA_LOADENS4_14ComposedLayoutINS4_7SwizzleILi2ELi4ELi3EEENS4_18smem_ptr_flag_bitsILi8EEENSQ_INS5_IJNSA_ILi8EEESH_EEENS5_IJSH_SC_EEEEEEEvNS4_8identityENS4_23SM90_TMA_LOAD_MULTICASTES17_vS18_EENS_8epilogue10collective6detail29Sm90TmaWarpSpecializedAdapterINS1C_15DefaultEpilogueIaSJ_SJ_NS1B_6thread17LinearCombinationIaLi1EiiLNS1G_9ScaleType4KindE0ELNS_15FloatRoundStyleE2EaEENS1_15EpilogueDefaultEEEEEvvEEEEvNT_6ParamsE)
        /*0008*/ 	.word	0x000000a8


	//----- nvinfo : EIATTR_FRAME_SIZE
	.align		4
.L_15:
        /*000c*/ 	.byte	0x04, 0x11
        /*000e*/ 	.short	(.L_17 - .L_16)
	.align		4
.L_16:
        /*0010*/ 	.word	index@(_ZN7cutlass13device_kernelINS_4gemm6kernel13GemmUniversalIN4cute5tupleIJiiiiEEENS1_10collective13CollectiveMmaINS1_34MainloopSm90TmaGmmaWarpSpecializedILi4ENS5_IJNS4_1CILi2EEENSA_ILi1EEESC_EEENS1_35KernelTmaWarpSpecializedCooperativeEEENS5_IJNSA_ILi384EEESG_NSA_ILi64EEEEEEaNS5_IJlSC_lEEEaSJ_NS4_8TiledMMAINS4_8MMA_AtomIJNS4_4SM904GMMA27MMA_64x192x32_S32S8S8_SS_TNEEEENS4_6LayoutISD_NS5_IJSC_NSA_ILi0EEESR_EEEEENS5_IJNS4_10UnderscoreESU_SU_EEEEENS4_13SM90_TMA_LOADENS4_14ComposedLayoutINS4_7SwizzleILi2ELi4ELi3EEENS4_18smem_ptr_flag_bitsILi8EEENSQ_INS5_IJNSA_ILi8EEESH_EEENS5_IJSH_SC_EEEEEEEvNS4_8identityENS4_23SM90_TMA_LOAD_MULTICASTES17_vS18_EENS_8epilogue10collective6detail29Sm90TmaWarpSpecializedAdapterINS1C_15DefaultEpilogueIaSJ_SJ_NS1B_6thread17LinearCombinationIaLi1EiiLNS1G_9ScaleType4KindE0ELNS_15FloatRoundStyleE2EaEENS1_15EpilogueDefaultEEEEEvvEEEEvNT_6ParamsE)
        /*0014*/ 	.word	0x00000f30


	//----- nvinfo : EIATTR_MIN_STACK_SIZE
	.align		4
.L_17:
        /*0018*/ 	.byte	0x04, 0x12
        /*001a*/ 	.short	(.L_19 - .L_18)
	.align		4
.L_18:
        /*001c*/ 	.word	index@(_ZN7cutlass13device_kernelINS_4gemm6kernel13GemmUniversalIN4cute5tupleIJiiiiEEENS1_10collective13CollectiveMmaINS1_34MainloopSm90TmaGmmaWarpSpecializedILi4ENS5_IJNS4_1CILi2EEENSA_ILi1EEESC_EEENS1_35KernelTmaWarpSpecializedCooperativeEEENS5_IJNSA_ILi384EEESG_NSA_ILi64EEEEEEaNS5_IJlSC_lEEEaSJ_NS4_8TiledMMAINS4_8MMA_AtomIJNS4_4SM904GMMA27MMA_64x192x32_S32S8S8_SS_TNEEEENS4_6LayoutISD_NS5_IJSC_NSA_ILi0EEESR_EEEEENS5_IJNS4_10UnderscoreESU_SU_EEEEENS4_13SM90_TMA_LOADENS4_14ComposedLayoutINS4_7SwizzleILi2ELi4ELi3EEENS4_18smem_ptr_flag_bitsILi8EEENSQ_INS5_IJNSA_ILi8EEESH_EEENS5_IJSH_SC_EEEEEEEvNS4_8identityENS4_23SM90_TMA_LOAD_MULTICASTES17_vS18_EENS_8epilogue10collective6detail29Sm90TmaWarpSpecializedAdapterINS1C_15DefaultEpilogueIaSJ_SJ_NS1B_6thread17LinearCombinationIaLi1EiiLNS1G_9ScaleType4KindE0ELNS_15FloatRoundStyleE2EaEENS1_15EpilogueDefaultEEEEEvvEEEEvNT_6ParamsE)
        /*0020*/ 	.word	0x00000f30
.L_19:


//--------------------- .nv.compat                --------------------------
	.section	.nv.compat,"",@"SHT_CUDA_COMPAT_INFO"
	.align	4
        /*0000*/ 	.byte	0x02, 0x09, 0x01, 0x00, 0x02, 0x02, 0x04, 0x00, 0x02, 0x05, 0x05, 0x00, 0x03, 0x07, 0x01, 0x01
        /*0010*/ 	.byte	0x02, 0x03, 0x01, 0x00, 0x02, 0x06, 0x01, 0x00, 0x04, 0x0b, 0x08, 0x00, 0x00, 0x00, 0x00, 0x00
        /*0020*/ 	.byte	0x00, 0x00, 0x00, 0x00


//--------------------- .nv.info._ZN7cutlass13device_kernelINS_4gemm6kernel13GemmUniversalIN4cute5tupleIJiiiiEEENS1_10collective13CollectiveMmaINS1_34MainloopSm90TmaGmmaWarpSpecializedILi4ENS5_IJNS4_1CILi2EEENSA_ILi1EEESC_EEENS1_35KernelTmaWarpSpecializedCooperativeEEENS5_IJNSA_ILi384EEESG_NSA_ILi64EEEEEEaNS5_IJlSC_lEEEaSJ_NS4_8TiledMMAINS4_8MMA_AtomIJNS4_4SM904GMMA27MMA_64x192x32_S32S8S8_SS_TNEEEENS4_6LayoutISD_NS5_IJSC_NSA_ILi0EEESR_EEEEENS5_IJNS4_10UnderscoreESU_SU_EEEEENS4_13SM90_TMA_LOADENS4_14ComposedLayoutINS4_7SwizzleILi2ELi4ELi3EEENS4_18smem_ptr_flag_bitsILi8EEENSQ_INS5_IJNSA_ILi8EEESH_EEENS5_IJSH_SC_EEEEEEEvNS4_8identityENS4_23SM90_TMA_LOAD_MULTICASTES17_vS18_EENS_8epilogue10collective6detail29Sm90TmaWarpSpecializedAdapterINS1C_15DefaultEpilogueIaSJ_SJ_NS1B_6thread17LinearCombinationIaLi1EiiLNS1G_9ScaleType4KindE0ELNS_15FloatRoundStyleE2EaEENS1_15EpilogueDefaultEEEEEvvEEEEvNT_6ParamsE --------------------------
	.section	.nv.info._ZN7cutlass13device_kernelINS_4gemm6kernel13GemmUniversalIN4cute5tupleIJiiiiEEENS1_10collective13CollectiveMmaINS1_34MainloopSm90TmaGmmaWarpSpecializedILi4ENS5_IJNS4_1CILi2EEENSA_ILi1EEESC_EEENS1_35KernelTmaWarpSpecializedCooperativeEEENS5_IJNSA_ILi384EEESG_NSA_ILi64EEEEEEaNS5_IJlSC_lEEEaSJ_NS4_8TiledMMAINS4_8MMA_AtomIJNS4_4SM904GMMA27MMA_64x192x32_S32S8S8_SS_TNEEEENS4_6LayoutISD_NS5_IJSC_NSA_ILi0EEESR_EEEEENS5_IJNS4_10UnderscoreESU_SU_EEEEENS4_13SM90_TMA_LOADENS4_14ComposedLayoutINS4_7SwizzleILi2ELi4ELi3EEENS4_18smem_ptr_flag_bitsILi8EEENSQ_INS5_IJNSA_ILi8EEESH_EEENS5_IJSH_SC_EEEEEEEvNS4_8identityENS4_23SM90_TMA_LOAD_MULTICASTES17_vS18_EENS_8epilogue10collective6detail29Sm90TmaWarpSpecializedAdapterINS1C_15DefaultEpilogueIaSJ_SJ_NS1B_6thread17LinearCombinationIaLi1EiiLNS1G_9ScaleType4KindE0ELNS_15FloatRoundStyleE2EaEENS1_15EpilogueDefaultEEEEEvvEEEEvNT_6ParamsE,"",@"SHT_CUDA_INFO"
	.sectionflags	@""
	.align	4


	//----- nvinfo : EIATTR_CUDA_API_VERSION
	.align		4
        /*0000*/ 	.byte	0x04, 0x37
        /*0002*/ 	.short	(.L_21 - .L_20)
.L_20:
        /*0004*/ 	.word	0x00000082


	//----- nvinfo : EIATTR_KPARAM_INFO
	.align		4
.L_21:
        /*0008*/ 	.byte	0x04, 0x17
        /*000a*/ 	.short	(.L_23 - .L_22)
.L_22:
        /*000c*/ 	.word	0x00000000
        /*0010*/ 	.short	0x0000
        /*0012*/ 	.short	0x0070
        /*0014*/ 	.byte	0x00, 0xf0, 0x01, 0x10


	//----- nvinfo : EIATTR_SPARSE_MMA_MASK
	.align		4
.L_23:
        /*0018*/ 	.byte	0x03, 0x50
        /*001a*/ 	.short	0x0000


	//----- nvinfo : EIATTR_MAXREG_COUNT
	.align		4
        /*001c*/ 	.byte	0x03, 0x1b
        /*001e*/ 	.short	0x00a8


	//----- nvinfo : EIATTR_NUM_BARRIERS
	.align		4
        /*0020*/ 	.byte	0x02, 0x4c
        /*0022*/ 	.byte	0x01
	.zero		1


	//----- nvinfo : EIATTR_EXTERNS
	.align		4
        /*0024*/ 	.byte	0x04, 0x0f
        /*0026*/ 	.short	(.L_25 - .L_24)


	//   ....[0]....
	.align		4
.L_24:
        /*0028*/ 	.word	index@(__assertfail)


	//----- nvinfo : EIATTR_ANNOTATIONS
	.align		4
.L_25:
        /*002c*/ 	.byte	0x04, 0x55
        /*002e*/ 	.short	(.L_27 - .L_26)


	//   ....[0]....
.L_26:
        /*0030*/ 	.word	0x00000001
        /*0034*/ 	.byte	0x40, 0x07, 0x00, 0x00, 0x01, 0x00, 0x00, 0x00, 0x00, 0x0a, 0x00, 0x00, 0x01, 0x00, 0x00, 0x00
        /* <DEDUP_REMOVED lines=1566> */
        /*6224*/ 	.byte	0x40, 0x47, 0x03, 0x00


	//----- nvinfo : EIATTR_MERCURY_ISA_VERSION
	.align		4
.L_27:
        /*6228*/ 	.byte	0x03, 0x5f
        /*622a*/ 	.short	0x0101


	//----- nvinfo : EIATTR_INT_WARP_WIDE_INSTR_OFFSETS
	.align		4
        /*622c*/ 	.byte	0x04, 0x31
        /*622e*/ 	.short	(.L_29 - .L_28)


	//   ....[0]....
.L_28:
        /*6230*/ 	.word	0x00000580


	//   ....[1]....
        /*6234*/ 	.word	0x00000590


	//   ....[2]....
        /*6238*/ 	.word	0x00000710


	//   ....[3]....
        /*623c*/ 	.word	0x0000dbd0


	//----- nvinfo : EIATTR_COOP_GROUP_MASK_REGIDS
	.align		4
.L_29:
        /*6240*/ 	.byte	0x04, 0x29
        /*6242*/ 	.short	(.L_31 - .L_30)


	//   ....[0]....
.L_30:
        /*6244*/ 	.word	0xffffffff


	//   ....[1]....
        /*6248*/ 	.word	0xffffffff


	//   ....[2]....
        /*624c*/ 	.word	0xffffffff


	//   ....[3]....
        /*6250*/ 	.word	0xffffffff


	//   ....[4]....
        /*6254*/ 	.word	0xffffffff


	//   ....[5]....
        /*6258*/ 	.word	0xffffffff


	//----- nvinfo : EIATTR_COOP_GROUP_INSTR_OFFSETS
	.align		4
.L_31:
        /*625c*/ 	.byte	0x04, 0x28
        /*625e*/ 	.short	(.L_33 - .L_32)


	//   ....[0]....
.L_32:
        /*6260*/ 	.word	0x00000070


	//   ....[1]....
        /*6264*/ 	.word	0x00000080


	//   ....[2]....
        /*6268*/ 	.word	0x000001a0


	//   ....[3]....
        /*626c*/ 	.word	0x000003d0


	//   ....[4]....
        /*6270*/ 	.word	0x00000850


	//   ....[5]....
        /*6274*/ 	.word	0x00001450


	//----- nvinfo : EIATTR_REG_RECONFIG
	.align		4
.L_33:
        /*6278*/ 	.byte	0x01, 0x54
	.zero		2


	//----- nvinfo : EIATTR_SYSCALL_OFFSETS
	.align		4
        /*627c*/ 	.byte	0x04, 0x46
        /*627e*/ 	.short	(.L_35 - .L_34)


	//   ....[0]....
.L_34:
        /*6280*/ 	.word	0x00001600


	//----- nvinfo : EIATTR_MBARRIER_INSTR_OFFSETS
	.align		4
.L_35:
        /*6284*/ 	.byte	0x04, 0x39
        /*6286*/ 	.short	(.L_37 - .L_36)


	//   ....[0]....
.L_36:
        /*6288*/ 	.word	0x00000320
        /*628c*/ 	.word	0x000000ff
        /*6290*/ 	.word	0x00000000
        /*6294*/ 	.short	0x0100
        /*6296*/ 	.byte	0x08
	.zero		1


	//   ....[1]....
        /*6298*/ 	.word	0x00000330
        /*629c*/ 	.word	0x000000ff
        /*62a0*/ 	.word	0x00000020
        /*62a4*/ 	.short	0x0100
        /*62a6*/ 	.byte	0x08
	.zero		1


	//   ....[2]....
        /*62a8*/ 	.word	0x00000340
        /*62ac*/ 	.word	0x000000ff
        /*62b0*/ 	.word	0x00000008
        /*62b4*/ 	.short	0x0100
        /*62b6*/ 	.byte	0x08
	.zero		1


	//   ....[3]....
        /*62b8*/ 	.word	0x00000350
        /*62bc*/ 	.word	0x000000ff
        /*62c0*/ 	.word	0x00000028
        /*62c4*/ 	.short	0x0100
        /*62c6*/ 	.byte	0x08
	.zero		1


	//   ....[4]....
        /*62c8*/ 	.word	0x00000360
        /*62cc*/ 	.word	0x000000ff
        /*62d0*/ 	.word	0x00000010
        /*62d4*/ 	.short	0x0100
        /*62d6*/ 	.byte	0x08
	.zero		1


	//   ....[5]....
        /*62d8*/ 	.word	0x00000370
        /*62dc*/ 	.word	0x000000ff
        /*62e0*/ 	.word	0x00000030
        /*62e4*/ 	.short	0x0100
        /*62e6*/ 	.byte	0x08
	.zero		1


	//   ....[6]....
        /*62e8*/ 	.word	0x00000380
        /*62ec*/ 	.word	0x000000ff
        /*62f0*/ 	.word	0x00000018
        /*62f4*/ 	.short	0x0100
        /*62f6*/ 	.byte	0x08
	.zero		1


	//   ....[7]....
        /*62f8*/ 	.word	0x00000390
        /*62fc*/ 	.word	0x000000ff
        /*6300*/ 	.word	0x00000038
        /*6304*/ 	.short	0x0100
        /*6306*/ 	.byte	0x08
	.zero		1


	//   ....[8]....
        /*6308*/ 	.word	0x00000780
        /*630c*/ 	.word	0x000000ff
        /*6310*/ 	.word	0x00000050
        /*6314*/ 	.short	0x0100
        /*6316*/ 	.byte	0x06
	.zero		1


	//   ....[9]....
        /*6318*/ 	.word	0x000007b0
        /*631c*/ 	.word	0x000000ff
        /*6320*/ 	.word	0x00000058
        /*6324*/ 	.short	0x0100
        /*6326*/ 	.byte	0x06
	.zero		1


	//   ....[10]....
        /*6328*/ 	.word	0x000016e0
        /*632c*/ 	.word	0x00000004
        /*6330*/ 	.word	0x00000000
        /*6334*/ 	.short	0x010a
        /*6336*/ 	.byte	0x3f
	.zero		1


	//   ....[11]....
        /*6338*/ 	.word	0x00001720
        /*633c*/ 	.word	0x00000004
        /*6340*/ 	.word	0x00000000
        /*6344*/ 	.short	0x010a
        /*6346*/ 	.byte	0x3f
	.zero		1


	//   ....[12]....
        /*6348*/ 	.word	0x00006fb0
        /*634c*/ 	.word	0x00000005
        /*6350*/ 	.word	0x00000000
        /*6354*/ 	.short	0x010a
        /*6356*/ 	.byte	0x3f
	.zero		1


	//   ....[13]....
        /*6358*/ 	.word	0x00006ff0
        /*635c*/ 	.word	0x00000005
        /*6360*/ 	.word	0x00000000
        /*6364*/ 	.short	0x010a
        /*6366*/ 	.byte	0x3f
	.zero		1


	//   ....[14]....
        /*6368*/ 	.word	0x0000da60
        /*636c*/ 	.word	0x00000005
        /*6370*/ 	.word	0x00000000
        /*6374*/ 	.short	0x0101
        /*6376*/ 	.byte	0x3f
	.zero		1


	//   ....[15]....
        /*6378*/ 	.word	0x0000dc60
        /*637c*/ 	.word	0x00000000
        /*6380*/ 	.word	0x00000000
        /*6384*/ 	.short	0x0101
        /*6386*/ 	.byte	0x3f
	.zero		1


	//   ....[16]....
        /*6388*/ 	.word	0x000342a0
        /*638c*/ 	.word	0x00000011
        /*6390*/ 	.word	0x00000020
        /*6394*/ 	.short	0x010a
        /*6396*/ 	.byte	0x3f
	.zero		1


	//   ....[17]....
        /*6398*/ 	.word	0x000346b0
        /*639c*/ 	.word	0x00000002
        /*63a0*/ 	.word	0x00000058
        /*63a4*/ 	.short	0x0101
        /*63a6*/ 	.byte	0x3f
	.zero		1


	//   ....[18]....
        /*63a8*/ 	.word	0x00034e50
        /*63ac*/ 	.word	0x00000005
        /*63b0*/ 	.word	0x00000000
        /*63b4*/ 	.short	0x010a
        /*63b6*/ 	.byte	0x3f
	.zero		1


	//   ....[19]....
        /*63b8*/ 	.word	0x00034ee0
        /*63bc*/ 	.word	0x00000007
        /*63c0*/ 	.word	0x00000000
        /*63c4*/ 	.short	0x010a
        /*63c6*/ 	.byte	0x3f
	.zero		1


	//   ....[20]....
        /*63c8*/ 	.word	0x00034f70
        /*63cc*/ 	.word	0x00000007
        /*63d0*/ 	.word	0x00000000
        /*63d4*/ 	.short	0x010a
        /*63d6*/ 	.byte	0x3f
	.zero		1


	//   ....[21]....
        /*63d8*/ 	.word	0x00035000
        /*63dc*/ 	.word	0x00000003
        /*63e0*/ 	.word	0x00000000
        /*63e4*/ 	.short	0x010a
        /*63e6*/ 	.byte	0x3f
	.zero		1


	//   ....[22]....
        /*63e8*/ 	.word	0x00035060
        /*63ec*/ 	.word	0x00000004
        /*63f0*/ 	.word	0x00000000
        /*63f4*/ 	.short	0x010a
        /*63f6*/ 	.byte	0x3f
	.zero		1


	//   ....[23]....
        /*63f8*/ 	.word	0x000350b0
        /*63fc*/ 	.word	0x00000005
        /*6400*/ 	.word	0x00000000
        /*6404*/ 	.short	0x010a
        /*6406*/ 	.byte	0x3f
	.zero		1


	//   ....[24]....
        /*6408*/ 	.word	0x00035180
        /*640c*/ 	.word	0x00000011
        /*6410*/ 	.word	0x00000020
        /*6414*/ 	.short	0x010a
        /*6416*/ 	.byte	0x3f
	.zero		1


	//   ....[25]....
        /*6418*/ 	.word	0x00035250
        /*641c*/ 	.word	0x00000005
        /*6420*/ 	.word	0x00000000
        /*6424*/ 	.short	0x010a
        /*6426*/ 	.byte	0x3f
	.zero		1


	//   ....[26]....
        /*6428*/ 	.word	0x000352a0
        /*642c*/ 	.word	0x00000007
        /*6430*/ 	.word	0x00000000
        /*6434*/ 	.short	0x010a
        /*6436*/ 	.byte	0x3f
	.zero		1


	//   ....[27]....
        /*6438*/ 	.word	0x000352f0
        /*643c*/ 	.word	0x00000007
        /*6440*/ 	.word	0x00000000
        /*6444*/ 	.short	0x010a
        /*6446*/ 	.byte	0x3f
	.zero		1


	//----- nvinfo : EIATTR_NUM_MBARRIERS
	.align		4
.L_37:
        /*6448*/ 	.byte	0x03, 0x38
        /*644a*/ 	.short	0x000a


	//----- nvinfo : EIATTR_EXIT_INSTR_OFFSETS
	.align		4
        /*644c*/ 	.byte	0x04, 0x1c
        /*644e*/ 	.short	(.L_39 - .L_38)


	//   ....[0]....
.L_38:
        /*6450*/ 	.word	0x00000ab0


	//   ....[1]....
        /*6454*/ 	.word	0x00001340


	//   ....[2]....
        /*6458*/ 	.word	0x00033910


	//   ....[3]....
        /*645c*/ 	.word	0x00033f30


	//   ....[4]....
        /*6460*/ 	.word	0x00035050


	//----- nvinfo : EIATTR_MAX_THREADS
	.align		4
.L_39:
        /*6464*/ 	.byte	0x04, 0x05
        /*6466*/ 	.short	(.L_41 - .L_40)
.L_40:
        /*6468*/ 	.word	0x00000180
        /*646c*/ 	.word	0x00000001
        /*6470*/ 	.word	0x00000001


	//----- nvinfo : EIATTR_CRS_STACK_SIZE
	.align		4
.L_41:
        /*6474*/ 	.byte	0x04, 0x1e
        /*6476*/ 	.short	(.L_43 - .L_42)
.L_42:
        /*6478*/ 	.word	0x00000000


	//----- nvinfo : EIATTR_CBANK_PARAM_SIZE
	.align		4
.L_43:
        /*647c*/ 	.byte	0x03, 0x19
        /*647e*/ 	.short	0x0470


	//----- nvinfo : EIATTR_PARAM_CBANK
	.align		4
        /*6480*/ 	.byte	0x04, 0x0a
        /*6482*/ 	.short	(.L_45 - .L_44)
	.align		4
.L_44:
        /*6484*/ 	.word	index@(.nv.constant0._ZN7cutlass13device_kernelINS_4gemm6kernel13GemmUniversalIN4cute5tupleIJiiiiEEENS1_10collective13CollectiveMmaINS1_34MainloopSm90TmaGmmaWarpSpecializedILi4ENS5_IJNS4_1CILi2EEENSA_ILi1EEESC_EEENS1_35KernelTmaWarpSpecializedCooperativeEEENS5_IJNSA_ILi384EEESG_NSA_ILi64EEEEEEaNS5_IJlSC_lEEEaSJ_NS4_8TiledMMAINS4_8MMA_AtomIJNS4_4SM904GMMA27MMA_64x192x32_S32S8S8_SS_TNEEEENS4_6LayoutISD_NS5_IJSC_NSA_ILi0EEESR_EEEEENS5_IJNS4_10UnderscoreESU_SU_EEEEENS4_13SM90_TMA_LOADENS4_14ComposedLayoutINS4_7SwizzleILi2ELi4ELi3EEENS4_18smem_ptr_flag_bitsILi8EEENSQ_INS5_IJNSA_ILi8EEESH_EEENS5_IJSH_SC_EEEEEEEvNS4_8identityENS4_23SM90_TMA_LOAD_MULTICASTES17_vS18_EENS_8epilogue10collective6detail29Sm90TmaWarpSpecializedAdapterINS1C_15DefaultEpilogueIaSJ_SJ_NS1B_6thread17LinearCombinationIaLi1EiiLNS1G_9ScaleType4KindE0ELNS_15FloatRoundStyleE2EaEENS1_15EpilogueDefaultEEEEEvvEEEEvNT_6ParamsE)
        /*6488*/ 	.short	0x0210
        /*648a*/ 	.short	0x0470


	//----- nvinfo : EIATTR_SW_WAR
	.align		4
.L_45:
        /*648c*/ 	.byte	0x04, 0x36
        /*648e*/ 	.short	(.L_47 - .L_46)
.L_46:
        /*6490*/ 	.word	0x00000008
.L_47:


//--------------------- .nv.callgraph             --------------------------
	.section	.nv.callgraph,"",@"SHT_CUDA_CALLGRAPH"
	.align	4
	.sectionentsize	8
	.align		4
        /*0000*/ 	.word	0x00000000
	.align		4
        /*0004*/ 	.word	0xffffffff
	.align		4
        /*0008*/ 	.word	index@(_ZN7cutlass13device_kernelINS_4gemm6kernel13GemmUniversalIN4cute5tupleIJiiiiEEENS1_10collective13CollectiveMmaINS1_34MainloopSm90TmaGmmaWarpSpecializedILi4ENS5_IJNS4_1CILi2EEENSA_ILi1EEESC_EEENS1_35KernelTmaWarpSpecializedCooperativeEEENS5_IJNSA_ILi384EEESG_NSA_ILi64EEEEEEaNS5_IJlSC_lEEEaSJ_NS4_8TiledMMAINS4_8MMA_AtomIJNS4_4SM904GMMA27MMA_64x192x32_S32S8S8_SS_TNEEEENS4_6LayoutISD_NS5_IJSC_NSA_ILi0EEESR_EEEEENS5_IJNS4_10UnderscoreESU_SU_EEEEENS4_13SM90_TMA_LOADENS4_14ComposedLayoutINS4_7SwizzleILi2ELi4ELi3EEENS4_18smem_ptr_flag_bitsILi8EEENSQ_INS5_IJNSA_ILi8EEESH_EEENS5_IJSH_SC_EEEEEEEvNS4_8identityENS4_23SM90_TMA_LOAD_MULTICASTES17_vS18_EENS_8epilogue10collective6detail29Sm90TmaWarpSpecializedAdapterINS1C_15DefaultEpilogueIaSJ_SJ_NS1B_6thread17LinearCombinationIaLi1EiiLNS1G_9ScaleType4KindE0ELNS_15FloatRoundStyleE2EaEENS1_15EpilogueDefaultEEEEEvvEEEEvNT_6ParamsE)
	.align		4
        /*000c*/ 	.word	index@(__assertfail)
	.align		4
        /*0010*/ 	.word	0x00000000
	.align		4
        /*0014*/ 	.word	0xfffffffe
	.align		4
        /*0018*/ 	.word	0x00000000
	.align		4
        /*001c*/ 	.word	0xfffffffd
	.align		4
        /*0020*/ 	.word	0x00000000
	.align		4
        /*0024*/ 	.word	0xfffffffc


//--------------------- .nv.constant4             --------------------------
	.section	.nv.constant4,"a",@progbits
	.align	8
	.align		8
.nv.constant4:
        /*0000*/ 	.dword	__assertfail
	.align		8
        /*0008*/ 	.dword	__unnamed_1
	.align		8
        /*0010*/ 	.dword	_ZN39_INTERNAL_e83d9314_4_k_cu_4c7457a2_41804cuda3std3__45__cpo5beginE
	.align		8
        /*0018*/ 	.dword	_ZN39_INTERNAL_e83d9314_4_k_cu_4c7457a2_41804cuda3std3__45__cpo3endE
	.align		8
        /*0020*/ 	.dword	_ZN39_INTERNAL_e83d9314_4_k_cu_4c7457a2_41804cuda3std3__45__cpo6cbeginE
	.align		8
        /*0028*/ 	.dword	_ZN39_INTERNAL_e83d9314_4_k_cu_4c7457a2_41804cuda3std3__45__cpo4cendE
	.align		8
        /*0030*/ 	.dword	_ZN39_INTERNAL_e83d9314_4_k_cu_4c7457a2_41804cuda3std3__441_GLOBAL__N__e83d9314_4_k_cu_4c7457a2_41806ignoreE
	.align		8
        /*0038*/ 	.dword	_ZN39_INTERNAL_e83d9314_4_k_cu_4c7457a2_41804cuda3std3__419piecewise_constructE
	.align		8
        /*0040*/ 	.dword	_ZN39_INTERNAL_e83d9314_4_k_cu_4c7457a2_41804cuda3std3__48in_placeE
	.align		8
        /*0048*/ 	.dword	_ZN39_INTERNAL_e83d9314_4_k_cu_4c7457a2_41804cuda3std6ranges3__45__cpo4swapE
	.align		8
        /*0050*/ 	.dword	_ZN39_INTERNAL_e83d9314_4_k_cu_4c7457a2_41804cuda3std6ranges3__45__cpo9iter_moveE
	.align		8
        /*0058*/ 	.dword	_ZN39_INTERNAL_e83d9314_4_k_cu_4c7457a2_41804cute7productE
	.align		8
        /*0060*/ 	.dword	_ZN39_INTERNAL_e83d9314_4_k_cu_4c7457a2_41804cute1_E
	.align		8
        /*0068*/ 	.dword	$str$22
	.align		8
        /*0070*/ 	.dword	$str$23


//--------------------- .text._ZN7cutlass13device_kernelINS_4gemm6kernel13GemmUniversalIN4cute5tupleIJiiiiEEENS1_10collective13CollectiveMmaINS1_34MainloopSm90TmaGmmaWarpSpecializedILi4ENS5_IJNS4_1CILi2EEENSA_ILi1EEESC_EEENS1_35KernelTmaWarpSpecializedCooperativeEEENS5_IJNSA_ILi384EEESG_NSA_ILi64EEEEEEaNS5_IJlSC_lEEEaSJ_NS4_8TiledMMAINS4_8MMA_AtomIJNS4_4SM904GMMA27MMA_64x192x32_S32S8S8_SS_TNEEEENS4_6LayoutISD_NS5_IJSC_NSA_ILi0EEESR_EEEEENS5_IJNS4_10UnderscoreESU_SU_EEEEENS4_13SM90_TMA_LOADENS4_14ComposedLayoutINS4_7SwizzleILi2ELi4ELi3EEENS4_18smem_ptr_flag_bitsILi8EEENSQ_INS5_IJNSA_ILi8EEESH_EEENS5_IJSH_SC_EEEEEEEvNS4_8identityENS4_23SM90_TMA_LOAD_MULTICASTES17_vS18_EENS_8epilogue10collective6detail29Sm90TmaWarpSpecializedAdapterINS1C_15DefaultEpilogueIaSJ_SJ_NS1B_6thread17LinearCombinationIaLi1EiiLNS1G_9ScaleType4KindE0ELNS_15FloatRoundStyleE2EaEENS1_15EpilogueDefaultEEEEEvvEEEEvNT_6ParamsE --------------------------
	.section	.text._ZN7cutlass13device_kernelINS_4gemm6kernel13GemmUniversalIN4cute5tupleIJiiiiEEENS1_10collective13CollectiveMmaINS1_34MainloopSm90TmaGmmaWarpSpecializedILi4ENS5_IJNS4_1CILi2EEENSA_ILi1EEESC_EEENS1_35KernelTmaWarpSpecializedCooperativeEEENS5_IJNSA_ILi384EEESG_NSA_ILi64EEEEEEaNS5_IJlSC_lEEEaSJ_NS4_8TiledMMAINS4_8MMA_AtomIJNS4_4SM904GMMA27MMA_64x192x32_S32S8S8_SS_TNEEEENS4_6LayoutISD_NS5_IJSC_NSA_ILi0EEESR_EEEEENS5_IJNS4_10UnderscoreESU_SU_EEEEENS4_13SM90_TMA_LOADENS4_14ComposedLayoutINS4_7SwizzleILi2ELi4ELi3EEENS4_18smem_ptr_flag_bitsILi8EEENSQ_INS5_IJNSA_ILi8EEESH_EEENS5_IJSH_SC_EEEEEEEvNS4_8identityENS4_23SM90_TMA_LOAD_MULTICASTES17_vS18_EENS_8epilogue10collective6detail29Sm90TmaWarpSpecializedAdapterINS1C_15DefaultEpilogueIaSJ_SJ_NS1B_6thread17LinearCombinationIaLi1EiiLNS1G_9ScaleType4KindE0ELNS_15FloatRoundStyleE2EaEENS1_15EpilogueDefaultEEEEEvvEEEEvNT_6ParamsE,"ax",@progbits
	.align	128
.text._ZN7cutlass13device_kernelINS_4gemm6kernel13GemmUniversalIN4cute5tupleIJiiiiEEENS1_10collective13CollectiveMmaINS1_34MainloopSm90TmaGmmaWarpSpecializedILi4ENS5_IJNS4_1CILi2EEENSA_ILi1EEESC_EEENS1_35KernelTmaWarpSpecializedCooperativeEEENS5_IJNSA_ILi384EEESG_NSA_ILi64EEEEEEaNS5_IJlSC_lEEEaSJ_NS4_8TiledMMAINS4_8MMA_AtomIJNS4_4SM904GMMA27MMA_64x192x32_S32S8S8_SS_TNEEEENS4_6LayoutISD_NS5_IJSC_NSA_ILi0EEESR_EEEEENS5_IJNS4_10UnderscoreESU_SU_EEEEENS4_13SM90_TMA_LOADENS4_14ComposedLayoutINS4_7SwizzleILi2ELi4ELi3EEENS4_18smem_ptr_flag_bitsILi8EEENSQ_INS5_IJNSA_ILi8EEESH_EEENS5_IJSH_SC_EEEEEEEvNS4_8identityENS4_23SM90_TMA_LOAD_MULTICASTES17_vS18_EENS_8epilogue10collective6detail29Sm90TmaWarpSpecializedAdapterINS1C_15DefaultEpilogueIaSJ_SJ_NS1B_6thread17LinearCombinationIaLi1EiiLNS1G_9ScaleType4KindE0ELNS_15FloatRoundStyleE2EaEENS1_15EpilogueDefaultEEEEEvvEEEEvNT_6ParamsE:
        .type           _ZN7cutlass13device_kernelINS_4gemm6kernel13GemmUniversalIN4cute5tupleIJiiiiEEENS1_10collective13CollectiveMmaINS1_34MainloopSm90TmaGmmaWarpSpecializedILi4ENS5_IJNS4_1CILi2EEENSA_ILi1EEESC_EEENS1_35KernelTmaWarpSpecializedCooperativeEEENS5_IJNSA_ILi384EEESG_NSA_ILi64EEEEEEaNS5_IJlSC_lEEEaSJ_NS4_8TiledMMAINS4_8MMA_AtomIJNS4_4SM904GMMA27MMA_64x192x32_S32S8S8_SS_TNEEEENS4_6LayoutISD_NS5_IJSC_NSA_ILi0EEESR_EEEEENS5_IJNS4_10UnderscoreESU_SU_EEEEENS4_13SM90_TMA_LOADENS4_14ComposedLayoutINS4_7SwizzleILi2ELi4ELi3EEENS4_18smem_ptr_flag_bitsILi8EEENSQ_INS5_IJNSA_ILi8EEESH_EEENS5_IJSH_SC_EEEEEEEvNS4_8identityENS4_23SM90_TMA_LOAD_MULTICASTES17_vS18_EENS_8epilogue10collective6detail29Sm90TmaWarpSpecializedAdapterINS1C_15DefaultEpilogueIaSJ_SJ_NS1B_6thread17LinearCombinationIaLi1EiiLNS1G_9ScaleType4KindE0ELNS_15FloatRoundStyleE2EaEENS1_15EpilogueDefaultEEEEEvvEEEEvNT_6ParamsE,@function
        .size           _ZN7cutlass13device_kernelINS_4gemm6kernel13GemmUniversalIN4cute5tupleIJiiiiEEENS1_10collective13CollectiveMmaINS1_34MainloopSm90TmaGmmaWarpSpecializedILi4ENS5_IJNS4_1CILi2EEENSA_ILi1EEESC_EEENS1_35KernelTmaWarpSpecializedCooperativeEEENS5_IJNSA_ILi384EEESG_NSA_ILi64EEEEEEaNS5_IJlSC_lEEEaSJ_NS4_8TiledMMAINS4_8MMA_AtomIJNS4_4SM904GMMA27MMA_64x192x32_S32S8S8_SS_TNEEEENS4_6LayoutISD_NS5_IJSC_NSA_ILi0EEESR_EEEEENS5_IJNS4_10UnderscoreESU_SU_EEEEENS4_13SM90_TMA_LOADENS4_14ComposedLayoutINS4_7SwizzleILi2ELi4ELi3EEENS4_18smem_ptr_flag_bitsILi8EEENSQ_INS5_IJNSA_ILi8EEESH_EEENS5_IJSH_SC_EEEEEEEvNS4_8identityENS4_23SM90_TMA_LOAD_MULTICASTES17_vS18_EENS_8epilogue10collective6detail29Sm90TmaWarpSpecializedAdapterINS1C_15DefaultEpilogueIaSJ_SJ_NS1B_6thread17LinearCombinationIaLi1EiiLNS1G_9ScaleType4KindE0ELNS_15FloatRoundStyleE2EaEENS1_15EpilogueDefaultEEEEEvvEEEEvNT_6ParamsE,(.L_x_1221 - _ZN7cutlass13device_kernelINS_4gemm6kernel13GemmUniversalIN4cute5tupleIJiiiiEEENS1_10collective13CollectiveMmaINS1_34MainloopSm90TmaGmmaWarpSpecializedILi4ENS5_IJNS4_1CILi2EEENSA_ILi1EEESC_EEENS1_35KernelTmaWarpSpecializedCooperativeEEENS5_IJNSA_ILi384EEESG_NSA_ILi64EEEEEEaNS5_IJlSC_lEEEaSJ_NS4_8TiledMMAINS4_8MMA_AtomIJNS4_4SM904GMMA27MMA_64x192x32_S32S8S8_SS_TNEEEENS4_6LayoutISD_NS5_IJSC_NSA_ILi0EEESR_EEEEENS5_IJNS4_10UnderscoreESU_SU_EEEEENS4_13SM90_TMA_LOADENS4_14ComposedLayoutINS4_7SwizzleILi2ELi4ELi3EEENS4_18smem_ptr_flag_bitsILi8EEENSQ_INS5_IJNSA_ILi8EEESH_EEENS5_IJSH_SC_EEEEEEEvNS4_8identityENS4_23SM90_TMA_LOAD_MULTICASTES17_vS18_EENS_8epilogue10collective6detail29Sm90TmaWarpSpecializedAdapterINS1C_15DefaultEpilogueIaSJ_SJ_NS1B_6thread17LinearCombinationIaLi1EiiLNS1G_9ScaleType4KindE0ELNS_15FloatRoundStyleE2EaEENS1_15EpilogueDefaultEEEEEvvEEEEvNT_6ParamsE)
        .other          _ZN7cutlass13device_kernelINS_4gemm6kernel13GemmUniversalIN4cute5tupleIJiiiiEEENS1_10collective13CollectiveMmaINS1_34MainloopSm90TmaGmmaWarpSpecializedILi4ENS5_IJNS4_1CILi2EEENSA_ILi1EEESC_EEENS1_35KernelTmaWarpSpecializedCooperativeEEENS5_IJNSA_ILi384EEESG_NSA_ILi64EEEEEEaNS5_IJlSC_lEEEaSJ_NS4_8TiledMMAINS4_8MMA_AtomIJNS4_4SM904GMMA27MMA_64x192x32_S32S8S8_SS_TNEEEENS4_6LayoutISD_NS5_IJSC_NSA_ILi0EEESR_EEEEENS5_IJNS4_10UnderscoreESU_SU_EEEEENS4_13SM90_TMA_LOADENS4_14ComposedLayoutINS4_7SwizzleILi2ELi4ELi3EEENS4_18smem_ptr_flag_bitsILi8EEENSQ_INS5_IJNSA_ILi8EEESH_EEENS5_IJSH_SC_EEEEEEEvNS4_8identityENS4_23SM90_TMA_LOAD_MULTICASTES17_vS18_EENS_8epilogue10collective6detail29Sm90TmaWarpSpecializedAdapterINS1C_15DefaultEpilogueIaSJ_SJ_NS1B_6thread17LinearCombinationIaLi1EiiLNS1G_9ScaleType4KindE0ELNS_15FloatRoundStyleE2EaEENS1_15EpilogueDefaultEEEEEvvEEEEvNT_6ParamsE,@"STO_CUDA_ENTRY STV_DEFAULT"
_ZN7cutlass13device_kernelINS_4gemm6kernel13GemmUniversalIN4cute5tupleIJiiiiEEENS1_10collective13CollectiveMmaINS1_34MainloopSm90TmaGmmaWarpSpecializedILi4ENS5_IJNS4_1CILi2EEENSA_ILi1EEESC_EEENS1_35KernelTmaWarpSpecializedCooperativeEEENS5_IJNSA_ILi384EEESG_NSA_ILi64EEEEEEaNS5_IJlSC_lEEEaSJ_NS4_8TiledMMAINS4_8MMA_AtomIJNS4_4SM904GMMA27MMA_64x192x32_S32S8S8_SS_TNEEEENS4_6LayoutISD_NS5_IJSC_NSA_ILi0EEESR_EEEEENS5_IJNS4_10UnderscoreESU_SU_EEEEENS4_13SM90_TMA_LOADENS4_14ComposedLayoutINS4_7SwizzleILi2ELi4ELi3EEENS4_18smem_ptr_flag_bitsILi8EEENSQ_INS5_IJNSA_ILi8EEESH_EEENS5_IJSH_SC_EEEEEEEvNS4_8identityENS4_23SM90_TMA_LOAD_MULTICASTES17_vS18_EENS_8epilogue10collective6detail29Sm90TmaWarpSpecializedAdapterINS1C_15DefaultEpilogueIaSJ_SJ_NS1B_6thread17LinearCombinationIaLi1EiiLNS1G_9ScaleType4KindE0ELNS_15FloatRoundStyleE2EaEENS1_15EpilogueDefaultEEEEEvvEEEEvNT_6ParamsE:
[----:B------:R-:W0:Y:S02]  /*0000*/  LDC R1, c[0x0][0x28] ;  /* 0x00000a00ff017b82 */ /* 0x000e240000000800 */
[----:B0-----:R-:W-:Y:S01]  /*0010*/  VIADD R1, R1, 0xfffff0d0 ;  /* 0xfffff0d001017836 */ /* 0x001fe20000000000 */
[----:B------:R-:W0:Y:S01]  /*0020*/  S2R R4, SR_TID.X ;  /* 0x0000000000047919 */ /* 0x000e220000002100 */
[----:B------:R-:W-:Y:S01]  /*0030*/  ELECT P0, URZ, PT ;  /* 0x00000000003f782f */ /* 0x000fe20003800000 */
[----:B------:R-:W-:Y:S01]  /*0040*/  BSSY B0, `(.L_x_0) ;  /* 0x0000015000007945 */ /* 0x000fe20003800000 */
[--C-:B0-----:R-:W-:Y:S02]  /*0050*/  SHF.R.U32.HI R0, RZ, 0x5, R4.reuse ;  /* 0x00000005ff007819 */ /* 0x101fe40000011604 */
[----:B------:R-:W-:-:S03]  /*0060*/  SHF.R.U32.HI R2, RZ, 0x7, R4 ;  /* 0x00000007ff027819 */ /* 0x000fc60000011604 */
[----:B------:R-:W0:Y:S04]  /*0070*/  SHFL.IDX PT, R3, R0, RZ, 0x1f ;  /* 0x00001fff00037589 */ /* 0x000e2800000e0000 */
[----:B------:R-:W1:Y:S01]  /*0080*/  SHFL.IDX PT, R2, R2, RZ, 0x1f ;  /* 0x00001fff02027589 */ /* 0x000e6200000e0000 */
[----:B0-----:R-:W-:Y:S02]  /*0090*/  R2UR UR9, R3 ;  /* 0x00000000030972ca */ /* 0x001fe400000e0000 */
[----:B-1----:R-:W-:-:S11]  /*00a0*/  R2UR UR5, R2 ;  /* 0x00000000020572ca */ /* 0x002fd600000e0000 */
[----:B------:R-:W-:Y:S02]  /*00b0*/  USHF.R.S32.HI UR4, URZ, 0x1f, UR9 ;  /* 0x0000001f3f047899 */ /* 0x000fe40008011409 */
[----:B------:R-:W-:Y:S02]  /*00c0*/  ISETP.NE.OR P0, PT, RZ, UR9, !P0 ;  /* 0x00000009ff007c0c */ /* 0x000fe4000c705670 */
[----:B------:R-:W-:-:S04]  /*00d0*/  ULEA.HI UR4, UR4, UR9, URZ, 0x2 ;  /* 0x0000000904047291 */ /* 0x000fc8000f8f103f */
[----:B------:R-:W-:-:S04]  /*00e0*/  ULOP3.LUT UR4, UR4, 0xfffffffc, URZ, 0xc0, !UPT ;  /* 0xfffffffc04047892 */ /* 0x000fc8000f8ec03f */
[----:B------:R-:W-:-:S03]  /*00f0*/  UIADD3 UR9, UR9, -UR4, URZ ;  /* 0x8000000409097290 */ /* 0x000fc6000fffe03f */
[----:B------:R-:W-:Y:S09]  /*0100*/  @P0 BRA `(.L_x_1) ;  /* 0x0000000000200947 */ /* 0x000ff20003800000 */
[----:B------:R-:W-:Y:S02]  /*0110*/  ULDC.64 UR6, c[0x0][0x198] ;  /* 0x0000660000067ab9 */ /* 0x000fe40000000a00 */
[----:B------:R-:W-:Y:S02]  /*0120*/  UIADD3 UR10, UP0, UR6, 0xf0, URZ ;  /* 0x000000f0060a7890 */ /* 0x000fe4000ff1e03f */
[----:B------:R-:W-:Y:S02]  /*0130*/  UIADD3 UR6, UP1, UR6, 0x1f0, URZ ;  /* 0x000001f006067890 */ /* 0x000fe4000ff3e03f */
[----:B------:R-:W-:Y:S02]  /*0140*/  UIADD3.X UR11, URZ, UR7, URZ, UP0, !UPT ;  /* 0x000000073f0b7290 */ /* 0x000fe400087fe43f */
[----:B------:R-:W-:-:S07]  /*0150*/  UIADD3.X UR7, URZ, UR7, URZ, UP1, !UPT ;  /* 0x000000073f077290 */ /* 0x000fce0008ffe43f */
[----:B------:R0:W-:Y:S02]  /*0160*/  UTMACCTL.PF [UR10] ;  /* 0x000000000a0079b9 */ /* 0x0001e40008040000 */
[----:B------:R0:W-:Y:S02]  /*0170*/  UTMACCTL.PF [UR6] ;  /* 0x00000000060079b9 */ /* 0x0001e40008040000 */
[----:B0-----:R-:W-:Y:S01]  /*0180*/  NOP ;  /* 0x0000000000007918 */ /* 0x001fe20000000000 */
.L_x_1:
[----:B------:R-:W-:Y:S05]  /*0190*/  BSYNC B0 ;  /* 0x0000000000007941 */ /* 0x000fea0003800000 */
.L_x_0:
[----:B------:R-:W0:Y:S01]  /*01a0*/  SHFL.IDX PT, R2, R0, RZ, 0x1f ;  /* 0x00001fff00027589 */ /* 0x000e2200000e0000 */
[----:B------:R-:W-:Y:S01]  /*01b0*/  UISETP.NE.AND UP0, UPT, UR9, 0x3, UPT ;  /* 0x000000030900788c */ /* 0x000fe2000bf05270 */
[----:B------:R-:W-:Y:S01]  /*01c0*/  ISETP.NE.AND P1, PT, RZ, UR5, PT ;  /* 0x00000005ff007c0c */ /* 0x000fe2000bf25270 */
[----:B------:R-:W-:Y:S02]  /*01d0*/  UIADD3 UR16, UR5, -0x1, URZ ;  /* 0xffffffff05107890 */ /* 0x000fe4000fffe03f */
[----:B------:R-:W-:Y:S02]  /*01e0*/  UISETP.EQ.OR UP0, UPT, UR9, URZ, !UP0 ;  /* 0x0000003f0900728c */ /* 0x000fe4000c702670 */
[----:B------:R-:W-:Y:S02]  /*01f0*/  UISETP.GE.U32.AND UP1, UPT, UR16, 0x2, UPT ;  /* 0x000000021000788c */ /* 0x000fe4000bf26070 */
[----:B------:R-:W-:-:S04]  /*0200*/  UISETP.EQ.AND UP0, UPT, UR5, URZ, UP0 ;  /* 0x0000003f0500728c */ /* 0x000fc80008702270 */
[----:B------:R-:W-:-:S04]  /*0210*/  USEL UR38, URZ, 0x1, !UP0 ;  /* 0x000000013f267887 */ /* 0x000fc8000c000000 */
[----:B------:R-:W-:Y:S01]  /*0220*/  USEL UR38, UR38, 0x2, UP1 ;  /* 0x0000000226267887 */ /* 0x000fe20008800000 */
[----:B0-----:R-:W-:-:S13]  /*0230*/  ISETP.NE.AND P0, PT, R2, RZ, PT ;  /* 0x000000ff0200720c */ /* 0x001fda0003f05270 */
[----:B------:R-:W-:Y:S05]  /*0240*/  @P0 BRA `(.L_x_2) ;  /* 0x0000000000580947 */ /* 0x000fea0003800000 */
[----:B------:R-:W0:Y:S01]  /*0250*/  S2UR UR8, SR_CgaCtaId ;  /* 0x00000000000879c3 */ /* 0x000e220000008800 */
[----:B------:R-:W-:Y:S01]  /*0260*/  UMOV UR4, 0x400 ;  /* 0x0000040000047882 */ /* 0x000fe20000000000 */
[----:B------:R-:W-:Y:S01]  /*0270*/  UMOV UR5, 0x1 ;  /* 0x0000000100057882 */ /* 0x000fe20000000000 */
[----:B------:R-:W-:Y:S01]  /*0280*/  UMOV UR6, 0x4 ;  /* 0x0000000400067882 */ /* 0x000fe20000000000 */
[----:B------:R-:W-:Y:S01]  /*0290*/  ELECT P0, URZ, PT ;  /* 0x00000000003f782f */ /* 0x000fe20003800000 */
[----:B------:R-:W-:-:S04]  /*02a0*/  UIADD3 UR6, -UR6, 0x100000, URZ ;  /* 0x0010000006067890 */ /* 0x000fc8000fffe13f */
[----:B------:R-:W-:Y:S02]  /*02b0*/  USHF.L.U32 UR7, UR6, 0xb, URZ ;  /* 0x0000000b06077899 */ /* 0x000fe4000800063f */
[----:B------:R-:W-:Y:S02]  /*02c0*/  USHF.L.U32 UR6, UR6, 0x1, URZ ;  /* 0x0000000106067899 */ /* 0x000fe4000800063f */
[----:B0-----:R-:W-:Y:S02]  /*02d0*/  ULEA UR8, UR8, UR4, 0x18 ;  /* 0x0000000408087291 */ /* 0x001fe4000f8ec03f */
[----:B------:R-:W-:-:S04]  /*02e0*/  UIADD3 UR4, -UR5, 0x100000, URZ ;  /* 0x0010000005047890 */ /* 0x000fc8000fffe13f */
[----:B------:R-:W-:Y:S02]  /*02f0*/  USHF.L.U32 UR5, UR4, 0xb, URZ ;  /* 0x0000000b04057899 */ /* 0x000fe4000800063f */
[----:B------:R-:W-:Y:S01]  /*0300*/  USHF.L.U32 UR4, UR4, 0x1, URZ ;  /* 0x0000000104047899 */ /* 0x000fe2000800063f */
[----:B------:R-:W0:Y:S11]  /*0310*/  FENCE.VIEW.ASYNC.S ;  /* 0x00000000000073c6 */ /* 0x000e360000000000 */
[----:B0-----:R0:W1:Y:S01]  /*0320*/  SYNCS.EXCH.64 URZ, [UR8], UR4 ;  /* 0x00000004083f75b2 */ /* 0x0010620008000100 */
[----:B------:R0:W2:Y:S01]  /*0330*/  SYNCS.EXCH.64 URZ, [UR8+0x20], UR6 ;  /* 0x00002006083f75b2 */ /* 0x0000a20008000100 */
[----:B------:R0:W3:Y:S01]  /*0340*/  SYNCS.EXCH.64 URZ, [UR8+0x8], UR4 ;  /* 0x00000804083f75b2 */ /* 0x0000e20008000100 */
[----:B------:R0:W4:Y:S01]  /*0350*/  SYNCS.EXCH.64 URZ, [UR8+0x28], UR6 ;  /* 0x00002806083f75b2 */ /* 0x0001220008000100 */
[----:B------:R0:W0:Y:S01]  /*0360*/  SYNCS.EXCH.64 URZ, [UR8+0x10], UR4 ;  /* 0x00001004083f75b2 */ /* 0x0000220008000100 */
[----:B------:R0:W0:Y:S01]  /*0370*/  SYNCS.EXCH.64 URZ, [UR8+0x30], UR6 ;  /* 0x00003006083f75b2 */ /* 0x0000220008000100 */
[----:B------:R0:W0:Y:S01]  /*0380*/  SYNCS.EXCH.64 URZ, [UR8+0x18], UR4 ;  /* 0x00001804083f75b2 */ /* 0x0000220008000100 */
[----:B------:R0:W0:Y:S01]  /*0390*/  SYNCS.EXCH.64 URZ, [UR8+0x38], UR6 ;  /* 0x00003806083f75b2 */ /* 0x0000220008000100 */
[----:B------:R-:W-:Y:S01]  /*03a0*/  NOP ;  /* 0x0000000000007918 */ /* 0x000fe20000000000 */
.L_x_2:
[----:B------:R-:W5:Y:S01]  /*03b0*/  S2UR UR13, SR_CTAID.X ;  /* 0x00000000000d79c3 */ /* 0x000f620000002500 */
[----:B------:R-:W-:Y:S01]  /*03c0*/  SHF.R.S32.HI R3, RZ, 0x1f, R4 ;  /* 0x0000001fff037819 */ /* 0x000fe20000011404 */
[----:B------:R5:W1:Y:S01]  /*03d0*/  SHFL.IDX PT, R6, R0, RZ, 0x1f ;  /* 0x00001fff00067589 */ /* 0x000a6200000e0000 */
[----:B0-----:R-:W-:Y:S01]  /*03e0*/  ULDC UR4, c[0x0][0x150] ;  /* 0x0000540000047ab9 */ /* 0x001fe20000000800 */
[----:B------:R-:W-:Y:S02]  /*03f0*/  ELECT P0, URZ, PT ;  /* 0x00000000003f782f */ /* 0x000fe40003800000 */
[----:B------:R-:W-:Y:S01]  /*0400*/  LEA.HI R3, R3, R4, RZ, 0x7 ;  /* 0x0000000403037211 */ /* 0x000fe200078f38ff */
[----:B------:R-:W-:Y:S01]  /*0410*/  ULDC UR5, c[0x0][0x154] ;  /* 0x0000550000057ab9 */ /* 0x000fe20000000800 */
[----:B------:R-:W-:Y:S01]  /*0420*/  SHF.R.S32.HI R7, RZ, 0x1f, R2 ;  /* 0x0000001fff077819 */ /* 0x000fe20000011402 */
[----:B------:R-:W0:Y:S01]  /*0430*/  S2UR UR10, SR_CTAID.Y ;  /* 0x00000000000a79c3 */ /* 0x000e220000002600 */
[----:B------:R-:W-:Y:S01]  /*0440*/  LOP3.LUT R3, R3, 0xffffff80, RZ, 0xc0, !PT ;  /* 0xffffff8003037812 */ /* 0x000fe200078ec0ff */
[----:B------:R-:W-:Y:S01]  /*0450*/  ULDC UR8, c[0x0][0x144] ;  /* 0x0000510000087ab9 */ /* 0x000fe20000000800 */
[----:B------:R-:W-:Y:S01]  /*0460*/  LEA.HI R7, R7, R2, RZ, 0x2 ;  /* 0x0000000207077211 */ /* 0x000fe200078f10ff */
[----:B------:R-:W-:Y:S01]  /*0470*/  NOP ;  /* 0x0000000000007918 */ /* 0x000fe20000000000 */
[----:B------:R-:W-:Y:S01]  /*0480*/  NOP ;  /* 0x0000000000007918 */ /* 0x000fe20000000000 */
[----:B------:R-:W-:Y:S01]  /*0490*/  IMAD.IADD R3, R4, 0x1, -R3 ;  /* 0x0000000104037824 */ /* 0x000fe200078e0a03 */
[----:B------:R-:W-:Y:S01]  /*04a0*/  LOP3.LUT R7, R7, 0x3ffffffc, RZ, 0xc0, !PT ;  /* 0x3ffffffc07077812 */ /* 0x000fe200078ec0ff */
[----:B------:R-:W-:Y:S01]  /*04b0*/  ULDC UR11, c[0x0][0x148] ;  /* 0x00005200000b7ab9 */ /* 0x000fe20000000800 */
[----:B------:R-:W-:-:S02]  /*04c0*/  IMAD.MOV.U32 R19, RZ, RZ, 0x1 ;  /* 0x00000001ff137424 */ /* 0x000fc400078e00ff */
[----:B------:R-:W-:Y:S01]  /*04d0*/  SHF.R.S32.HI R4, RZ, 0x1f, R3 ;  /* 0x0000001fff047819 */ /* 0x000fe20000011403 */
[----:B------:R-:W-:-:S03]  /*04e0*/  IMAD.IADD R2, R2, 0x1, -R7 ;  /* 0x0000000102027824 */ /* 0x000fc600078e0a07 */
[----:B------:R-:W-:Y:S02]  /*04f0*/  LEA.HI R4, R4, R3, RZ, 0x3 ;  /* 0x0000000304047211 */ /* 0x000fe400078f18ff */
[----:B-----5:R-:W-:Y:S02]  /*0500*/  I2FP.F32.U32 R5, UR13 ;  /* 0x0000000d00057c45 */ /* 0x020fe40008201000 */
[--C-:B------:R-:W-:Y:S02]  /*0510*/  SHF.R.S32.HI R0, RZ, 0x3, R4.reuse ;  /* 0x00000003ff007819 */ /* 0x100fe40000011404 */
[----:B-1----:R-:W-:Y:S01]  /*0520*/  ISETP.NE.OR P0, PT, R6, RZ, !P0 ;  /* 0x000000ff0600720c */ /* 0x002fe20004705670 */
[----:B------:R-:W-:Y:S01]  /*0530*/  FMUL R8, R5, UR4 ;  /* 0x0000000405087c20 */ /* 0x000fe20008400000 */
[----:B------:R-:W-:-:S04]  /*0540*/  SHF.R.S32.HI R5, RZ, 0x1f, R4 ;  /* 0x0000001fff057819 */ /* 0x000fc80000011404 */
[----:B------:R-:W-:Y:S01]  /*0550*/  LEA.HI R5, R5, R0, RZ, 0x2 ;  /* 0x0000000005057211 */ /* 0x000fe200078f10ff */
[----:B------:R-:W1:Y:S03]  /*0560*/  F2I.U32.TRUNC.NTZ R8, R8 ;  /* 0x0000000800087305 */ /* 0x000e66000020f000 */
[----:B------:R-:W-:-:S03]  /*0570*/  LOP3.LUT R5, R5, 0xfffffffc, RZ, 0xc0, !PT ;  /* 0xfffffffc05057812 */ /* 0x000fc600078ec0ff */
[----:B------:R-:W-:Y:S01]  /*0580*/  VOTEU.ALL UP0, P0 ;  /* 0x00000000003f7886 */ /* 0x000fe20000000000 */
[----:B------:R-:W-:Y:S01]  /*0590*/  VOTEU.ALL UP1, P0 ;  /* 0x00000000003f7886 */ /* 0x000fe20000020000 */
[----:B------:R-:W-:Y:S01]  /*05a0*/  IMAD.IADD R5, R0, 0x1, -R5 ;  /* 0x0000000100057824 */ /* 0x000fe200078e0a05 */
[----:B0-----:R-:W-:Y:S02]  /*05b0*/  I2FP.F32.U32 R0, UR10 ;  /* 0x0000000a00007c45 */ /* 0x001fe40008201000 */
[----:B------:R-:W0:Y:S01]  /*05c0*/  @!UP0 S2UR UR7, SR_CgaCtaId ;  /* 0x00000000000789c3 */ /* 0x000e220000008800 */
[----:B------:R-:W-:Y:S01]  /*05d0*/  IMAD R2, R2, 0x4, R5 ;  /* 0x0000000402027824 */ /* 0x000fe200078e0205 */
[----:B------:R-:W-:Y:S01]  /*05e0*/  @!UP0 UMOV UR6, 0x400 ;  /* 0x0000040000068882 */ /* 0x000fe20000000000 */
[----:B------:R-:W-:Y:S01]  /*05f0*/  FMUL R4, R0, UR5 ;  /* 0x0000000500047c20 */ /* 0x000fe20008400000 */
[----:B-1----:R-:W-:Y:S02]  /*0600*/  R2UR UR4, R8 ;  /* 0x00000000080472ca */ /* 0x002fe400000e0000 */
[----:B------:R-:W-:-:S03]  /*0610*/  LEA.HI R0, R2, R2, RZ, 0x1 ;  /* 0x0000000202007211 */ /* 0x000fc600078f08ff */
[----:B------:R-:W1:Y:S01]  /*0620*/  F2I.U32.TRUNC.NTZ R4, R4 ;  /* 0x0000000400047305 */ /* 0x000e62000020f000 */
[----:B------:R-:W-:-:S05]  /*0630*/  LOP3.LUT R5, R0, 0xfffffffe, RZ, 0xc0, !PT ;  /* 0xfffffffe00057812 */ /* 0x000fca00078ec0ff */
[----:B------:R-:W-:Y:S02]  /*0640*/  IMAD.IADD R5, R2, 0x1, -R5 ;  /* 0x0000000102057824 */ /* 0x000fe400078e0a05 */
[----:B------:R-:W-:-:S04]  /*0650*/  UIADD3 UR4, -UR4, URZ, URZ ;  /* 0x0000003f04047290 */ /* 0x000fc8000fffe13f */
[----:B------:R-:W-:Y:S01]  /*0660*/  UIMAD UR8, UR8, UR4, UR13 ;  /* 0x00000004080872a4 */ /* 0x000fe2000f8e020d */
[----:B-1----:R-:W-:Y:S02]  /*0670*/  R2UR UR12, R4 ;  /* 0x00000000040c72ca */ /* 0x002fe400000e0000 */
[----:B------:R-:W-:Y:S01]  /*0680*/  UMOV UR4, 0x20 ;  /* 0x0000002000047882 */ /* 0x000fe20000000000 */
[----:B------:R-:W1:Y:S02]  /*0690*/  LDC R4, c[0x0][0x140] ;  /* 0x00005000ff047b82 */ /* 0x000e640000000800 */
[----:B------:R-:W-:Y:S01]  /*06a0*/  ISETP.NE.AND P3, PT, R5, UR8, PT ;  /* 0x0000000805007c0c */ /* 0x000fe2000bf65270 */
[----:B------:R-:W-:Y:S01]  /*06b0*/  IMAD.SHL.U32 R5, R2, 0x4, RZ ;  /* 0x0000000402057824 */ /* 0x000fe200078e00ff */
[----:B------:R-:W-:-:S04]  /*06c0*/  @!UP0 UIADD3 UR4, -UR4, 0x100000, URZ ;  /* 0x0010000004048890 */ /* 0x000fc8000fffe13f */
[----:B------:R-:W-:Y:S02]  /*06d0*/  @!UP0 USHF.L.U32 UR5, UR4, 0xb, URZ ;  /* 0x0000000b04058899 */ /* 0x000fe4000800063f */
[----:B------:R-:W-:Y:S02]  /*06e0*/  @!UP0 USHF.L.U32 UR4, UR4, 0x1, URZ ;  /* 0x0000000104048899 */ /* 0x000fe4000800063f */
[----:B0-----:R-:W-:Y:S01]  /*06f0*/  @!UP0 ULEA UR6, UR7, UR6, 0x18 ;  /* 0x0000000607068291 */ /* 0x001fe2000f8ec03f */
[----:B------:R-:W-:Y:S01]  /*0700*/  LOP3.LUT R9, R2, 0xc, R5, 0x78, !PT ;  /* 0x0000000c02097812 */ /* 0x000fe200078e7805 */
[----:B------:R-:W-:Y:S01]  /*0710*/  VOTEU.ALL UP0, P0 ;  /* 0x00000000003f7886 */ /* 0x000fe20000000000 */
[----:B------:R-:W-:Y:S01]  /*0720*/  LOP3.LUT P0, RZ, R3, 0x7, RZ, 0xc0, !PT ;  /* 0x0000000703ff7812 */ /* 0x000fe2000780c0ff */
[----:B------:R-:W-:Y:S02]  /*0730*/  UIADD3 UR12, -UR12, URZ, URZ ;  /* 0x0000003f0c0c7290 */ /* 0x000fe4000fffe13f */
[----:B------:R0:W-:Y:S01]  /*0740*/  STL [R1+0x600], R9 ;  /* 0x0006000901007387 */ /* 0x0001e20000100800 */
[----:B------:R-:W-:-:S02]  /*0750*/  ISETP.LT.U32.AND P0, PT, R9, 0x2, !P0 ;  /* 0x000000020900780c */ /* 0x000fc40004701070 */
[----:B------:R-:W-:Y:S01]  /*0760*/  @P3 LEA.HI R0, R9, R9, RZ, 0x1 ;  /* 0x0000000909003211 */ /* 0x000fe200078f08ff */
[----:B------:R-:W5:Y:S02]  /*0770*/  FENCE.VIEW.ASYNC.S ;  /* 0x00000000000073c6 */ /* 0x000f640000000000 */
[----:B-----5:R-:W0:Y:S01]  /*0780*/  @!UP0 SYNCS.EXCH.64 URZ, [UR6+0x50], UR4 ;  /* 0x00005004063f85b2 */ /* 0x020e220008000100 */
[----:B------:R-:W-:Y:S02]  /*0790*/  @P3 SHF.R.S32.HI R0, RZ, 0x1, R0 ;  /* 0x00000001ff003819 */ /* 0x000fe40000011400 */
[----:B-1----:R-:W-:Y:S01]  /*07a0*/  ISETP.EQ.U32.AND P2, PT, R4, 0x1, PT ;  /* 0x000000010400780c */ /* 0x002fe20003f42070 */
[----:B------:R1:W0:Y:S01]  /*07b0*/  @!UP1 SYNCS.EXCH.64 URZ, [UR6+0x58], UR4 ;  /* 0x00005804063f95b2 */ /* 0x0002220008000100 */
[----:B------:R-:W-:Y:S01]  /*07c0*/  NOP ;  /* 0x0000000000007918 */ /* 0x000fe20000000000 */
[----:B-1----:R-:W-:-:S06]  /*07d0*/  UIMAD UR4, UR11, UR12, UR10 ;  /* 0x0000000c0b0472a4 */ /* 0x002fcc000f8e020a */
[----:B------:R-:W-:Y:S02]  /*07e0*/  @P3 ISETP.NE.AND P4, PT, R0, UR4, PT ;  /* 0x0000000400003c0c */ /* 0x000fe4000bf85270 */
[----:B------:R-:W-:Y:S02]  /*07f0*/  SEL R0, RZ, 0x1, !P0 ;  /* 0x00000001ff007807 */ /* 0x000fe40004000000 */
[----:B------:R-:W-:-:S04]  /*0800*/  @P3 SEL R19, RZ, 0x1, P4 ;  /* 0x00000001ff133807 */ /* 0x000fc80002000000 */
[----:B------:R-:W-:Y:S01]  /*0810*/  LOP3.LUT R19, R19, R0, RZ, 0xc0, !PT ;  /* 0x0000000013137212 */ /* 0x000fe200078ec0ff */
[----:B------:R-:W-:Y:S06]  /*0820*/  @!P2 BRA `(.L_x_3) ;  /* 0x000000000008a947 */ /* 0x000fec0003800000 */
[----:B0-234-:R-:W-:Y:S01]  /*0830*/  UCGABAR_ARV ;  /* 0x00000000000079c7 */ /* 0x01dfe20008000000 */
[----:B------:R-:W-:Y:S05]  /*0840*/  BRA `(.L_x_4) ;  /* 0x0000000000047947 */ /* 0x000fea0003800000 */
.L_x_3:
[----:B0-234-:R-:W-:Y:S01]  /*0850*/  NOP ;  /* 0x0000000000007918 */ /* 0x01dfe20000000000 */
.L_x_4:
[----:B------:R-:W-:Y:S01]  /*0860*/  ULDC UR4, c[0x0][0x65c] ;  /* 0x0001970000047ab9 */ /* 0x000fe20000000800 */
[----:B------:R-:W-:Y:S01]  /*0870*/  UMOV UR5, URZ ;  /* 0x0000003f00057c82 */ /* 0x000fe20008000000 */
[----:B------:R-:W-:-:S03]  /*0880*/  UISETP.NE.AND UP0, UPT, UR4, 0x1, UPT ;  /* 0x000000010400788c */ /* 0x000fc6000bf05270 */
[----:B------:R-:W-:Y:S01]  /*0890*/  UMOV UR4, UR13 ;  /* 0x0000000d00047c82 */ /* 0x000fe20008000000 */
[----:B------:R-:W-:Y:S02]  /*08a0*/  UP2UR UR39, UPR, URZ, 0x1 ;  /* 0x000000013f277883 */ /* 0x000fe40008000000 */
[----:B------:R-:W-:Y:S02]  /*08b0*/  PLOP3.LUT P0, PT, PT, PT, UP0, 0x80, 0x0 ;  /* 0x000000000000781c */ /* 0x000fe40003f0f008 */
[----:B------:R-:W-:Y:S02]  /*08c0*/  PLOP3.LUT P3, PT, PT, PT, UP0, 0x80, 0x0 ;  /* 0x000000000000781c */ /* 0x000fe40003f6f008 */
[----:B------:R-:W-:Y:S01]  /*08d0*/  PLOP3.LUT P5, PT, PT, PT, UP0, 0x80, 0x0 ;  /* 0x000000000000781c */ /* 0x000fe20003faf008 */
[----:B------:R-:W-:Y:S01]  /*08e0*/  @UP0 ULDC UR14, c[0x0][0x10] ;  /* 0x00000400000e0ab9 */ /* 0x000fe20000000800 */
[----:B------:R-:W-:Y:S01]  /*08f0*/  @UP0 UMOV UR6, UR10 ;  /* 0x0000000a00060c82 */ /* 0x000fe20008000000 */
[----:B------:R-:W-:Y:S01]  /*0900*/  @UP0 UMOV UR7, URZ ;  /* 0x0000003f00070c82 */ /* 0x000fe20008000000 */
[----:B------:R-:W-:Y:S01]  /*0910*/  PLOP3.LUT P4, PT, PT, PT, UP0, 0x80, 0x0 ;  /* 0x000000000000781c */ /* 0x000fe20003f8f008 */
[----:B------:R-:W-:-:S03]  /*0920*/  @UP0 UIMAD.WIDE.U32 UR14, UR13, UR14, UR6 ;  /* 0x0000000e0d0e02a5 */ /* 0x000fc6000f8e0006 */
[----:B------:R-:W-:Y:S01]  /*0930*/  @!UP0 ULDC UR7, c[0x0][0xc] ;  /* 0x0000030000078ab9 */ /* 0x000fe20000000800 */
[----:B------:R-:W-:Y:S01]  /*0940*/  @UP0 UMOV UR6, URZ ;  /* 0x0000003f00060c82 */ /* 0x000fe20008000000 */
[----:B------:R-:W-:Y:S01]  /*0950*/  @!UP0 UIMAD.WIDE.U32 UR4, UR10, UR7, UR4 ;  /* 0x000000070a0482a5 */ /* 0x000fe2000f8e0004 */
[----:B------:R-:W-:Y:S01]  /*0960*/  IMAD.U32 R2, RZ, RZ, UR14 ;  /* 0x0000000eff027e24 */ /* 0x000fe2000f8e00ff */
[----:B------:R-:W-:Y:S02]  /*0970*/  @UP0 UIADD3 UR6, UR15, UR6, URZ ;  /* 0x000000060f060290 */ /* 0x000fe4000fffe03f */
[----:B------:R-:W-:Y:S02]  /*0980*/  IMAD.U32 R3, RZ, RZ, UR15 ;  /* 0x0000000fff037e24 */ /* 0x000fe4000f8e00ff */
[----:B------:R-:W-:Y:S02]  /*0990*/  @P0 IMAD.MOV.U32 R7, RZ, RZ, R2 ;  /* 0x000000ffff070224 */ /* 0x000fe400078e0002 */
[----:B------:R-:W-:-:S02]  /*09a0*/  IMAD.U32 R5, RZ, RZ, UR5 ;  /* 0x00000005ff057e24 */ /* 0x000fc4000f8e00ff */
[----:B------:R-:W-:Y:S02]  /*09b0*/  IMAD.U32 R2, RZ, RZ, UR4 ;  /* 0x00000004ff027e24 */ /* 0x000fe4000f8e00ff */
[----:B------:R-:W-:Y:S02]  /*09c0*/  @P3 IMAD.U32 R6, RZ, RZ, UR6 ;  /* 0x00000006ff063e24 */ /* 0x000fe4000f8e00ff */
[----:B------:R-:W-:Y:S02]  /*09d0*/  @!P5 IMAD.MOV.U32 R6, RZ, RZ, R5 ;  /* 0x000000ffff06d224 */ /* 0x000fe400078e0005 */
[----:B------:R-:W-:Y:S02]  /*09e0*/  @!P4 IMAD.MOV.U32 R7, RZ, RZ, R2 ;  /* 0x000000ffff07c224 */ /* 0x000fe400078e0002 */
[----:B------:R-:W-:Y:S01]  /*09f0*/  IMAD.U32 R3, RZ, RZ, UR5 ;  /* 0x00000005ff037e24 */ /* 0x000fe2000f8e00ff */
[----:B------:R0:W-:Y:S01]  /*0a00*/  STL [R1+0x604], R6 ;  /* 0x0006040601007387 */ /* 0x0001e20000100800 */
[----:B------:R-:W-:-:S03]  /*0a10*/  IMAD.U32 R4, RZ, RZ, UR4 ;  /* 0x00000004ff047e24 */ /* 0x000fc6000f8e00ff */
[----:B------:R0:W-:Y:S01]  /*0a20*/  STL [R1+0x608], R7 ;  /* 0x0006080701007387 */ /* 0x0001e20000100800 */
[----:B------:R-:W-:Y:S05]  /*0a30*/  @!P2 BRA `(.L_x_5) ;  /* 0x00000000000ca947 */ /* 0x000fea0003800000 */
[----:B------:R-:W-:Y:S01]  /*0a40*/  UCGABAR_WAIT ;  /* 0x0000000000007dc7 */ /* 0x000fe20008000000 */
[----:B------:R-:W-:Y:S01]  /*0a50*/  CCTL.IVALL ;  /* 0x00000000ff00798f */ /* 0x000fe20002000000 */
[----:B------:R-:W-:Y:S05]  /*0a60*/  BRA `(.L_x_6) ;  /* 0x0000000000047947 */ /* 0x000fea0003800000 */
.L_x_5:
[----:B------:R-:W-:Y:S06]  /*0a70*/  BAR.SYNC.DEFER_BLOCKING 0x0 ;  /* 0x0000000000007b1d */ /* 0x000fec0000010000 */
.L_x_6:
[----:B------:R-:W-:Y:S05]  /*0a80*/  @!P1 BRA `(.L_x_7) ;  /* 0x0000032c00a49947 */ /* 0x000fea0003800000 */
[----:B------:R-:W-:-:S06]  /*0a90*/  UISETP.GT.U32.AND UP0, UPT, UR16, 0x1, UPT ;  /* 0x000000011000788c */ /* 0x000fcc000bf04070 */
[----:B------:R-:W-:-:S13]  /*0aa0*/  PLOP3.LUT P0, PT, PT, PT, UP0, 0x80, 0x0 ;  /* 0x000000000000781c */ /* 0x000fda0003f0f008 */
[----:B------:R-:W-:Y:S05]  /*0ab0*/  @P0 EXIT ;  /* 0x000000000000094d */ /* 0x000fea0003800000 */
[----:B------:R-:W-:Y:S01]  /*0ac0*/  ULDC.64 UR4, c[0x0][0x650] ;  /* 0x0001940000047ab9 */ /* 0x000fe20000000a00 */
[----:B------:R-:W-:Y:S01]  /*0ad0*/  UMOV UR40, 0xffffffff ;  /* 0xffffffff00287882 */ /* 0x000fe20000000000 */
[----:B------:R-:W-:Y:S01]  /*0ae0*/  ISETP.GE.U32.AND P0, PT, R7, UR4, PT ;  /* 0x0000000407007c0c */ /* 0x000fe2000bf06070 */
[----:B------:R-:W-:Y:S01]  /*0af0*/  UMOV UR41, 0xffffffff ;  /* 0xffffffff00297882 */ /* 0x000fe20000000000 */
[----:B------:R-:W-:Y:S01]  /*0b00*/  UMOV UR42, 0xffffffff ;  /* 0xffffffff002a7882 */ /* 0x000fe20000000000 */
[----:B------:R-:W-:Y:S02]  /*0b10*/  PRMT R0, RZ, 0x7610, R0 ;  /* 0x00007610ff007816 */ /* 0x000fe40000000000 */
[----:B------:R-:W-:-:S13]  /*0b20*/  ISETP.GE.U32.AND.EX P0, PT, R6, UR5, PT, P0 ;  /* 0x0000000506007c0c */ /* 0x000fda000bf06100 */
[----:B------:R-:W-:Y:S05]  /*0b30*/  @P0 BRA `(.L_x_8) ;  /* 0x0000000400480947 */ /* 0x000fea0003800000 */
[----:B------:R-:W-:Y:S01]  /*0b40*/  ULDC.64 UR16, c[0x0][0x628] ;  /* 0x00018a0000107ab9 */ /* 0x000fe20000000a00 */
[C---:B------:R-:W-:Y:S01]  /*0b50*/  R2UR UR19, R7.reuse ;  /* 0x00000000071372ca */ /* 0x040fe200000e0000 */
[----:B------:R-:W-:Y:S01]  /*0b60*/  ULDC UR18, c[0x0][0x630] ;  /* 0x00018c0000127ab9 */ /* 0x000fe20000000800 */
[----:B------:R-:W-:Y:S02]  /*0b70*/  ISETP.NE.U32.AND P0, PT, RZ, UR16, PT ;  /* 0x00000010ff007c0c */ /* 0x000fe4000bf05070 */
[----:B------:R-:W-:Y:S02]  /*0b80*/  R2UR UR4, R7 ;  /* 0x00000000070472ca */ /* 0x000fe400000e0000 */
[----:B------:R-:W-:Y:S02]  /*0b90*/  ISETP.NE.AND.EX P0, PT, RZ, UR17, PT, P0 ;  /* 0x00000011ff007c0c */ /* 0x000fe4000bf05300 */
[----:B------:R-:W-:-:S11]  /*0ba0*/  R2UR UR5, R6 ;  /* 0x00000000060572ca */ /* 0x000fd600000e0000 */
[----:B------:R-:W-:Y:S05]  /*0bb0*/  @!P0 BRA `(.L_x_9) ;  /* 0x0000000000308947 */ /* 0x000fea0003800000 */
[----:B------:R-:W-:Y:S01]  /*0bc0*/  R2UR UR4, R7 ;  /* 0x00000000070472ca */ /* 0x000fe200000e0000 */
[----:B------:R-:W-:Y:S01]  /*0bd0*/  ULDC UR9, c[0x0][0x634] ;  /* 0x00018d0000097ab9 */ /* 0x000fe20000000800 */
[----:B------:R-:W-:-:S11]  /*0be0*/  R2UR UR13, R6 ;  /* 0x00000000060d72ca */ /* 0x000fd600000e0000 */
[----:B------:R-:W-:-:S04]  /*0bf0*/  UIADD3 UR9, UP0, UR4, UR9, URZ ;  /* 0x0000000904097290 */ /* 0x000fc8000ff1e03f */
[----:B------:R-:W-:-:S04]  /*0c00*/  UIADD3.X UR13, URZ, UR13, URZ, UP0, !UPT ;  /* 0x0000000d3f0d7290 */ /* 0x000fc800087fe43f */
[----:B------:R-:W-:-:S04]  /*0c10*/  UIMAD.WIDE.U32 UR4, UR13, UR16, URZ ;  /* 0x000000100d0472a5 */ /* 0x000fc8000f8e003f */
[----:B------:R-:W-:Y:S02]  /*0c20*/  UIMAD.WIDE.U32 UR6, UP0, UR9, UR17, UR4 ;  /* 0x00000011090672a5 */ /* 0x000fe4000f800004 */
[----:B------:R-:W-:Y:S02]  /*0c30*/  UIMAD.WIDE.U32 UR4, UR9, UR16, URZ ;  /* 0x00000010090472a5 */ /* 0x000fe4000f8e003f */
[----:B------:R-:W-:Y:S02]  /*0c40*/  UIADD3.X UR15, URZ, URZ, URZ, UP0, !UPT ;  /* 0x0000003f3f0f7290 */ /* 0x000fe400087fe43f */
[----:B------:R-:W-:Y:S01]  /*0c50*/  UIADD3 URZ, UP0, UR5, UR6, URZ ;  /* 0x00000006053f7290 */ /* 0x000fe2000ff1e03f */
[----:B------:R-:W-:-:S03]  /*0c60*/  UMOV UR14, UR7 ;  /* 0x00000007000e7c82 */ /* 0x000fc60008000000 */
[----:B------:R-:W-:-:S12]  /*0c70*/  UIMAD.WIDE.U32.X UR4, UR13, UR17, UR14, UP0 ;  /* 0x000000110d0472a5 */ /* 0x000fd800080e040e */
.L_x_9:
[----:B------:R-:W-:Y:S01]  /*0c80*/  USHF.R.U64 UR42, UR4, UR18, UR5 ;  /* 0x00000012042a7299 */ /* 0x000fe20008001205 */
[----:B------:R-:W-:Y:S01]  /*0c90*/  R2UR UR7, R6 ;  /* 0x00000000060772ca */ /* 0x000fe200000e0000 */
[----:B------:R-:W-:Y:S02]  /*0ca0*/  USHF.R.U32.HI UR4, URZ, UR18, UR5 ;  /* 0x000000123f047299 */ /* 0x000fe40008011605 */
[----:B------:R-:W-:Y:S01]  /*0cb0*/  UIADD3 UR5, UP0, URZ, -UR42, URZ ;  /* 0x8000002a3f057290 */ /* 0x000fe2000ff1e03f */
[----:B------:R-:W-:Y:S01]  /*0cc0*/  ULDC.64 UR14, c[0x0][0x620] ;  /* 0x00018800000e7ab9 */ /* 0x000fe20000000a00 */
[----:B------:R-:W-:Y:S02]  /*0cd0*/  UMOV UR6, UR19 ;  /* 0x0000001300067c82 */ /* 0x000fe40008000000 */
[----:B------:R-:W-:Y:S01]  /*0ce0*/  UIADD3.X UR4, URZ, ~UR4, URZ, UP0, !UPT ;  /* 0x800000043f047290 */ /* 0x000fe200087fe43f */
[----:B------:R-:W-:Y:S01]  /*0cf0*/  ULDC UR9, c[0x0][0x618] ;  /* 0x0001860000097ab9 */ /* 0x000fe20000000800 */
[----:B------:R-:W-:-:S02]  /*0d00*/  UIMAD UR12, UR11, UR12, UR10 ;  /* 0x0000000c0b0c72a4 */ /* 0x000fc4000f8e020a */
[----:B------:R-:W-:Y:S02]  /*0d10*/  UIMAD UR4, UR4, UR14, URZ ;  /* 0x0000000e040472a4 */ /* 0x000fe4000f8e023f */
[----:B------:R-:W-:Y:S02]  /*0d20*/  UIMAD.WIDE.U32 UR6, UR5, UR14, UR6 ;  /* 0x0000000e050672a5 */ /* 0x000fe4000f8e0006 */
[----:B------:R-:W-:Y:S01]  /*0d30*/  UIMAD UR4, UR5, UR15, UR4 ;  /* 0x0000000f050472a4 */ /* 0x000fe2000f8e0204 */
[----:B------:R-:W-:Y:S01]  /*0d40*/  ULDC UR10, c[0x0][0x608] ;  /* 0x00018200000a7ab9 */ /* 0x000fe20000000800 */
[----:B------:R-:W-:Y:S02]  /*0d50*/  ULDC UR18, c[0x0][0x658] ;  /* 0x0001960000127ab9 */ /* 0x000fe40000000800 */
[----:B------:R-:W-:Y:S01]  /*0d60*/  UIADD3 UR7, UR7, UR4, URZ ;  /* 0x0000000407077290 */ /* 0x000fe2000fffe03f */
[----:B------:R-:W-:Y:S02]  /*0d70*/  UMOV UR11, 0xffffffff ;  /* 0xffffffff000b7882 */ /* 0x000fe40000000000 */
[----:B------:R-:W-:Y:S01]  /*0d80*/  ULDC.64 UR4, c[0x0][0x640] ;  /* 0x0001900000047ab9 */ /* 0x000fe20000000a00 */
[----:B------:R-:W-:Y:S01]  /*0d90*/  USHF.R.U64 UR16, UR6, UR9, UR7 ;  /* 0x0000000906107299 */ /* 0x000fe20008001207 */
[----:B------:R-:W-:Y:S01]  /*0da0*/  ISETP.NE.U32.AND P0, PT, RZ, UR4, PT ;  /* 0x00000004ff007c0c */ /* 0x000fe2000bf05070 */
[----:B------:R-:W-:-:S02]  /*0db0*/  USHF.R.U32.HI UR7, URZ, UR9, UR7 ;  /* 0x000000093f077299 */ /* 0x000fc40008011607 */
[----:B------:R-:W-:Y:S01]  /*0dc0*/  USHF.L.U32 UR6, UR11, UR18, URZ ;  /* 0x000000120b067299 */ /* 0x000fe2000800063f */
[----:B------:R-:W-:Y:S01]  /*0dd0*/  ISETP.NE.AND.EX P0, PT, RZ, UR5, PT, P0 ;  /* 0x00000005ff007c0c */ /* 0x000fe2000bf05300 */
[----:B------:R-:W-:Y:S02]  /*0de0*/  USHF.R.U64 UR22, UR16, UR10, UR7 ;  /* 0x0000000a10167299 */ /* 0x000fe40008001207 */
[----:B------:R-:W-:Y:S02]  /*0df0*/  USHF.R.U32.HI UR7, URZ, UR10, UR7 ;  /* 0x0000000a3f077299 */ /* 0x000fe40008011607 */
[----:B------:R-:W-:Y:S02]  /*0e00*/  UISETP.NE.AND UP1, UPT, UR39, URZ, UPT ;  /* 0x0000003f2700728c */ /* 0x000fe4000bf25270 */
[----:B------:R-:W-:Y:S01]  /*0e10*/  USHF.R.U64 UR23, UR22, UR18, UR7 ;  /* 0x0000001216177299 */ /* 0x000fe20008001207 */
[----:B------:R-:W-:Y:S01]  /*0e20*/  ULDC UR17, c[0x0][0x600] ;  /* 0x0001800000117ab9 */ /* 0x000fe20000000800 */
[----:B------:R-:W-:-:S02]  /*0e30*/  ULOP3.LUT UR13, URZ, UR6, URZ, 0x33, !UPT ;  /* 0x000000063f0d7292 */ /* 0x000fc4000f8e333f */
[----:B------:R-:W-:Y:S02]  /*0e40*/  UIADD3 UR15, UR17, -0x1, URZ ;  /* 0xffffffff110f7890 */ /* 0x000fe4000fffe03f */
[----:B------:R-:W-:Y:S02]  /*0e50*/  USEL UR12, UR8, UR12, !UP1 ;  /* 0x0000000c080c7287 */ /* 0x000fe4000c800000 */
[----:B------:R-:W-:Y:S01]  /*0e60*/  USHF.R.U32.HI UR7, URZ, UR18, UR7 ;  /* 0x000000123f077299 */ /* 0x000fe20008011607 */
[----:B------:R-:W-:Y:S01]  /*0e70*/  ULDC UR19, c[0x0][0x648] ;  /* 0x0001920000137ab9 */ /* 0x000fe20000000800 */
[----:B------:R-:W-:Y:S01]  /*0e80*/  ULDC UR20, c[0x0][0x638] ;  /* 0x00018e0000147ab9 */ /* 0x000fe20000000800 */
[----:B------:R-:W-:Y:S01]  /*0e90*/  UMOV UR21, 0x1 ;  /* 0x0000000100157882 */ /* 0x000fe20000000000 */
[----:B------:R-:W-:Y:S01]  /*0ea0*/  UMOV UR6, UR23 ;  /* 0x0000001700067c82 */ /* 0x000fe20008000000 */
[----:B------:R-:W-:Y:S07]  /*0eb0*/  @!P0 BRA `(.L_x_10) ;  /* 0x0000000000308947 */ /* 0x000fee0003800000 */
[----:B------:R-:W-:Y:S02]  /*0ec0*/  ULDC UR10, c[0x0][0x64c] ;  /* 0x00019300000a7ab9 */ /* 0x000fe40000000800 */
        /* <DEDUP_REMOVED lines=8> */
[----:B------:R-:W-:-:S07]  /*0f50*/  UIMAD.WIDE.U32.X UR4, UR14, UR5, UR10, UP0 ;  /* 0x000000050e0472a5 */ /* 0x000fce00080e040a */
[----:B------:R-:W-:Y:S01]  /*0f60*/  UMOV UR6, UR4 ;  /* 0x0000000400067c82 */ /* 0x000fe20008000000 */
[----:B------:R-:W-:-:S05]  /*0f70*/  UMOV UR7, UR5 ;  /* 0x0000000500077c82 */ /* 0x000fca0008000000 */
.L_x_10:
[----:B------:R-:W-:Y:S01]  /*0f80*/  USHF.R.U64 UR5, UR6, UR19, UR7 ;  /* 0x0000001306057299 */ /* 0x000fe20008001207 */
[----:B------:R-:W-:Y:S01]  /*0f90*/  IMAD.MOV.U32 R0, RZ, RZ, 0x1 ;  /* 0x00000001ff007424 */ /* 0x000fe200078e00ff */
[----:B------:R-:W-:Y:S02]  /*0fa0*/  USHF.L.U32 UR4, UR21, UR18, URZ ;  /* 0x0000001215047299 */ /* 0x000fe4000800063f */
[----:B------:R-:W-:Y:S02]  /*0fb0*/  ULOP3.LUT UR13, UR22, UR13, URZ, 0xc0, !UPT ;  /* 0x0000000d160d7292 */ /* 0x000fe4000f8ec03f */
[----:B------:R-:W-:Y:S02]  /*0fc0*/  UIADD3 UR6, -UR5, URZ, URZ ;  /* 0x0000003f05067290 */ /* 0x000fe4000fffe13f */
[----:B------:R-:W-:Y:S02]  /*0fd0*/  UIMAD UR13, UR4, UR5, UR13 ;  /* 0x00000005040d72a4 */ /* 0x000fe4000f8e020d */
[----:B------:R-:W-:-:S02]  /*0fe0*/  ULOP3.LUT UR15, UR16, UR15, URZ, 0xc0, !UPT ;  /* 0x0000000f100f7292 */ /* 0x000fc4000f8ec03f */
[----:B------:R-:W-:Y:S01]  /*0ff0*/  UIMAD UR4, UR6, UR20, UR23 ;  /* 0x00000014060472a4 */ /* 0x000fe2000f8e0217 */
[----:B------:R-:W-:Y:S01]  /*1000*/  ULDC UR5, c[0x0][0x610] ;  /* 0x0001840000057ab9 */ /* 0x000fe20000000800 */
[----:B------:R-:W-:Y:S02]  /*1010*/  UISETP.NE.AND UP0, UPT, UR39, URZ, UPT ;  /* 0x0000003f2700728c */ /* 0x000fe4000bf05270 */
[----:B------:R-:W-:Y:S02]  /*1020*/  UIMAD UR12, UR13, UR5, UR12 ;  /* 0x000000050d0c72a4 */ /* 0x000fe4000f8e020c */
[----:B------:R-:W-:-:S04]  /*1030*/  UIMAD UR4, UR4, UR17, UR15 ;  /* 0x00000011040472a4 */ /* 0x000fc8000f8e020f */
[----:B------:R-:W-:Y:S02]  /*1040*/  USEL UR41, UR4, UR12, !UP0 ;  /* 0x0000000c04297287 */ /* 0x000fe4000c000000 */
[----:B------:R-:W-:-:S12]  /*1050*/  USEL UR40, UR12, UR4, !UP0 ;  /* 0x000000040c287287 */ /* 0x000fd8000c000000 */
.L_x_8:
[----:B------:R-:W-:-:S08]  /*1060*/  NOP ;  /* 0x0000000000007918 */ /* 0x000fd00000000000 */
[----:B------:R-:W1:Y:S02]  /*1070*/  USETMAXREG.TRY_ALLOC.CTAPOOL UP0, 0xf0 ;  /* 0x000000f0000079c8 */ /* 0x000e640008000600 */
[----:B-1----:R-:W-:-:S13]  /*1080*/  PLOP3.LUT P0, PT, PT, PT, UP0, 0x80, 0x0 ;  /* 0x000000000000781c */ /* 0x002fda0003f0f008 */
[----:B------:R-:W-:Y:S05]  /*1090*/  @!P0 BRA `(.L_x_8) ;  /* 0xfffffffc00f08947 */ /* 0x000fea000383ffff */
[----:B------:R-:W-:Y:S01]  /*10a0*/  ULDC.64 UR4, c[0x0][0x598] ;  /* 0x0001660000047ab9 */ /* 0x000fe20000000a00 */
[----:B------:R-:W-:Y:S01]  /*10b0*/  ULDC.64 UR46, c[0x0][0x208] ;  /* 0x00008200002e7ab9 */ /* 0x000fe20000000a00 */
[----:B------:R-:W-:-:S04]  /*10c0*/  ISETP.NE.U32.AND P0, PT, RZ, UR4, PT ;  /* 0x00000004ff007c0c */ /* 0x000fc8000bf05070 */
[----:B------:R-:W-:-:S13]  /*10d0*/  ISETP.NE.AND.EX P0, PT, RZ, UR5, PT, P0 ;  /* 0x00000005ff007c0c */ /* 0x000fda000bf05300 */
[----:B------:R-:W-:Y:S05]  /*10e0*/  @!P0 BRA `(.L_x_11) ;  /* 0x00000000001c8947 */ /* 0x000fea0003800000 */
[----:B------:R-:W1:Y:S02]  /*10f0*/  LDC.64 R2, c[0x0][0x598] ;  /* 0x00016600ff027b82 */ /* 0x000e640000000a00 */
[----:B-1----:R-:W2:Y:S02]  /*1100*/  LDG.E.64 R2, desc[UR46][R2.64] ;  /* 0x0000002e02027981 */ /* 0x002ea4000c1e1b00 */
[----:B--2---:R-:W-:-:S04]  /*1110*/  ISETP.NE.U32.AND P0, PT, R2, RZ, PT ;  /* 0x000000ff0200720c */ /* 0x004fc80003f05070 */
[----:B------:R-:W-:-:S13]  /*1120*/  ISETP.NE.AND.EX P0, PT, R3, RZ, PT, P0 ;  /* 0x000000ff0300720c */ /* 0x000fda0003f05300 */
[----:B------:R-:W-:Y:S05]  /*1130*/  @!P0 BRA `(.L_x_11) ;  /* 0x0000000000088947 */ /* 0x000fea0003800000 */
[----:B------:R1:W5:Y:S01]  /*1140*/  LD.E R16, desc[UR46][R2.64] ;  /* 0x0000002e02107980 */ /* 0x000362000c101900 */
[----:B------:R-:W-:Y:S05]  /*1150*/  BRA `(.L_x_12) ;  /* 0x0000000000247947 */ /* 0x000fea0003800000 */
.L_x_11:
[----:B------:R-:W-:Y:S02]  /*1160*/  ULDC.64 UR4, c[0x0][0x588] ;  /* 0x0001620000047ab9 */ /* 0x000fe40000000a00 */
[----:B------:R-:W-:-:S04]  /*1170*/  ISETP.NE.U32.AND P0, PT, RZ, UR4, PT ;  /* 0x00000004ff007c0c */ /* 0x000fc8000bf05070 */
[----:B------:R-:W-:-:S13]  /*1180*/  ISETP.NE.AND.EX P0, PT, RZ, UR5, PT, P0 ;  /* 0x00000005ff007c0c */ /* 0x000fda000bf05300 */
[----:B------:R-:W-:Y:S05]  /*1190*/  @!P0 BRA `(.L_x_13) ;  /* 0x00000000000c8947 */ /* 0x000fea0003800000 */
[----:B------:R-:W1:Y:S02]  /*11a0*/  LDC.64 R16, c[0x0][0x588] ;  /* 0x00016200ff107b82 */ /* 0x000e640000000a00 */
[----:B-1----:R2:W5:Y:S01]  /*11b0*/  LDG.E R16, desc[UR46][R16.64] ;  /* 0x0000002e10107981 */ /* 0x002562000c1e1900 */
[----:B------:R-:W-:Y:S05]  /*11c0*/  BRA `(.L_x_12) ;  /* 0x0000000000087947 */ /* 0x000fea0003800000 */
.L_x_13:
[----:B------:R-:W-:Y:S02]  /*11d0*/  ULDC UR4, c[0x0][0x580] ;  /* 0x0001600000047ab9 */ /* 0x000fe40000000800 */
[----:B------:R-:W-:-:S07]  /*11e0*/  IMAD.U32 R16, RZ, RZ, UR4 ;  /* 0x00000004ff107e24 */ /* 0x000fce000f8e00ff */
.L_x_12:
[----:B------:R-:W-:Y:S02]  /*11f0*/  ULDC.64 UR4, c[0x0][0x5a0] ;  /* 0x0001680000047ab9 */ /* 0x000fe40000000a00 */
[----:B------:R-:W-:-:S04]  /*1200*/  ISETP.NE.U32.AND P0, PT, RZ, UR4, PT ;  /* 0x00000004ff007c0c */ /* 0x000fc8000bf05070 */
[----:B------:R-:W-:-:S13]  /*1210*/  ISETP.NE.AND.EX P0, PT, RZ, UR5, PT, P0 ;  /* 0x00000005ff007c0c */ /* 0x000fda000bf05300 */
[----:B------:R-:W-:Y:S05]  /*1220*/  @!P0 BRA `(.L_x_14) ;  /* 0x00000000001c8947 */ /* 0x000fea0003800000 */
[----:B-1----:R-:W1:Y:S02]  /*1230*/  LDC.64 R2, c[0x0][0x5a0] ;  /* 0x00016800ff027b82 */ /* 0x002e640000000a00 */
[----:B-1----:R-:W3:Y:S02]  /*1240*/  LDG.E.64 R2, desc[UR46][R2.64] ;  /* 0x0000002e02027981 */ /* 0x002ee4000c1e1b00 */
[----:B---3--:R-:W-:-:S04]  /*1250*/  ISETP.NE.U32.AND P0, PT, R2, RZ, PT ;  /* 0x000000ff0200720c */ /* 0x008fc80003f05070 */
[----:B------:R-:W-:-:S13]  /*1260*/  ISETP.NE.AND.EX P0, PT, R3, RZ, PT, P0 ;  /* 0x000000ff0300720c */ /* 0x000fda0003f05300 */
[----:B------:R-:W-:Y:S05]  /*1270*/  @!P0 BRA `(.L_x_14) ;  /* 0x0000000000088947 */ /* 0x000fea0003800000 */
[----:B--2---:R1:W5:Y:S01]  /*1280*/  LD.E R17, desc[UR46][R2.64] ;  /* 0x0000002e02117980 */ /* 0x004362000c101900 */
[----:B------:R-:W-:Y:S05]  /*1290*/  BRA `(.L_x_15) ;  /* 0x0000000000247947 */ /* 0x000fea0003800000 */
.L_x_14:
[----:B------:R-:W-:Y:S02]  /*12a0*/  ULDC.64 UR4, c[0x0][0x590] ;  /* 0x0001640000047ab9 */ /* 0x000fe40000000a00 */
[----:B------:R-:W-:-:S04]  /*12b0*/  ISETP.NE.U32.AND P0, PT, RZ, UR4, PT ;  /* 0x00000004ff007c0c */ /* 0x000fc8000bf05070 */
[----:B------:R-:W-:-:S13]  /*12c0*/  ISETP.NE.AND.EX P0, PT, RZ, UR5, PT, P0 ;  /* 0x00000005ff007c0c */ /* 0x000fda000bf05300 */
[----:B------:R-:W-:Y:S05]  /*12d0*/  @!P0 BRA `(.L_x_16) ;  /* 0x00000000000c8947 */ /* 0x000fea0003800000 */
[----:B-1----:R-:W2:Y:S02]  /*12e0*/  LDC.64 R2, c[0x0][0x590] ;  /* 0x00016400ff027b82 */ /* 0x002ea40000000a00 */
[----:B--2---:R2:W5:Y:S01]  /*12f0*/  LDG.E R17, desc[UR46][R2.64] ;  /* 0x0000002e02117981 */ /* 0x004562000c1e1900 */
[----:B------:R-:W-:Y:S05]  /*1300*/  BRA `(.L_x_15) ;  /* 0x0000000000087947 */ /* 0x000fea0003800000 */
.L_x_16:
[----:B------:R-:W-:Y:S02]  /*1310*/  ULDC UR4, c[0x0][0x584] ;  /* 0x0001610000047ab9 */ /* 0x000fe40000000800 */
[----:B--2---:R-:W-:-:S07]  /*1320*/  IMAD.U32 R17, RZ, RZ, UR4 ;  /* 0x00000004ff117e24 */ /* 0x004fce000f8e00ff */
.L_x_15:
[----:B------:R-:W-:-:S13]  /*1330*/  LOP3.LUT P0, RZ, R0, 0xff, RZ, 0xc0, !PT ;  /* 0x000000ff00ff7812 */ /* 0x000fda000780c0ff */
[----:B------:R-:W-:Y:S05]  /*1340*/  @!P0 EXIT ;  /* 0x000000000000894d */ /* 0x000fea0003800000 */
[----:B------:R-:W-:Y:S01]  /*1350*/  ULDC UR4, c[0x0][0x28c] ;  /* 0x0000a30000047ab9 */ /* 0x000fe20000000800 */
[----:B------:R-:W-:Y:S01]  /*1360*/  ULDC.64 UR44, c[0x0][0x5c8] ;  /* 0x00017200002c7ab9 */ /* 0x000fe20000000a00 */
[----:B------:R-:W-:Y:S02]  /*1370*/  UIADD3 UR4, UR4, 0x3f, URZ ;  /* 0x0000003f04047890 */ /* 0x000fe4000fffe03f */
[----:B------:R-:W-:Y:S02]  /*1380*/  USHF.L.U64.HI UR43, UR44, 0x3, UR45 ;  /* 0x000000032c2b7899 */ /* 0x000fe4000801022d */
[----:B------:R-:W-:Y:S02]  /*1390*/  USHF.R.S32.HI UR5, URZ, 0x1f, UR4 ;  /* 0x0000001f3f057899 */ /* 0x000fe40008011404 */
[----:B------:R-:W-:Y:S02]  /*13a0*/  USHF.L.U32 UR44, UR44, 0x3, URZ ;  /* 0x000000032c2c7899 */ /* 0x000fe4000800063f */
[----:B------:R-:W-:Y:S01]  /*13b0*/  ULEA.HI UR5, UR5, UR4, URZ, 0x6 ;  /* 0x0000000405057291 */ /* 0x000fe2000f8f303f */
[----:B------:R-:W-:Y:S01]  /*13c0*/  UMOV UR36, URZ ;  /* 0x0000003f00247c82 */ /* 0x000fe20008000000 */
[----:B------:R-:W-:-:S02]  /*13d0*/  UMOV UR37, URZ ;  /* 0x0000003f00257c82 */ /* 0x000fc40008000000 */
[----:B------:R-:W-:-:S12]  /*13e0*/  USHF.R.S32.HI UR45, URZ, 0x6, UR5 ;  /* 0x000000063f2d7899 */ /* 0x000fd80008011405 */
.L_x_1186:
[----:B------:R-:W3:Y:S01]  /*13f0*/  S2R R0, SR_TID.X ;  /* 0x0000000000007919 */ /* 0x000ee20000002100 */
[----:B------:R-:W4:Y:S01]  /*1400*/  S2UR UR7, SR_CgaCtaId ;  /* 0x00000000000779c3 */ /* 0x000f220000008800 */
[----:B------:R-:W-:Y:S02]  /*1410*/  UMOV UR6, 0x400 ;  /* 0x0000040000067882 */ /* 0x000fe40000000000 */
[----:B----4-:R-:W-:Y:S01]  /*1420*/  ULEA UR6, UR7, UR6, 0x18 ;  /* 0x0000000607067291 */ /* 0x010fe2000f8ec03f */
[----:B---3--:R-:W-:-:S04]  /*1430*/  LOP3.LUT R0, R0, 0x80, RZ, 0xc0, !PT ;  /* 0x0000008000007812 */ /* 0x008fc800078ec0ff */
[----:B------:R-:W-:-:S06]  /*1440*/  SHF.R.U32.HI R0, RZ, 0x7, R0 ;  /* 0x00000007ff007819 */ /* 0x000fcc0000011600 */
[----:B------:R-:W3:Y:S02]  /*1450*/  SHFL.IDX PT, R0, R0, RZ, 0x1f ;  /* 0x00001fff00007589 */ /* 0x000ee400000e0000 */
[----:B---3--:R-:W-:-:S13]  /*1460*/  R2UR UR4, R0 ;  /* 0x00000000000472ca */ /* 0x008fda00000e0000 */
[----:B------:R-:W-:-:S04]  /*1470*/  ULEA.HI UR5, UR4, UR4, URZ, 0x1 ;  /* 0x0000000404057291 */ /* 0x000fc8000f8f083f */
[----:B------:R-:W-:-:S04]  /*1480*/  ULOP3.LUT UR5, UR5, 0xffffe, URZ, 0xc0, !UPT ;  /* 0x000ffffe05057892 */ /* 0x000fc8000f8ec03f */
[----:B------:R-:W-:-:S03]  /*1490*/  UIADD3 UR5, UR4, -UR5, URZ ;  /* 0x8000000504057290 */ /* 0x000fc6000fffe03f */
[----:B------:R-:W-:Y:S01]  /*14a0*/  ULDC UR4, c[0x0][0x28c] ;  /* 0x0000a30000047ab9 */ /* 0x000fe20000000800 */
[----:B------:R-:W-:Y:S01]  /*14b0*/  ULEA UR5, UR5, UR6, 0xc ;  /* 0x0000000605057291 */ /* 0x000fe2000f8e603f */
[----:B------:R-:W-:-:S03]  /*14c0*/  ISETP.LT.AND P0, PT, RZ, UR4, PT ;  /* 0x00000004ff007c0c */ /* 0x000fc6000bf01270 */
[----:B------:R-:W-:-:S04]  /*14d0*/  UIADD3 UR5, UR5, 0x100, URZ ;  /* 0x0000010005057890 */ /* 0x000fc8000fffe03f */
[----:B------:R-:W-:-:S04]  /*14e0*/  USHF.R.U32.HI UR5, URZ, 0x4, UR5 ;  /* 0x000000043f057899 */ /* 0x000fc80008011605 */
[----:B------:R-:W-:Y:S02]  /*14f0*/  ULOP3.LUT UR48, UR5, 0x3fff, URZ, 0xc0, !UPT ;  /* 0x00003fff05307892 */ /* 0x000fe4000f8ec03f */
[----:B-1----:R-:W-:Y:S10]  /*1500*/  @P0 BRA `(.L_x_17) ;  /* 0x0000000000400947 */ /* 0x002ff40003800000 */
[----:B------:R-:W-:Y:S01]  /*1510*/  MOV R0, 0x0 ;  /* 0x0000000000007802 */ /* 0x000fe20000000f00 */
[----:B------:R-:W-:Y:S01]  /*1520*/  ULDC.64 UR4, c[0x4][0x68] ;  /* 0x01001a0000047ab9 */ /* 0x000fe20000000a00 */
[----:B------:R-:W-:Y:S01]  /*1530*/  ULDC.64 UR6, c[0x4][0x8] ;  /* 0x0100020000067ab9 */ /* 0x000fe20000000a00 */
[----:B------:R-:W-:Y:S01]  /*1540*/  IMAD.U32 R4, RZ, RZ, UR4 ;  /* 0x00000004ff047e24 */ /* 0x000fe2000f8e00ff */
[----:B------:R3:W4:Y:S01]  /*1550*/  LDC.64 R14, c[0x4][R0] ;  /* 0x01000000000e7b82 */ /* 0x0007220000000a00 */
[----:B------:R-:W-:Y:S01]  /*1560*/  IMAD.U32 R5, RZ, RZ, UR5 ;  /* 0x00000005ff057e24 */ /* 0x000fe2000f8e00ff */
[----:B------:R-:W-:Y:S01]  /*1570*/  ULDC.64 UR4, c[0x4][0x70] ;  /* 0x01001c0000047ab9 */ /* 0x000fe20000000a00 */
[----:B------:R-:W-:Y:S02]  /*1580*/  IMAD.U32 R10, RZ, RZ, UR6 ;  /* 0x00000006ff0a7e24 */ /* 0x000fe4000f8e00ff */
[----:B0-----:R-:W-:Y:S02]  /*1590*/  IMAD.U32 R6, RZ, RZ, UR4 ;  /* 0x00000004ff067e24 */ /* 0x001fe4000f8e00ff */
[----:B------:R-:W-:-:S02]  /*15a0*/  IMAD.U32 R7, RZ, RZ, UR5 ;  /* 0x00000005ff077e24 */ /* 0x000fc4000f8e00ff */
[----:B------:R-:W-:Y:S02]  /*15b0*/  IMAD.U32 R11, RZ, RZ, UR7 ;  /* 0x00000007ff0b7e24 */ /* 0x000fe4000f8e00ff */
[----:B------:R-:W-:Y:S02]  /*15c0*/  IMAD.MOV.U32 R8, RZ, RZ, 0x1e1 ;  /* 0x000001e1ff087424 */ /* 0x000fe400078e00ff */
[----:B------:R-:W-:Y:S02]  /*15d0*/  IMAD.MOV.U32 R12, RZ, RZ, 0x1 ;  /* 0x00000001ff0c7424 */ /* 0x000fe400078e00ff */
[----:B---3--:R-:W-:-:S07]  /*15e0*/  IMAD.MOV.U32 R13, RZ, RZ, RZ ;  /* 0x000000ffff0d7224 */ /* 0x008fce00078e00ff */
[----:B------:R-:W-:-:S07]  /*15f0*/  LEPC R20, `(.L_x_17) ;  /* 0x000000001014794e */ /* 0x000fce0000000000 */
[----:B-12-45:R-:W-:Y:S05]  /*1600*/  CALL.ABS.NOINC R14 ;  /* 0x000000000e007343 */ /* 0x036fea0003c00000 */
.L_x_17:
[----:B------:R-:W-:-:S06]  /*1610*/  ULOP3.LUT UR4, UR38, 0x1, URZ, 0xfc, !UPT ;  /* 0x0000000126047892 */ /* 0x000fcc000f8efc3f */
[----:B------:R-:W-:-:S05]  /*1620*/  IMAD.U32 R0, RZ, RZ, UR4 ;  /* 0x00000004ff007e24 */ /* 0x000fca000f8e00ff */
[----:B------:R-:W-:-:S13]  /*1630*/  ISETP.NE.AND P0, PT, R0, 0x3, PT ;  /* 0x000000030000780c */ /* 0x000fda0003f05270 */
[----:B------:R-:W-:Y:S05]  /*1640*/  @!P0 BRA `(.L_x_18) ;  /* 0x0000000000048947 */ /* 0x000fea0003800000 */
[----:B------:R-:W-:Y:S01]  /*1650*/  BPT.TRAP 0x1 ;  /* 0x000000040000795c */ /* 0x000fe20000300000 */
.L_x_18:
[----:B------:R-:W3:Y:S01]  /*1660*/  S2UR UR5, SR_CgaCtaId ;  /* 0x00000000000579c3 */ /* 0x000ee20000008800 */
[----:B------:R-:W-:Y:S01]  /*1670*/  UMOV UR4, 0x400 ;  /* 0x0000040000047882 */ /* 0x000fe20000000000 */
[----:B-12---:R-:W-:Y:S02]  /*1680*/  IMAD.U32 R3, RZ, RZ, UR36 ;  /* 0x00000024ff037e24 */ /* 0x006fe4000f8e00ff */
[----:B------:R-:W-:-:S03]  /*1690*/  IMAD.U32 R5, RZ, RZ, UR37 ;  /* 0x00000025ff057e24 */ /* 0x000fc6000f8e00ff */
[----:B------:R-:W-:Y:S01]  /*16a0*/  SHF.L.U32 R3, R3, 0x1f, RZ ;  /* 0x0000001f03037819 */ /* 0x000fe200000006ff */
[----:B---3--:R-:W-:-:S06]  /*16b0*/  ULEA UR4, UR5, UR4, 0x18 ;  /* 0x0000000405047291 */ /* 0x008fcc000f8ec03f */
[----:B------:R-:W-:-:S04]  /*16c0*/  IMAD.U32 R0, RZ, RZ, UR4 ;  /* 0x00000004ff007e24 */ /* 0x000fc8000f8e00ff */
[----:B------:R-:W-:-:S04]  /*16d0*/  IMAD R4, R5, 0x8, R0 ;  /* 0x0000000805047824 */ /* 0x000fc800078e0200 */
[----:B------:R1:W2:Y:S01]  /*16e0*/  SYNCS.PHASECHK.TRANS64.TRYWAIT P1, [R4+URZ], R3 ;  /* 0x00000003040075a7 */ /* 0x0002a2000802017f */
[----:B------:R-:W-:Y:S05]  /*16f0*/  @!P0 BRA `(.L_x_19) ;  /* 0x0000000000048947 */ /* 0x000fea0003800000 */
[----:B------:R-:W-:Y:S01]  /*1700*/  BPT.TRAP 0x1 ;  /* 0x000000040000795c */ /* 0x000fe20000300000 */
.L_x_19:
[----:B--2---:R-:W-:Y:S05]  /*1710*/  @P1 BRA `(.L_x_20) ;  /* 0x0000000000081947 */ /* 0x004fea0003800000 */
[----:B------:R-:W2:Y:S02]  /*1720*/  SYNCS.PHASECHK.TRANS64.TRYWAIT P1, [R4+URZ], R3 ;  /* 0x00000003040075a7 */ /* 0x000ea4000802017f */
[----:B--2---:R-:W-:Y:S05]  /*1730*/  @!P1 BRA `(.L_x_21) ;  /* 0x0000033800489947 */ /* 0x004fea0003800000 */
.L_x_20:
[----:B------:R-:W-:-:S04]  /*1740*/  UISETP.LT.AND UP0, UPT, UR45, 0x1, UPT ;  /* 0x000000012d00788c */ /* 0x000fc8000bf01270 */
[----:B------:R-:W-:-:S06]  /*1750*/  USEL UR4, UR45, 0x1, UP0 ;  /* 0x000000012d047887 */ /* 0x000fcc0008000000 */
[----:B-12---:R-:W-:Y:S01]  /*1760*/  IMAD.U32 R4, RZ, RZ, UR4 ;  /* 0x00000004ff047e24 */ /* 0x006fe2000f8e00ff */
[----:B------:R-:W-:Y:S05]  /*1770*/  WARPSYNC.ALL ;  /* 0x0000000000007948 */ /* 0x000fea0003800000 */
[----:B------:R-:W-:-:S04]  /*1780*/  IADD3 R4, -R4, UR45, RZ ;  /* 0x0000002d04047c10 */ /* 0x000fc8000fffe1ff */
[----:B------:R-:W-:Y:S02]  /*1790*/  ISETP.GE.AND P1, PT, R4, 0x1, PT ;  /* 0x000000010400780c */ /* 0x000fe40003f26270 */
[----:B------:R-:W-:Y:S01]  /*17a0*/  R2UR UR4, R0 ;  /* 0x00000000000472ca */ /* 0x000fe200000e0000 */
[----:B------:R-:W-:Y:S01]  /*17b0*/  WARPGROUP.ARRIVE ;  /* 0x00000000000079c5 */ /* 0x000fe20000000000 */
[----:B------:R-:W-:Y:S01]  /*17c0*/  UMOV UR9, 0x80000020 ;  /* 0x8000002000097882 */ /* 0x000fe20000000000 */
[----:B------:R-:W-:Y:S01]  /*17d0*/  UMOV UR11, 0x80000020 ;  /* 0x80000020000b7882 */ /* 0x000fe20000000000 */
[----:B------:R-:W-:Y:S01]  /*17e0*/  STL [R1+0xbd4], R19 ;  /* 0x000bd41301007387 */ /* 0x000fe20000100800 */
[----:B------:R-:W-:Y:S01]  /*17f0*/  UMOV UR13, UR9 ;  /* 0x00000009000d7c82 */ /* 0x000fe20008000000 */
[----:B------:R-:W-:Y:S02]  /*1800*/  UMOV UR15, 0x80000020 ;  /* 0x80000020000f7882 */ /* 0x000fe40000000000 */
[----:B------:R-:W-:Y:S04]  /*1810*/  STL [R1+0xbd0], R18 ;  /* 0x000bd01201007387 */ /* 0x000fe80000100800 */
[----:B-----5:R-:W-:Y:S01]  /*1820*/  STL [R1+0xbcc], R17 ;  /* 0x000bcc1101007387 */ /* 0x020fe20000100800 */
[----:B------:R-:W-:-:S03]  /*1830*/  UIADD3 UR4, UR4, 0x18100, URZ ;  /* 0x0001810004047890 */ /* 0x000fc6000fffe03f */
[----:B------:R-:W-:Y:S01]  /*1840*/  STL [R1+0xbc8], R16 ;  /* 0x000bc81001007387 */ /* 0x000fe20000100800 */
[----:B------:R-:W-:-:S03]  /*1850*/  USHF.R.U32.HI UR4, URZ, 0x4, UR4 ;  /* 0x000000043f047899 */ /* 0x000fc60008011604 */
[----:B------:R-:W-:Y:S01]  /*1860*/  STL [R1+0xbc4], R4 ;  /* 0x000bc40401007387 */ /* 0x000fe20000100800 */
[----:B------:R-:W-:Y:S02]  /*1870*/  ULOP3.LUT UR5, UR4, 0x3fff, URZ, 0xc0, !UPT ;  /* 0x00003fff04057892 */ /* 0x000fe4000f8ec03f */
[----:B------:R-:W-:Y:S01]  /*1880*/  ULOP3.LUT UR4, UR48, 0x10000, URZ, 0xfc, !UPT ;  /* 0x0001000030047892 */ /* 0x000fe2000f8efc3f */
[----:B------:R-:W-:Y:S01]  /*1890*/  STL [R1+0xbc0], R2 ;  /* 0x000bc00201007387 */ /* 0x000fe20000100800 */
[----:B------:R-:W-:Y:S02]  /*18a0*/  ULOP3.LUT UR5, UR5, 0x10000, URZ, 0xfc, !UPT ;  /* 0x0001000005057892 */ /* 0x000fe4000f8efc3f */
[----:B------:R-:W-:Y:S01]  /*18b0*/  UIMAD UR6, UR37, 0x600, UR4 ;  /* 0x00000600250678a4 */ /* 0x000fe2000f8e0204 */
[----:B------:R-:W-:Y:S01]  /*18c0*/  STL [R1+0xbd8], R0 ;  /* 0x000bd80001007387 */ /* 0x000fe20000100800 */
[----:B------:R-:W-:-:S04]  /*18d0*/  UIMAD UR7, UR37, 0x600, UR5 ;  /* 0x00000600250778a4 */ /* 0x000fc8000f8e0205 */
[----:B------:R-:W-:Y:S01]  /*18e0*/  UIADD3 UR14, UR7, 0x300, URZ ;  /* 0x00000300070e7890 */ /* 0x000fe2000fffe03f */
[----:B------:R-:W-:Y:S02]  /*18f0*/  UMOV UR8, UR6 ;  /* 0x0000000600087c82 */ /* 0x000fe40008000000 */
[----:B------:R-:W-:Y:S01]  /*1900*/  UMOV UR10, UR7 ;  /* 0x00000007000a7c82 */ /* 0x000fe20008000000 */
[----:B------:R-:W-:Y:S01]  /*1910*/  UMOV UR12, UR8 ;  /* 0x00000008000c7c82 */ /* 0x000fe20008000000 */
[----:B------:R-:W-:Y:S03]  /*1920*/  IGMMA.64x192x32.S8.S8 R24, gdesc[UR8], RZ, !UPT, gsb0 ;  /* 0x04e00000081879f1 */ /* 0x000fe6000c0410ff */
[----:B------:R-:W-:Y:S02]  /*1930*/  WARPGROUP.DEPBAR.LE gsb0, 0x0 ;  /* 0x00008000000079c5 */ /* 0x000fe40000010000 */
[----:B------:R-:W-:Y:S04]  /*1940*/  STL.64 [R1+0x480], R24 ;  /* 0x0004801801007387 */ /* 0x000fe80000100a00 */
        /* <DEDUP_REMOVED lines=46> */
[----:B------:R1:W-:Y:S02]  /*1c30*/  STL.64 [R1+0x5f8], R118 ;  /* 0x0005f87601007387 */ /* 0x0003e40000100a00 */
[----:B-1----:R-:W-:-:S06]  /*1c40*/  WARPGROUP.ARRIVE ;  /* 0x00000000000079c5 */ /* 0x002fcc0000000000 */
[----:B------:R-:W-:Y:S01]  /*1c50*/  IGMMA.64x192x32.S8.S8 R56, gdesc[UR12], RZ, !UPT, gsb0 ;  /* 0x04e000000c3879f1 */ /* 0x000fe2000c0410ff */
[----:B------:R-:W-:Y:S01]  /*1c60*/  UIADD3 UR12, UR6, 0x200, URZ ;  /* 0x00000200060c7890 */ /* 0x000fe2000fffe03f */
[----:B------:R-:W-:Y:S02]  /*1c70*/  UMOV UR13, 0x80000020 ;  /* 0x80000020000d7882 */ /* 0x000fe40000000000 */
[----:B------:R-:W-:-:S04]  /*1c80*/  UMOV UR9, UR13 ;  /* 0x0000000d00097c82 */ /* 0x000fc80008000000 */
[----:B------:R-:W-:Y:S01]  /*1c90*/  UMOV UR8, UR12 ;  /* 0x0000000c00087c82 */ /* 0x000fe20008000000 */
[----:B------:R-:W-:Y:S02]  /*1ca0*/  WARPGROUP.DEPBAR.LE gsb0, 0x0 ;  /* 0x00008000000079c5 */ /* 0x000fe40000010000 */
[----:B------:R-:W-:Y:S01]  /*1cb0*/  STL.64 [R1+0x78], R86 ;  /* 0x0000785601007387 */ /* 0x000fe20000100a00 */
[----:B------:R-:W-:Y:S02]  /*1cc0*/  IMAD.MOV.U32 R216, RZ, RZ, R132 ;  /* 0x000000ffffd87224 */ /* 0x000fe400078e0084 */
[----:B------:R-:W-:Y:S01]  /*1cd0*/  IMAD.MOV.U32 R217, RZ, RZ, R133 ;  /* 0x000000ffffd97224 */ /* 0x000fe200078e0085 */
[----:B------:R-:W-:Y:S01]  /*1ce0*/  STL.64 [R1+0x80], R88 ;  /* 0x0000805801007387 */ /* 0x000fe20000100a00 */
[----:B------:R-:W-:Y:S02]  /*1cf0*/  IMAD.MOV.U32 R218, RZ, RZ, R134 ;  /* 0x000000ffffda7224 */ /* 0x000fe400078e0086 */
[----:B------:R-:W-:Y:S01]  /*1d00*/  IMAD.MOV.U32 R219, RZ, RZ, R135 ;  /* 0x000000ffffdb7224 */ /* 0x000fe200078e0087 */
[----:B------:R-:W-:Y:S01]  /*1d10*/  STL.64 [R1+0x88], R90 ;  /* 0x0000885a01007387 */ /* 0x000fe20000100a00 */
[----:B------:R-:W-:-:S02]  /*1d20*/  IMAD.MOV.U32 R220, RZ, RZ, R136 ;  /* 0x000000ffffdc7224 */ /* 0x000fc400078e0088 */
[----:B------:R-:W-:Y:S01]  /*1d30*/  IMAD.MOV.U32 R221, RZ, RZ, R137 ;  /* 0x000000ffffdd7224 */ /* 0x000fe200078e0089 */
        /* <DEDUP_REMOVED lines=57> */
[----:B------:R1:W-:Y:S01]  /*20d0*/  STL.64 [R1+0x128], R130 ;  /* 0x0001288201007387 */ /* 0x0003e20000100a00 */
[----:B------:R-:W-:Y:S02]  /*20e0*/  IMAD.MOV.U32 R29, RZ, RZ, R81 ;  /* 0x000000ffff1d7224 */ /* 0x000fe400078e0051 */
[----:B------:R-:W-:Y:S01]  /*20f0*/  IMAD.MOV.U32 R28, RZ, RZ, R82 ;  /* 0x000000ffff1c7224 */ /* 0x000fe200078e0052 */
[----:B------:R-:W-:Y:S01]  /*2100*/  STL [R1+0xc28], R235 ;  /* 0x000c28eb01007387 */ /* 0x000fe20000100800 */
[----:B------:R-:W-:-:S02]  /*2110*/  IMAD.MOV.U32 R27, RZ, RZ, R83 ;  /* 0x000000ffff1b7224 */ /* 0x000fc400078e0053 */
[----:B------:R-:W-:Y:S01]  /*2120*/  IMAD.MOV.U32 R26, RZ, RZ, R84 ;  /* 0x000000ffff1a7224 */ /* 0x000fe200078e0054 */
[----:B------:R-:W-:Y:S01]  /*2130*/  STL [R1+0xc24], R234 ;  /* 0x000c24ea01007387 */ /* 0x000fe20000100800 */
[----:B------:R-:W-:Y:S02]  /*2140*/  IMAD.MOV.U32 R25, RZ, RZ, R85 ;  /* 0x000000ffff197224 */ /* 0x000fe400078e0055 */
[----:B------:R-:W-:Y:S01]  /*2150*/  IMAD.MOV.U32 R24, RZ, RZ, R56 ;  /* 0x000000ffff187224 */ /* 0x000fe200078e0038 */
[----:B-1----:R-:W-:Y:S01]  /*2160*/  WARPGROUP.ARRIVE ;  /* 0x00000000000079c5 */ /* 0x002fe20000000000 */
[----:B------:R-:W-:Y:S04]  /*2170*/  STL [R1+0xc20], R233 ;  /* 0x000c20e901007387 */ /* 0x000fe80000100800 */
[----:B------:R-:W-:Y:S01]  /*2180*/  STL [R1+0xc1c], R232 ;  /* 0x000c1ce801007387 */ /* 0x000fe20000100800 */
[----:B------:R-:W-:Y:S03]  /*2190*/  IGMMA.64x192x32.S8.S8 R120, gdesc[UR12], RZ, !UPT, gsb0 ;  /* 0x04e000000c7879f1 */ /* 0x000fe6000c0410ff */
[----:B------:R-:W-:Y:S04]  /*21a0*/  STL [R1+0xc18], R231 ;  /* 0x000c18e701007387 */ /* 0x000fe80000100800 */
        /* <DEDUP_REMOVED lines=14> */
[----:B------:R-:W-:Y:S01]  /*2290*/  STL [R1+0xbdc], R216 ;  /* 0x000bdcd801007387 */ /* 0x000fe20000100800 */
[----:B------:R-:W-:-:S03]  /*22a0*/  WARPGROUP.DEPBAR.LE gsb0, 0x0 ;  /* 0x00008000000079c5 */ /* 0x000fc60000010000 */
        /* <DEDUP_REMOVED lines=20> */
[----:B------:R1:W-:Y:S04]  /*23f0*/  STL.64 [R1+0xa38], R214 ;  /* 0x000a38d601007387 */ /* 0x0003e80000100a00 */
[----:B------:R2:W-:Y:S04]  /*2400*/  STL.64 [R1+0xa30], R212 ;  /* 0x000a30d401007387 */ /* 0x0005e80000100a00 */
[----:B------:R3:W-:Y:S04]  /*2410*/  STL.64 [R1+0xa28], R210 ;  /* 0x000a28d201007387 */ /* 0x0007e80000100a00 */
[----:B------:R4:W-:Y:S01]  /*2420*/  STL.64 [R1+0xa20], R208 ;  /* 0x000a20d001007387 */ /* 0x0009e20000100a00 */
[----:B-1----:R-:W-:-:S02]  /*2430*/  IMAD.MOV.U32 R214, RZ, RZ, R26 ;  /* 0x000000ffffd67224 */ /* 0x002fc400078e001a */
[----:B------:R-:W-:Y:S01]  /*2440*/  IMAD.MOV.U32 R215, RZ, RZ, R25 ;  /* 0x000000ffffd77224 */ /* 0x000fe200078e0019 */
[----:B------:R1:W-:Y:S01]  /*2450*/  STL.64 [R1+0xa18], R206 ;  /* 0x000a18ce01007387 */ /* 0x0003e20000100a00 */
[----:B--2---:R-:W-:Y:S02]  /*2460*/  IMAD.MOV.U32 R212, RZ, RZ, R28 ;  /* 0x000000ffffd47224 */ /* 0x004fe400078e001c */
[----:B------:R-:W-:Y:S01]  /*2470*/  IMAD.MOV.U32 R213, RZ, RZ, R27 ;  /* 0x000000ffffd57224 */ /* 0x000fe200078e001b */
[----:B------:R2:W-:Y:S01]  /*2480*/  STL.64 [R1+0xa10], R204 ;  /* 0x000a10cc01007387 */ /* 0x0005e20000100a00 */
[----:B---3--:R-:W-:Y:S02]  /*2490*/  IMAD.MOV.U32 R210, RZ, RZ, R30 ;  /* 0x000000ffffd27224 */ /* 0x008fe400078e001e */
[----:B------:R-:W-:Y:S01]  /*24a0*/  IMAD.MOV.U32 R211, RZ, RZ, R29 ;  /* 0x000000ffffd37224 */ /* 0x000fe200078e001d */
[----:B------:R3:W-:Y:S01]  /*24b0*/  STL.64 [R1+0xa08], R202 ;  /* 0x000a08ca01007387 */ /* 0x0007e20000100a00 */
[----:B----4-:R-:W-:-:S02]  /*24c0*/  IMAD.MOV.U32 R208, RZ, RZ, R32 ;  /* 0x000000ffffd07224 */ /* 0x010fc400078e0020 */
[----:B------:R-:W-:Y:S01]  /*24d0*/  IMAD.MOV.U32 R209, RZ, RZ, R31 ;  /* 0x000000ffffd17224 */ /* 0x000fe200078e001f */
[----:B------:R4:W-:Y:S01]  /*24e0*/  STL.64 [R1+0xa00], R200 ;  /* 0x000a00c801007387 */ /* 0x0009e20000100a00 */
[----:B-1----:R-:W-:Y:S02]  /*24f0*/  IMAD.MOV.U32 R206, RZ, RZ, R34 ;  /* 0x000000ffffce7224 */ /* 0x002fe400078e0022 */
[----:B------:R-:W-:Y:S01]  /*2500*/  IMAD.MOV.U32 R207, RZ, RZ, R33 ;  /* 0x000000ffffcf7224 */ /* 0x000fe200078e0021 */
[----:B------:R1:W-:Y:S01]  /*2510*/  STL.64 [R1+0x9f8], R198 ;  /* 0x0009f8c601007387 */ /* 0x0003e20000100a00 */
[----:B--2---:R-:W-:Y:S02]  /*2520*/  IMAD.MOV.U32 R204, RZ, RZ, R36 ;  /* 0x000000ffffcc7224 */ /* 0x004fe400078e0024 */
[----:B------:R-:W-:Y:S01]  /*2530*/  IMAD.MOV.U32 R205, RZ, RZ, R35 ;  /* 0x000000ffffcd7224 */ /* 0x000fe200078e0023 */
[----:B------:R2:W-:Y:S01]  /*2540*/  STL.64 [R1+0x9f0], R196 ;  /* 0x0009f0c401007387 */ /* 0x0005e20000100a00 */
[----:B---3--:R-:W-:-:S02]  /*2550*/  IMAD.MOV.U32 R202, RZ, RZ, R38 ;  /* 0x000000ffffca7224 */ /* 0x008fc400078e0026 */
[----:B------:R-:W-:Y:S01]  /*2560*/  IMAD.MOV.U32 R203, RZ, RZ, R37 ;  /* 0x000000ffffcb7224 */ /* 0x000fe200078e0025 */
[----:B------:R3:W-:Y:S01]  /*2570*/  STL.64 [R1+0x9e8], R194 ;  /* 0x0009e8c201007387 */ /* 0x0007e20000100a00 */
[----:B----4-:R-:W-:Y:S02]  /*2580*/  IMAD.MOV.U32 R200, RZ, RZ, R40 ;  /* 0x000000ffffc87224 */ /* 0x010fe400078e0028 */
[----:B------:R-:W-:Y:S01]  /*2590*/  IMAD.MOV.U32 R201, RZ, RZ, R39 ;  /* 0x000000ffffc97224 */ /* 0x000fe200078e0027 */
[----:B------:R4:W-:Y:S01]  /*25a0*/  STL.64 [R1+0x9e0], R192 ;  /* 0x0009e0c001007387 */ /* 0x0009e20000100a00 */
[----:B-1----:R-:W-:Y:S02]  /*25b0*/  IMAD.MOV.U32 R198, RZ, RZ, R42 ;  /* 0x000000ffffc67224 */ /* 0x002fe400078e002a */
[----:B------:R-:W-:Y:S01]  /*25c0*/  IMAD.MOV.U32 R199, RZ, RZ, R41 ;  /* 0x000000ffffc77224 */ /* 0x000fe200078e0029 */
[----:B------:R1:W-:Y:S01]  /*25d0*/  STL.64 [R1+0x9d8], R190 ;  /* 0x0009d8be01007387 */ /* 0x0003e20000100a00 */
[----:B--2---:R-:W-:-:S02]  /*25e0*/  IMAD.MOV.U32 R196, RZ, RZ, R44 ;  /* 0x000000ffffc47224 */ /* 0x004fc400078e002c */
[----:B------:R-:W-:Y:S01]  /*25f0*/  IMAD.MOV.U32 R197, RZ, RZ, R43 ;  /* 0x000000ffffc57224 */ /* 0x000fe200078e002b */
[----:B------:R2:W-:Y:S01]  /*2600*/  STL.64 [R1+0x9d0], R188 ;  /* 0x0009d0bc01007387 */ /* 0x0005e20000100a00 */
[----:B---3--:R-:W-:Y:S02]  /*2610*/  IMAD.MOV.U32 R194, RZ, RZ, R46 ;  /* 0x000000ffffc27224 */ /* 0x008fe400078e002e */
[----:B------:R-:W-:Y:S01]  /*2620*/  IMAD.MOV.U32 R195, RZ, RZ, R45 ;  /* 0x000000ffffc37224 */ /* 0x000fe200078e002d */
[----:B------:R3:W-:Y:S01]  /*2630*/  STL.64 [R1+0x9c8], R186 ;  /* 0x0009c8ba01007387 */ /* 0x0007e20000100a00 */
[----:B----4-:R-:W-:Y:S02]  /*2640*/  IMAD.MOV.U32 R192, RZ, RZ, R48 ;  /* 0x000000ffffc07224 */ /* 0x010fe400078e0030 */
[----:B------:R-:W-:Y:S01]  /*2650*/  IMAD.MOV.U32 R193, RZ, RZ, R47 ;  /* 0x000000ffffc17224 */ /* 0x000fe200078e002f */
[----:B------:R-:W-:Y:S01]  /*2660*/  STL.64 [R1+0x9c0], R184 ;  /* 0x0009c0b801007387 */ /* 0x000fe20000100a00 */
[----:B-1----:R-:W-:-:S02]  /*2670*/  IMAD.MOV.U32 R190, RZ, RZ, R50 ;  /* 0x000000ffffbe7224 */ /* 0x002fc400078e0032 */
[----:B------:R-:W-:Y:S01]  /*2680*/  IMAD.MOV.U32 R191, RZ, RZ, R49 ;  /* 0x000000ffffbf7224 */ /* 0x000fe200078e0031 */
[----:B------:R-:W-:Y:S01]  /*2690*/  STL.64 [R1+0x9b8], R182 ;  /* 0x0009b8b601007387 */ /* 0x000fe20000100a00 */
[----:B--2---:R-:W-:Y:S02]  /*26a0*/  IMAD.MOV.U32 R188, RZ, RZ, R52 ;  /* 0x000000ffffbc7224 */ /* 0x004fe400078e0034 */
[----:B------:R-:W-:Y:S01]  /*26b0*/  IMAD.MOV.U32 R189, RZ, RZ, R51 ;  /* 0x000000ffffbd7224 */ /* 0x000fe200078e0033 */
[----:B------:R-:W-:Y:S01]  /*26c0*/  STL.64 [R1+0x9b0], R180 ;  /* 0x0009b0b401007387 */ /* 0x000fe20000100a00 */
[----:B---3--:R-:W-:Y:S02]  /*26d0*/  IMAD.MOV.U32 R187, RZ, RZ, R53 ;  /* 0x000000ffffbb7224 */ /* 0x008fe400078e0035 */
[----:B------:R-:W-:Y:S01]  /*26e0*/  IMAD.MOV.U32 R186, RZ, RZ, R24 ;  /* 0x000000ffffba7224 */ /* 0x000fe200078e0018 */
        /* <DEDUP_REMOVED lines=23> */
[----:B------:R-:W-:Y:S01]  /*2860*/  UMOV UR9, 0x80000020 ;  /* 0x8000002000097882 */ /* 0x000fe20000000000 */
[----:B------:R-:W-:Y:S02]  /*2870*/  WARPGROUP.DEPBAR.LE gsb0, 0x0 ;  /* 0x00008000000079c5 */ /* 0x000fe40000010000 */
        /* <DEDUP_REMOVED lines=29> */
[----:B0-----:R-:W-:Y:S01]  /*2a50*/  IMAD.MOV.U32 R7, RZ, RZ, R148 ;  /* 0x000000ffff077224 */ /* 0x001fe200078e0094 */
[----:B------:R-:W-:Y:S01]  /*2a60*/  STL.64 [R1+0x350], R76 ;  /* 0x0003504c01007387 */ /* 0x000fe20000100a00 */
[----:B------:R-:W-:-:S02]  /*2a70*/  IMAD.MOV.U32 R6, RZ, RZ, R149 ;  /* 0x000000ffff067224 */ /* 0x000fc400078e0095 */
[----:B------:R-:W-:Y:S01]  /*2a80*/  IMAD.MOV.U32 R5, RZ, RZ, R150 ;  /* 0x000000ffff057224 */ /* 0x000fe200078e0096 */
[----:B------:R-:W-:Y:S01]  /*2a90*/  STL.64 [R1+0x358], R78 ;  /* 0x0003584e01007387 */ /* 0x000fe20000100a00 */
[----:B------:R-:W-:-:S03]  /*2aa0*/  IMAD.MOV.U32 R3, RZ, RZ, R151 ;  /* 0x000000ffff037224 */ /* 0x000fc600078e0097 */
        /* <DEDUP_REMOVED lines=19> */
[----:B------:R0:W-:Y:S04]  /*2be0*/  STL.64 [R1+0x3f8], R118 ;  /* 0x0003f87601007387 */ /* 0x0001e80000100a00 */
[----:B------:R1:W-:Y:S04]  /*2bf0*/  STL.64 [R1+0x400], R120 ;  /* 0x0004007801007387 */ /* 0x0003e80000100a00 */
[----:B------:R2:W-:Y:S01]  /*2c00*/  STL.64 [R1+0x408], R122 ;  /* 0x0004087a01007387 */ /* 0x0005e20000100a00 */
[----:B0-----:R-:W-:-:S03]  /*2c10*/  WARPGROUP.ARRIVE ;  /* 0x00000000000079c5 */ /* 0x001fc60000000000 */
[----:B------:R0:W-:Y:S04]  /*2c20*/  STL.64 [R1+0x410], R124 ;  /* 0x0004107c01007387 */ /* 0x0001e80000100a00 */
[----:B------:R3:W-:Y:S01]  /*2c30*/  STL.64 [R1+0x418], R126 ;  /* 0x0004187e01007387 */ /* 0x0007e20000100a00 */
[----:B------:R-:W-:Y:S01]  /*2c40*/  IGMMA.64x192x32.S8.S8 R24, gdesc[UR8], RZ, !UPT, gsb0 ;  /* 0x04e00000081879f1 */ /* 0x000fe2000c0410ff */
[----:B------:R-:W-:Y:S01]  /*2c50*/  UMOV UR10, UR14 ;  /* 0x0000000e000a7c82 */ /* 0x000fe20008000000 */
[----:B------:R-:W-:Y:S01]  /*2c60*/  UMOV UR11, UR15 ;  /* 0x0000000f000b7c82 */ /* 0x000fe20008000000 */
[----:B------:R4:W-:Y:S01]  /*2c70*/  STL [R1+0x420], R128 ;  /* 0x0004208001007387 */ /* 0x0009e20000100800 */
[----:B------:R-:W-:-:S03]  /*2c80*/  WARPGROUP.DEPBAR.LE gsb0, 0x0 ;  /* 0x00008000000079c5 */ /* 0x000fc60000010000 */
[----:B------:R-:W-:Y:S01]  /*2c90*/  STL.64 [R1+0x180], R24 ;  /* 0x0001801801007387 */ /* 0x000fe20000100a00 */
[----:B-1----:R-:W-:Y:S02]  /*2ca0*/  IMAD.MOV.U32 R120, RZ, RZ, R34 ;  /* 0x000000ffff787224 */ /* 0x002fe400078e0022 */
[----:B------:R-:W-:Y:S01]  /*2cb0*/  IMAD.MOV.U32 R121, RZ, RZ, R35 ;  /* 0x000000ffff797224 */ /* 0x000fe200078e0023 */
[----:B------:R-:W-:Y:S01]  /*2cc0*/  STL.64 [R1+0x188], R26 ;  /* 0x0001881a01007387 */ /* 0x000fe20000100a00 */
[----:B--2---:R-:W-:Y:S02]  /*2cd0*/  IMAD.MOV.U32 R122, RZ, RZ, R36 ;  /* 0x000000ffff7a7224 */ /* 0x004fe400078e0024 */
[----:B------:R-:W-:Y:S01]  /*2ce0*/  IMAD.MOV.U32 R123, RZ, RZ, R37 ;  /* 0x000000ffff7b7224 */ /* 0x000fe200078e0025 */
[----:B------:R-:W-:Y:S01]  /*2cf0*/  STL.64 [R1+0x190], R28 ;  /* 0x0001901c01007387 */ /* 0x000fe20000100a00 */
[----:B0-----:R-:W-:Y:S02]  /*2d00*/  IMAD.MOV.U32 R124, RZ, RZ, R38 ;  /* 0x000000ffff7c7224 */ /* 0x001fe400078e0026 */
[----:B------:R-:W-:Y:S01]  /*2d10*/  IMAD.MOV.U32 R125, RZ, RZ, R39 ;  /* 0x000000ffff7d7224 */ /* 0x000fe200078e0027 */
[----:B------:R-:W-:Y:S01]  /*2d20*/  STL.64 [R1+0x198], R30 ;  /* 0x0001981e01007387 */ /* 0x000fe20000100a00 */
[----:B---3--:R-:W-:-:S02]  /*2d30*/  IMAD.MOV.U32 R126, RZ, RZ, R40 ;  /* 0x000000ffff7e7224 */ /* 0x008fc400078e0028 */
[----:B------:R-:W-:Y:S01]  /*2d40*/  IMAD.MOV.U32 R127, RZ, RZ, R41 ;  /* 0x000000ffff7f7224 */ /* 0x000fe200078e0029 */
[----:B------:R0:W-:Y:S01]  /*2d50*/  STL.64 [R1+0x1a0], R32 ;  /* 0x0001a02001007387 */ /* 0x0001e20000100a00 */
[----:B----4-:R-:W-:Y:S02]  /*2d60*/  IMAD.MOV.U32 R128, RZ, RZ, R42 ;  /* 0x000000ffff807224 */ /* 0x010fe400078e002a */
[----:B------:R-:W-:Y:S02]  /*2d70*/  IMAD.MOV.U32 R129, RZ, RZ, R43 ;  /* 0x000000ffff817224 */ /* 0x000fe400078e002b */
[----:B------:R-:W-:Y:S02]  /*2d80*/  IMAD.MOV.U32 R130, RZ, RZ, R44 ;  /* 0x000000ffff827224 */ /* 0x000fe400078e002c */
[----:B------:R-:W-:Y:S02]  /*2d90*/  IMAD.MOV.U32 R131, RZ, RZ, R45 ;  /* 0x000000ffff837224 */ /* 0x000fe400078e002d */
[----:B------:R-:W-:-:S02]  /*2da0*/  IMAD.MOV.U32 R132, RZ, RZ, R46 ;  /* 0x000000ffff847224 */ /* 0x000fc400078e002e */
[----:B------:R-:W-:Y:S02]  /*2db0*/  IMAD.MOV.U32 R133, RZ, RZ, R47 ;  /* 0x000000ffff857224 */ /* 0x000fe400078e002f */
[----:B------:R-:W-:Y:S02]  /*2dc0*/  IMAD.MOV.U32 R134, RZ, RZ, R48 ;  /* 0x000000ffff867224 */ /* 0x000fe400078e0030 */
        /* <DEDUP_REMOVED lines=71> */
[----:B0-----:R-:W-:-:S06]  /*3240*/  WARPGROUP.ARRIVE ;  /* 0x00000000000079c5 */ /* 0x001fcc0000000000 */
        /* <DEDUP_REMOVED lines=45> */
[----:B------:R-:W-:Y:S04]  /*3520*/  STL.64 [R1+0x630], R32 ;  /* 0x0006302001007387 */ /* 0x000fe80000100a00 */
[----:B------:R-:W-:Y:S04]  /*3530*/  STL.64 [R1+0x628], R30 ;  /* 0x0006281e01007387 */ /* 0x000fe80000100a00 */
[----:B------:R-:W-:Y:S04]  /*3540*/  STL.64 [R1+0x620], R28 ;  /* 0x0006201c01007387 */ /* 0x000fe80000100a00 */
[----:B------:R-:W-:Y:S04]  /*3550*/  STL.64 [R1+0x618], R26 ;  /* 0x0006181a01007387 */ /* 0x000fe80000100a00 */
[----:B------:R1:W-:Y:S01]  /*3560*/  STL.64 [R1+0x610], R24 ;  /* 0x0006101801007387 */ /* 0x0003e20000100a00 */
[----:B0-----:R-:W-:-:S03]  /*3570*/  IMAD.MOV.U32 R34, RZ, RZ, R120 ;  /* 0x000000ffff227224 */ /* 0x001fc600078e0078 */
[----:B-1----:R-:W2:Y:S04]  /*3580*/  LDL.LU R24, [R1+0x180] ;  /* 0x0001800001187983 */ /* 0x002ea80000300800 */
[----:B------:R-:W2:Y:S04]  /*3590*/  LDL.LU R25, [R1+0x184] ;  /* 0x0001840001197983 */ /* 0x000ea80000300800 */
[----:B------:R-:W3:Y:S04]  /*35a0*/  LDL.LU R26, [R1+0x188] ;  /* 0x00018800011a7983 */ /* 0x000ee80000300800 */
[----:B------:R-:W3:Y:S04]  /*35b0*/  LDL.LU R27, [R1+0x18c] ;  /* 0x00018c00011b7983 */ /* 0x000ee80000300800 */
[----:B------:R-:W4:Y:S04]  /*35c0*/  LDL.LU R28, [R1+0x190] ;  /* 0x00019000011c7983 */ /* 0x000f280000300800 */
[----:B------:R-:W4:Y:S04]  /*35d0*/  LDL.LU R29, [R1+0x194] ;  /* 0x00019400011d7983 */ /* 0x000f280000300800 */
[----:B------:R-:W2:Y:S01]  /*35e0*/  LDL.LU R30, [R1+0x198] ;  /* 0x00019800011e7983 */ /* 0x000ea20000300800 */
[----:B------:R-:W-:-:S03]  /*35f0*/  IMAD.MOV.U32 R35, RZ, RZ, R121 ;  /* 0x000000ffff237224 */ /* 0x000fc600078e0079 */
[----:B------:R-:W2:Y:S01]  /*3600*/  LDL.LU R31, [R1+0x19c] ;  /* 0x00019c00011f7983 */ /* 0x000ea20000300800 */
[----:B------:R-:W-:-:S03]  /*3610*/  IMAD.MOV.U32 R36, RZ, RZ, R122 ;  /* 0x000000ffff247224 */ /* 0x000fc600078e007a */
[----:B------:R-:W3:Y:S01]  /*3620*/  LDL.LU R32, [R1+0x1a0] ;  /* 0x0001a00001207983 */ /* 0x000ee20000300800 */
[----:B------:R-:W-:-:S03]  /*3630*/  IMAD.MOV.U32 R37, RZ, RZ, R123 ;  /* 0x000000ffff257224 */ /* 0x000fc600078e007b */
[----:B------:R-:W3:Y:S01]  /*3640*/  LDL.LU R33, [R1+0x1a4] ;  /* 0x0001a40001217983 */ /* 0x000ee20000300800 */
[----:B------:R-:W-:-:S03]  /*3650*/  IMAD.MOV.U32 R38, RZ, RZ, R124 ;  /* 0x000000ffff267224 */ /* 0x000fc600078e007c */
[----:B------:R-:W4:Y:S01]  /*3660*/  LDL.LU R120, [R1+0xc78] ;  /* 0x000c780001787983 */ /* 0x000f220000300800 */
[----:B------:R-:W-:-:S03]  /*3670*/  IMAD.MOV.U32 R39, RZ, RZ, R125 ;  /* 0x000000ffff277224 */ /* 0x000fc600078e007d */
[----:B------:R-:W4:Y:S01]  /*3680*/  LDL.LU R121, [R1+0xc74] ;  /* 0x000c740001797983 */ /* 0x000f220000300800 */
[----:B------:R-:W-:-:S03]  /*3690*/  IMAD.MOV.U32 R40, RZ, RZ, R126 ;  /* 0x000000ffff287224 */ /* 0x000fc600078e007e */
        /* <DEDUP_REMOVED lines=75> */
[----:B------:R-:W-:Y:S02]  /*3b50*/  IMAD.MOV.U32 R85, RZ, RZ, R174 ;  /* 0x000000ffff557224 */ /* 0x000fe400078e00ae */
[----:B------:R-:W-:Y:S01]  /*3b60*/  IMAD.MOV.U32 R84, RZ, RZ, R175 ;  /* 0x000000ffff547224 */ /* 0x000fe200078e00af */
[----:B------:R-:W3:Y:S01]  /*3b70*/  LDL.LU R170, [R1+0x78] ;  /* 0x0000780001aa7983 */ /* 0x000ee20000300800 */
[----:B------:R-:W-:Y:S02]  /*3b80*/  IMAD.MOV.U32 R83, RZ, RZ, R176 ;  /* 0x000000ffff537224 */ /* 0x000fe400078e00b0 */
[----:B------:R-:W-:Y:S01]  /*3b90*/  IMAD.MOV.U32 R82, RZ, RZ, R177 ;  /* 0x000000ffff527224 */ /* 0x000fe200078e00b1 */
[----:B------:R-:W3:Y:S01]  /*3ba0*/  LDL.LU R171, [R1+0x7c] ;  /* 0x00007c0001ab7983 */ /* 0x000ee20000300800 */
[----:B------:R-:W-:Y:S02]  /*3bb0*/  IMAD.MOV.U32 R81, RZ, RZ, R178 ;  /* 0x000000ffff517224 */ /* 0x000fe400078e00b2 */
[----:B------:R-:W-:Y:S01]  /*3bc0*/  IMAD.MOV.U32 R80, RZ, RZ, R179 ;  /* 0x000000ffff507224 */ /* 0x000fe200078e00b3 */
[----:B------:R-:W4:Y:S01]  /*3bd0*/  LDL.LU R172, [R1+0x80] ;  /* 0x0000800001ac7983 */ /* 0x000f220000300800 */
[----:B------:R-:W-:-:S02]  /*3be0*/  IMAD.MOV.U32 R79, RZ, RZ, R180 ;  /* 0x000000ffff4f7224 */ /* 0x000fc400078e00b4 */
[----:B------:R-:W-:Y:S01]  /*3bf0*/  IMAD.MOV.U32 R78, RZ, RZ, R181 ;  /* 0x000000ffff4e7224 */ /* 0x000fe200078e00b5 */
[----:B------:R-:W4:Y:S01]  /*3c00*/  LDL.LU R173, [R1+0x84] ;  /* 0x0000840001ad7983 */ /* 0x000f220000300800 */
[----:B------:R-:W-:Y:S02]  /*3c10*/  IMAD.MOV.U32 R77, RZ, RZ, R182 ;  /* 0x000000ffff4d7224 */ /* 0x000fe400078e00b6 */
[----:B------:R-:W-:Y:S01]  /*3c20*/  IMAD.MOV.U32 R76, RZ, RZ, R183 ;  /* 0x000000ffff4c7224 */ /* 0x000fe200078e00b7 */
[----:B------:R-:W2:Y:S01]  /*3c30*/  LDL.LU R174, [R1+0x88] ;  /* 0x0000880001ae7983 */ /* 0x000ea20000300800 */
[----:B------:R-:W-:Y:S02]  /*3c40*/  IMAD.MOV.U32 R75, RZ, RZ, R184 ;  /* 0x000000ffff4b7224 */ /* 0x000fe400078e00b8 */
[----:B------:R-:W-:Y:S01]  /*3c50*/  IMAD.MOV.U32 R74, RZ, RZ, R185 ;  /* 0x000000ffff4a7224 */ /* 0x000fe200078e00b9 */
[----:B------:R-:W2:Y:S01]  /*3c60*/  LDL.LU R175, [R1+0x8c] ;  /* 0x00008c0001af7983 */ /* 0x000ea20000300800 */
[----:B------:R-:W-:-:S02]  /*3c70*/  IMAD.MOV.U32 R119, RZ, RZ, R140 ;  /* 0x000000ffff777224 */ /* 0x000fc400078e008c */
        /* <DEDUP_REMOVED lines=88> */
[----:B------:R-:W2:Y:S04]  /*4200*/  LDL.LU R205, [R1+0x104] ;  /* 0x0001040001cd7983 */ /* 0x000ea80000300800 */
[----:B------:R-:W3:Y:S04]  /*4210*/  LDL.LU R206, [R1+0x108] ;  /* 0x0001080001ce7983 */ /* 0x000ee80000300800 */
[----:B------:R-:W3:Y:S04]  /*4220*/  LDL.LU R207, [R1+0x10c] ;  /* 0x00010c0001cf7983 */ /* 0x000ee80000300800 */
[----:B------:R-:W4:Y:S04]  /*4230*/  LDL.LU R208, [R1+0x110] ;  /* 0x0001100001d07983 */ /* 0x000f280000300800 */
[----:B------:R-:W4:Y:S04]  /*4240*/  LDL.LU R209, [R1+0x114] ;  /* 0x0001140001d17983 */ /* 0x000f280000300800 */
[----:B------:R-:W2:Y:S04]  /*4250*/  LDL.LU R210, [R1+0x118] ;  /* 0x0001180001d27983 */ /* 0x000ea80000300800 */
[----:B------:R-:W2:Y:S04]  /*4260*/  LDL.LU R211, [R1+0x11c] ;  /* 0x00011c0001d37983 */ /* 0x000ea80000300800 */
[----:B------:R-:W3:Y:S04]  /*4270*/  LDL.LU R212, [R1+0x120] ;  /* 0x0001200001d47983 */ /* 0x000ee80000300800 */
[----:B------:R-:W3:Y:S04]  /*4280*/  LDL.LU R213, [R1+0x124] ;  /* 0x0001240001d57983 */ /* 0x000ee80000300800 */
[----:B------:R-:W4:Y:S04]  /*4290*/  LDL.LU R214, [R1+0x128] ;  /* 0x0001280001d67983 */ /* 0x000f280000300800 */
[----:B------:R-:W4:Y:S04]  /*42a0*/  LDL.LU R215, [R1+0x12c] ;  /* 0x00012c0001d77983 */ /* 0x000f280000300800 */
[----:B----4-:R-:W-:Y:S04]  /*42b0*/  STL.64 [R1+0xbb8], R214 ;  /* 0x000bb8d601007387 */ /* 0x010fe80000100a00 */
[----:B---3--:R-:W-:Y:S04]  /*42c0*/  STL.64 [R1+0xbb0], R212 ;  /* 0x000bb0d401007387 */ /* 0x008fe80000100a00 */
[----:B--2---:R-:W-:Y:S04]  /*42d0*/  STL.64 [R1+0xba8], R210 ;  /* 0x000ba8d201007387 */ /* 0x004fe80000100a00 */
        /* <DEDUP_REMOVED lines=45> */
[----:B0-----:R-:W2:Y:S04]  /*45b0*/  LDL.LU R120, [R1+0x480] ;  /* 0x0004800001787983 */ /* 0x001ea80000300800 */
[----:B------:R-:W2:Y:S04]  /*45c0*/  LDL.LU R121, [R1+0x484] ;  /* 0x0004840001797983 */ /* 0x000ea80000300800 */
        /* <DEDUP_REMOVED lines=93> */
[----:B------:R-:W2:Y:S01]  /*4ba0*/  LDL.LU R215, [R1+0x5fc] ;  /* 0x0005fc0001d77983 */ /* 0x000ea20000300800 */
[----:B------:R-:W-:-:S02]  /*4bb0*/  UIADD3 UR8, UR6, 0x2, URZ ;  /* 0x0000000206087890 */ /* 0x000fc4000fffe03f */
[----:B------:R-:W-:Y:S01]  /*4bc0*/  UIADD3 UR10, UR7, 0x2, URZ ;  /* 0x00000002070a7890 */ /* 0x000fe2000fffe03f */
[----:B------:R-:W-:Y:S01]  /*4bd0*/  UMOV UR9, 0x80000020 ;  /* 0x8000002000097882 */ /* 0x000fe20000000000 */
[----:B------:R-:W-:Y:S01]  /*4be0*/  UMOV UR11, 0x80000020 ;  /* 0x80000020000b7882 */ /* 0x000fe20000000000 */
        /* <DEDUP_REMOVED lines=48> */
[----:B0-----:R-:W3:Y:S04]  /*4ef0*/  LDL.LU R24, [R1+0x300] ;  /* 0x0003000001187983 */ /* 0x001ee80000300800 */
[----:B------:R-:W3:Y:S04]  /*4f00*/  LDL.LU R25, [R1+0x304] ;  /* 0x0003040001197983 */ /* 0x000ee80000300800 */
        /* <DEDUP_REMOVED lines=21> */
[----:B------:R-:W3:Y:S01]  /*5060*/  LDL.LU R47, [R1+0x35c] ;  /* 0x00035c00012f7983 */ /* 0x000ee20000300800 */
[----:B--2---:R-:W-:-:S03]  /*5070*/  WARPGROUP.ARRIVE ;  /* 0x00000000000079c5 */ /* 0x004fc60000000000 */
[----:B------:R-:W3:Y:S03]  /*5080*/  LDL.LU R48, [R1+0x360] ;  /* 0x0003600001307983 */ /* 0x000ee60000300800 */
[----:B------:R-:W-:Y:S01]  /*5090*/  IGMMA.64x192x32.S8.S8 R120, gdesc[UR8], R120, gsb0 ;  /* 0x04e00000087879f1 */ /* 0x000fe20008041078 */
        /* <DEDUP_REMOVED lines=44> */
[----:B------:R-:W-:-:S03]  /*5360*/  IMAD.MOV.U32 R97, RZ, RZ, R0 ;  /* 0x000000ffff617224 */ /* 0x000fc600078e0000 */
        /* <DEDUP_REMOVED lines=8> */
[----:B------:R0:W5:Y:S01]  /*53f0*/  LDL.LU R0, [R1+0xbd8] ;  /* 0x000bd80001007983 */ /* 0x0001620000300800 */
[----:B------:R-:W-:-:S03]  /*5400*/  IMAD.MOV.U32 R102, RZ, RZ, R4 ;  /* 0x000000ffff667224 */ /* 0x000fc600078e0004 */
[----:B------:R0:W5:Y:S01]  /*5410*/  LDL.LU R19, [R1+0xbd4] ;  /* 0x000bd40001137983 */ /* 0x0001620000300800 */
[----:B------:R-:W-:-:S03]  /*5420*/  IMAD.MOV.U32 R103, RZ, RZ, R2 ;  /* 0x000000ffff677224 */ /* 0x000fc600078e0002 */
[----:B------:R0:W5:Y:S04]  /*5430*/  LDL.LU R18, [R1+0xbd0] ;  /* 0x000bd00001127983 */ /* 0x0001680000300800 */
[----:B------:R0:W5:Y:S01]  /*5440*/  LDL.LU R17, [R1+0xbcc] ;  /* 0x000bcc0001117983 */ /* 0x0001620000300800 */
[----:B------:R-:W-:-:S03]  /*5450*/  WARPGROUP.DEPBAR.LE gsb0, 0x0 ;  /* 0x00008000000079c5 */ /* 0x000fc60000010000 */
[----:B------:R0:W5:Y:S04]  /*5460*/  LDL.LU R16, [R1+0xbc8] ;  /* 0x000bc80001107983 */ /* 0x0001680000300800 */
[----:B------:R0:W5:Y:S04]  /*5470*/  LDL.LU R4, [R1+0xbc4] ;  /* 0x000bc40001047983 */ /* 0x0001680000300800 */
[----:B------:R0:W5:Y:S04]  /*5480*/  LDL.LU R2, [R1+0xbc0] ;  /* 0x000bc00001027983 */ /* 0x0001680000300800 */
        /* <DEDUP_REMOVED lines=48> */
[----:B-1----:R-:W2:Y:S04]  /*5790*/  LDL.LU.64 R214, [R1+0xbb8] ;  /* 0x000bb80001d67983 */ /* 0x002ea80000300a00 */
[----:B------:R-:W2:Y:S04]  /*57a0*/  LDL.LU.64 R212, [R1+0xbb0] ;  /* 0x000bb00001d47983 */ /* 0x000ea80000300a00 */
        /* <DEDUP_REMOVED lines=35> */
[----:B------:R-:W2:Y:S01]  /*59e0*/  LDL.LU.64 R140, [R1+0xa90] ;  /* 0x000a9000018c7983 */ /* 0x000ea20000300a00 */
[----:B------:R-:W-:Y:S01]  /*59f0*/  UIADD3 UR14, UR7, 0x302, URZ ;  /* 0x00000302070e7890 */ /* 0x000fe2000fffe03f */
[----:B------:R-:W-:Y:S01]  /*5a00*/  UMOV UR12, UR8 ;  /* 0x00000008000c7c82 */ /* 0x000fe20008000000 */
[----:B------:R-:W-:Y:S01]  /*5a10*/  UMOV UR13, UR9 ;  /* 0x00000009000d7c82 */ /* 0x000fe20008000000 */
[----:B------:R-:W-:Y:S01]  /*5a20*/  UMOV UR15, 0x80000020 ;  /* 0x80000020000f7882 */ /* 0x000fe20000000000 */
[----:B------:R-:W4:Y:S04]  /*5a30*/  LDL.LU.64 R138, [R1+0xa88] ;  /* 0x000a8800018a7983 */ /* 0x000f280000300a00 */
        /* <DEDUP_REMOVED lines=8> */
[----:B------:R-:W4:Y:S01]  /*5ac0*/  LDL.LU.64 R120, [R1+0xa40] ;  /* 0x000a400001787983 */ /* 0x000f220000300a00 */
[----:B--2---:R-:W-:-:S06]  /*5ad0*/  WARPGROUP.ARRIVE ;  /* 0x00000000000079c5 */ /* 0x004fcc0000000000 */
[----:B------:R-:W-:Y:S03]  /*5ae0*/  IGMMA.64x192x32.S8.S8 R140, gdesc[UR12], R140, gsb0 ;  /* 0x04e000000c8c79f1 */ /* 0x000fe6000804108c */
[----:B------:R-:W-:Y:S02]  /*5af0*/  WARPGROUP.DEPBAR.LE gsb0, 0x0 ;  /* 0x00008000000079c5 */ /* 0x000fe40000010000 */
[----:B------:R-:W-:Y:S04]  /*5b00*/  STL.64 [R1], R140 ;  /* 0x0000008c01007387 */ /* 0x000fe80000100a00 */
        /* <DEDUP_REMOVED lines=47> */
[----:B-1----:R-:W4:Y:S04]  /*5e00*/  LDL.LU.64 R214, [R1+0xa38] ;  /* 0x000a380001d67983 */ /* 0x002f280000300a00 */
        /* <DEDUP_REMOVED lines=37> */
[----:B------:R-:W-:Y:S01]  /*6060*/  UIADD3 UR12, UR6, 0x202, URZ ;  /* 0x00000202060c7890 */ /* 0x000fe2000fffe03f */
[----:B------:R-:W-:Y:S01]  /*6070*/  UMOV UR13, 0x80000020 ;  /* 0x80000020000d7882 */ /* 0x000fe20000000000 */
        /* <DEDUP_REMOVED lines=15> */
[----:B------:R-:W-:Y:S01]  /*6170*/  IMAD.MOV.U32 R119, RZ, RZ, R3 ;  /* 0x000000ffff777224 */ /* 0x000fe200078e0003 */
[----:B------:R-:W-:Y:S01]  /*6180*/  UMOV UR8, UR12 ;  /* 0x0000000c00087c82 */ /* 0x000fe20008000000 */
[----:B------:R-:W-:Y:S01]  /*6190*/  UMOV UR9, UR13 ;  /* 0x0000000d00097c82 */ /* 0x000fe20008000000 */
[----:B----4-:R-:W-:-:S06]  /*61a0*/  WARPGROUP.ARRIVE ;  /* 0x00000000000079c5 */ /* 0x010fcc0000000000 */
[----:B------:R-:W-:Y:S03]  /*61b0*/  IGMMA.64x192x32.S8.S8 R120, gdesc[UR12], R120, gsb0 ;  /* 0x04e000000c7879f1 */ /* 0x000fe60008041078 */
[----:B------:R-:W-:Y:S02]  /*61c0*/  WARPGROUP.DEPBAR.LE gsb0, 0x0 ;  /* 0x00008000000079c5 */ /* 0x000fe40000010000 */
[----:B---3--:R-:W-:-:S06]  /*61d0*/  WARPGROUP.ARRIVE ;  /* 0x00000000000079c5 */ /* 0x008fcc0000000000 */
[----:B------:R-:W-:Y:S03]  /*61e0*/  IGMMA.64x192x32.S8.S8 R24, gdesc[UR8], R24, gsb0 ;  /* 0x04e00000081879f1 */ /* 0x000fe60008041018 */
        /* <DEDUP_REMOVED lines=98> */
[----:B------:R-:W-:Y:S01]  /*6810*/  UMOV UR9, 0x80000020 ;  /* 0x8000002000097882 */ /* 0x000fe20000000000 */
[----:B--2---:R-:W-:-:S07]  /*6820*/  WARPGROUP.ARRIVE ;  /* 0x00000000000079c5 */ /* 0x004fce0000000000 */
        /* <DEDUP_REMOVED lines=98> */
[----:B------:R-:W-:Y:S01]  /*6e50*/  UMOV UR10, UR14 ;  /* 0x0000000e000a7c82 */ /* 0x000fe20008000000 */
[----:B------:R-:W-:Y:S01]  /*6e60*/  UMOV UR11, UR15 ;  /* 0x0000000f000b7c82 */ /* 0x000fe20008000000 */
[----:B--2---:R-:W-:-:S06]  /*6e70*/  WARPGROUP.ARRIVE ;  /* 0x00000000000079c5 */ /* 0x004fcc0000000000 */
[----:B------:R-:W-:Y:S03]  /*6e80*/  IGMMA.64x192x32.S8.S8 R24, gdesc[UR8], R24, gsb0 ;  /* 0x04e00000081879f1 */ /* 0x000fe60008041018 */
[----:B------:R-:W-:Y:S02]  /*6e90*/  WARPGROUP.DEPBAR.LE gsb0, 0x0 ;  /* 0x00008000000079c5 */ /* 0x000fe40000010000 */
[----:B0-----:R-:W-:Y:S05]  /*6ea0*/  @!P1 BRA `(.L_x_22) ;  /* 0x0000006c00289947 */ /* 0x001fea0003800000 */
[----:B------:R-:W-:-:S04]  /*6eb0*/  UIADD3 UR7, UR37, 0x1, URZ ;  /* 0x0000000125077890 */ /* 0x000fc8000fffe03f */
[----:B------:R-:W-:-:S04]  /*6ec0*/  UISETP.NE.AND UP0, UPT, UR7, 0x4, UPT ;  /* 0x000000040700788c */ /* 0x000fc8000bf05270 */
[----:B------:R-:W-:Y:S02]  /*6ed0*/  USEL UR6, URZ, 0x1, UP0 ;  /* 0x000000013f067887 */ /* 0x000fe40008000000 */
[----:B------:R-:W-:Y:S02]  /*6ee0*/  USEL UR7, UR7, URZ, UP0 ;  /* 0x0000003f07077287 */ /* 0x000fe40008000000 */
[----:B------:R-:W-:-:S06]  /*6ef0*/  ULOP3.LUT UR6, UR36, UR6, URZ, 0x3c, !UPT ;  /* 0x0000000624067292 */ /* 0x000fcc000f8e3c3f */
[----:B------:R-:W-:Y:S01]  /*6f00*/  IMAD.U32 R3, RZ, RZ, UR6 ;  /* 0x00000006ff037e24 */ /* 0x000fe2000f8e00ff */
[----:B------:R-:W-:-:S06]  /*6f10*/  UMOV UR6, UR37 ;  /* 0x0000002500067c82 */ /* 0x000fcc0008000000 */
.L_x_29:
[----:B------:R-:W-:Y:S05]  /*6f20*/  @!P0 BRA `(.L_x_23) ;  /* 0x0000000000048947 */ /* 0x000fea0003800000 */
[----:B------:R-:W-:Y:S01]  /*6f30*/  BPT.TRAP 0x1 ;  /* 0x000000040000795c */ /* 0x000fe20000300000 */
.L_x_23:
[----:B------:R-:W0:Y:S01]  /*6f40*/  S2UR UR9, SR_CgaCtaId ;  /* 0x00000000000979c3 */ /* 0x000e220000008800 */
[----:B------:R-:W-:Y:S01]  /*6f50*/  UMOV UR8, 0x400 ;  /* 0x0000040000087882 */ /* 0x000fe20000000000 */
[----:B------:R-:W-:Y:S01]  /*6f60*/  IMAD.U32 R5, RZ, RZ, UR7 ;  /* 0x00000007ff057e24 */ /* 0x000fe2000f8e00ff */
[----:B------:R-:W-:Y:S01]  /*6f70*/  SHF.L.U32 R6, R3, 0x1f, RZ ;  /* 0x0000001f03067819 */ /* 0x000fe200000006ff */
[----:B0-----:R-:W-:-:S06]  /*6f80*/  ULEA UR8, UR9, UR8, 0x18 ;  /* 0x0000000809087291 */ /* 0x001fcc000f8ec03f */
[----:B-----5:R-:W-:-:S04]  /*6f90*/  IMAD.U32 R0, RZ, RZ, UR8 ;  /* 0x00000008ff007e24 */ /* 0x020fc8000f8e00ff */
[----:B------:R-:W-:-:S04]  /*6fa0*/  IMAD R5, R5, 0x8, R0 ;  /* 0x0000000805057824 */ /* 0x000fc800078e0200 */
[----:B------:R0:W1:Y:S01]  /*6fb0*/  SYNCS.PHASECHK.TRANS64.TRYWAIT P1, [R5+URZ], R6 ;  /* 0x00000006050075a7 */ /* 0x000062000802017f */
[----:B------:R-:W-:Y:S05]  /*6fc0*/  @!P0 BRA `(.L_x_24) ;  /* 0x0000000000048947 */ /* 0x000fea0003800000 */
[----:B------:R-:W-:Y:S01]  /*6fd0*/  BPT.TRAP 0x1 ;  /* 0x000000040000795c */ /* 0x000fe20000300000 */
.L_x_24:
[----:B-1----:R-:W-:Y:S05]  /*6fe0*/  @P1 BRA `(.L_x_25) ;  /* 0x0000000000081947 */ /* 0x002fea0003800000 */
[----:B------:R-:W1:Y:S02]  /*6ff0*/  SYNCS.PHASECHK.TRANS64.TRYWAIT P1, [R5+URZ], R6 ;  /* 0x00000006050075a7 */ /* 0x000e64000802017f */
[----:B-1----:R-:W-:Y:S05]  /*7000*/  @!P1 BRA `(.L_x_26) ;  /* 0x000002e000289947 */ /* 0x002fea0003800000 */
.L_x_25:
        /* <DEDUP_REMOVED lines=38> */
[----:B--2---:R-:W2:Y:S04]  /*7270*/  LDL.LU.64 R140, [R1+0x480] ;  /* 0x00048000018c7983 */ /* 0x004ea80000300a00 */
        /* <DEDUP_REMOVED lines=47> */
[----:B------:R-:W-:Y:S04]  /*7570*/  STL.64 [R1+0xdf8], R138 ;  /* 0x000df88a01007387 */ /* 0x000fe80000100a00 */
[----:B------:R-:W-:Y:S04]  /*7580*/  STL.64 [R1+0xdf0], R136 ;  /* 0x000df08801007387 */ /* 0x000fe80000100a00 */
[----:B------:R-:W-:Y:S04]  /*7590*/  STL.64 [R1+0xde8], R134 ;  /* 0x000de88601007387 */ /* 0x000fe80000100a00 */
[----:B------:R-:W-:Y:S04]  /*75a0*/  STL.64 [R1+0xde0], R132 ;  /* 0x000de08401007387 */ /* 0x000fe80000100a00 */
[----:B------:R-:W-:Y:S01]  /*75b0*/  STL.64 [R1+0xdd8], R130 ;  /* 0x000dd88201007387 */ /* 0x000fe20000100a00 */
[----:B------:R-:W-:-:S03]  /*75c0*/  UIMAD UR16, UR7, 0x600, UR4 ;  /* 0x00000600071078a4 */ /* 0x000fc6000f8e0204 */
[----:B------:R-:W-:Y:S01]  /*75d0*/  STL.64 [R1+0xdd0], R128 ;  /* 0x000dd08001007387 */ /* 0x000fe20000100a00 */
[----:B------:R-:W-:-:S03]  /*75e0*/  UIMAD UR17, UR7, 0x600, UR5 ;  /* 0x00000600071178a4 */ /* 0x000fc6000f8e0205 */
[----:B------:R-:W-:Y:S04]  /*75f0*/  STL.64 [R1+0xdc8], R126 ;  /* 0x000dc87e01007387 */ /* 0x000fe80000100a00 */
[----:B------:R-:W-:Y:S04]  /*7600*/  STL.64 [R1+0xdc0], R124 ;  /* 0x000dc07c01007387 */ /* 0x000fe80000100a00 */
[----:B------:R-:W-:Y:S04]  /*7610*/  STL.64 [R1+0xdb8], R122 ;  /* 0x000db87a01007387 */ /* 0x000fe80000100a00 */
[----:B------:R-:W-:Y:S04]  /*7620*/  STL.64 [R1+0xdb0], R120 ;  /* 0x000db07801007387 */ /* 0x000fe80000100a00 */
[----:B------:R-:W-:Y:S04]  /*7630*/  STL.64 [R1+0xda8], R118 ;  /* 0x000da87601007387 */ /* 0x000fe80000100a00 */
[----:B------:R-:W-:Y:S01]  /*7640*/  STL.64 [R1+0xda0], R116 ;  /* 0x000da07401007387 */ /* 0x000fe20000100a00 */
[----:B------:R-:W-:-:S03]  /*7650*/  UMOV UR8, UR16 ;  /* 0x0000001000087c82 */ /* 0x000fc60008000000 */
[----:B------:R-:W-:Y:S01]  /*7660*/  STL.64 [R1+0xd98], R114 ;  /* 0x000d987201007387 */ /* 0x000fe20000100a00 */
[----:B------:R-:W-:Y:S01]  /*7670*/  UMOV UR9, 0x80000020 ;  /* 0x8000002000097882 */ /* 0x000fe20000000000 */
[----:B------:R-:W-:Y:S02]  /*7680*/  UMOV UR10, UR17 ;  /* 0x00000011000a7c82 */ /* 0x000fe40008000000 */
[----:B------:R-:W-:Y:S01]  /*7690*/  STL.64 [R1+0xd90], R112 ;  /* 0x000d907001007387 */ /* 0x000fe20000100a00 */
[----:B------:R-:W-:-:S03]  /*76a0*/  UMOV UR11, 0x80000020 ;  /* 0x80000020000b7882 */ /* 0x000fc60000000000 */
        /* <DEDUP_REMOVED lines=44> */
[----:B------:R-:W4:Y:S04]  /*7970*/  LDL.LU.64 R20, [R1] ;  /* 0x0000000001147983 */ /* 0x000f280000300a00 */
[----:B------:R-:W4:Y:S04]  /*7980*/  LDL.LU.64 R22, [R1+0x8] ;  /* 0x0000080001167983 */ /* 0x000f280000300a00 */
[----:B---3--:R-:W4:Y:S04]  /*7990*/  LDL.LU.64 R24, [R1+0x10] ;  /* 0x0000100001187983 */ /* 0x008f280000300a00 */
        /* <DEDUP_REMOVED lines=13> */
[----:B--2---:R-:W-:-:S03]  /*7a70*/  WARPGROUP.ARRIVE ;  /* 0x00000000000079c5 */ /* 0x004fc60000000000 */
[----:B------:R-:W4:Y:S04]  /*7a80*/  LDL.LU.64 R52, [R1+0x80] ;  /* 0x0000800001347983 */ /* 0x000f280000300a00 */
[----:B------:R-:W4:Y:S01]  /*7a90*/  LDL.LU.64 R54, [R1+0x88] ;  /* 0x0000880001367983 */ /* 0x000f220000300a00 */
[----:B------:R-:W-:Y:S03]  /*7aa0*/  IGMMA.64x192x32.S8.S8 R140, gdesc[UR8], R140, gsb0 ;  /* 0x04e00000088c79f1 */ /* 0x000fe6000804108c */
        /* <DEDUP_REMOVED lines=136> */
[----:B----4-:R-:W-:Y:S01]  /*8330*/  WARPGROUP.ARRIVE ;  /* 0x00000000000079c5 */ /* 0x010fe20000000000 */
[----:B------:R-:W-:Y:S01]  /*8340*/  UMOV UR12, UR8 ;  /* 0x00000008000c7c82 */ /* 0x000fe20008000000 */
[----:B------:R-:W-:Y:S01]  /*8350*/  UMOV UR13, UR9 ;  /* 0x00000009000d7c82 */ /* 0x000fe20008000000 */
[----:B------:R-:W-:-:S05]  /*8360*/  UMOV UR15, 0x80000020 ;  /* 0x80000020000f7882 */ /* 0x000fca0000000000 */
[----:B------:R-:W-:Y:S01]  /*8370*/  IGMMA.64x192x32.S8.S8 R20, gdesc[UR12], R20, gsb0 ;  /* 0x04e000000c1479f1 */ /* 0x000fe20008041014 */
[----:B------:R-:W-:Y:S01]  /*8380*/  UIADD3 UR12, UR16, 0x200, URZ ;  /* 0x00000200100c7890 */ /* 0x000fe2000fffe03f */
[----:B------:R-:W-:Y:S01]  /*8390*/  UMOV UR13, 0x80000020 ;  /* 0x80000020000d7882 */ /* 0x000fe20000000000 */
[----:B------:R-:W-:Y:S02]  /*83a0*/  WARPGROUP.DEPBAR.LE gsb0, 0x0 ;  /* 0x00008000000079c5 */ /* 0x000fe40000010000 */
[----:B------:R-:W-:Y:S01]  /*83b0*/  STL.64 [R1], R20 ;  /* 0x0000001401007387 */ /* 0x000fe20000100a00 */
[----:B---3--:R-:W-:Y:S02]  /*83c0*/  IMAD.MOV.U32 R216, RZ, RZ, R96 ;  /* 0x000000ffffd87224 */ /* 0x008fe400078e0060 */
[----:B------:R-:W-:Y:S01]  /*83d0*/  IMAD.MOV.U32 R217, RZ, RZ, R97 ;  /* 0x000000ffffd97224 */ /* 0x000fe200078e0061 */
[----:B------:R-:W-:Y:S01]  /*83e0*/  STL.64 [R1+0x8], R22 ;  /* 0x0000081601007387 */ /* 0x000fe20000100a00 */
[----:B0-----:R-:W-:-:S02]  /*83f0*/  IMAD.MOV.U32 R218, RZ, RZ, R98 ;  /* 0x000000ffffda7224 */ /* 0x001fc400078e0062 */
[----:B------:R-:W-:Y:S01]  /*8400*/  IMAD.MOV.U32 R219, RZ, RZ, R99 ;  /* 0x000000ffffdb7224 */ /* 0x000fe200078e0063 */
[----:B------:R0:W-:Y:S01]  /*8410*/  STL.64 [R1+0x10], R24 ;  /* 0x0000101801007387 */ /* 0x0001e20000100a00 */
[----:B-1----:R-:W-:Y:S02]  /*8420*/  IMAD.MOV.U32 R220, RZ, RZ, R100 ;  /* 0x000000ffffdc7224 */ /* 0x002fe400078e0064 */
[----:B------:R-:W-:Y:S01]  /*8430*/  IMAD.MOV.U32 R221, RZ, RZ, R101 ;  /* 0x000000ffffdd7224 */ /* 0x000fe200078e0065 */
[----:B------:R1:W-:Y:S01]  /*8440*/  STL.64 [R1+0x18], R26 ;  /* 0x0000181a01007387 */ /* 0x0003e20000100a00 */
[----:B------:R-:W-:Y:S02]  /*8450*/  IMAD.MOV.U32 R222, RZ, RZ, R102 ;  /* 0x000000ffffde7224 */ /* 0x000fe400078e0066 */
[----:B------:R-:W-:Y:S01]  /*8460*/  IMAD.MOV.U32 R223, RZ, RZ, R103 ;  /* 0x000000ffffdf7224 */ /* 0x000fe200078e0067 */
[----:B------:R3:W-:Y:S01]  /*8470*/  STL.64 [R1+0x20], R28 ;  /* 0x0000201c01007387 */ /* 0x0007e20000100a00 */
[----:B------:R-:W-:-:S02]  /*8480*/  IMAD.MOV.U32 R224, RZ, RZ, R104 ;  /* 0x000000ffffe07224 */ /* 0x000fc400078e0068 */
[----:B------:R-:W-:Y:S01]  /*8490*/  IMAD.MOV.U32 R225, RZ, RZ, R105 ;  /* 0x000000ffffe17224 */ /* 0x000fe200078e0069 */
[----:B------:R4:W-:Y:S01]  /*84a0*/  STL.64 [R1+0x28], R30 ;  /* 0x0000281e01007387 */ /* 0x0009e20000100a00 */
[----:B------:R-:W-:Y:S02]  /*84b0*/  IMAD.MOV.U32 R226, RZ, RZ, R106 ;  /* 0x000000ffffe27224 */ /* 0x000fe400078e006a */
        /* <DEDUP_REMOVED lines=25> */
[----:B------:R4:W-:Y:S01]  /*8650*/  STL.64 [R1+0xb0], R64 ;  /* 0x0000b04001007387 */ /* 0x0009e20000100a00 */
[----:B--2---:R-:W-:-:S03]  /*8660*/  WARPGROUP.ARRIVE ;  /* 0x00000000000079c5 */ /* 0x004fc60000000000 */
[----:B------:R2:W-:Y:S03]  /*8670*/  STL.64 [R1+0xb8], R66 ;  /* 0x0000b84201007387 */ /* 0x0005e60000100a00 */
[----:B------:R-:W-:Y:S01]  /*8680*/  IGMMA.64x192x32.S8.S8 R120, gdesc[UR12], R120, gsb0 ;  /* 0x04e000000c7879f1 */ /* 0x000fe20008041078 */
        /* <DEDUP_REMOVED lines=14> */
[----:B0-----:R-:W2:Y:S04]  /*8770*/  LDL.LU.64 R24, [R1+0x180] ;  /* 0x0001800001187983 */ /* 0x001ea80000300a00 */
[----:B-1----:R-:W2:Y:S04]  /*8780*/  LDL.LU.64 R26, [R1+0x188] ;  /* 0x00018800011a7983 */ /* 0x002ea80000300a00 */
[----:B---3--:R-:W3:Y:S04]  /*8790*/  LDL.LU.64 R28, [R1+0x190] ;  /* 0x00019000011c7983 */ /* 0x008ee80000300a00 */
[----:B----4-:R-:W3:Y:S04]  /*87a0*/  LDL.LU.64 R30, [R1+0x198] ;  /* 0x00019800011e7983 */ /* 0x010ee80000300a00 */
[----:B------:R-:W3:Y:S04]  /*87b0*/  LDL.LU.64 R32, [R1+0x1a0] ;  /* 0x0001a00001207983 */ /* 0x000ee80000300a00 */
        /* <DEDUP_REMOVED lines=16> */
[----:B--2---:R-:W3:Y:S04]  /*88c0*/  LDL.LU.64 R66, [R1+0x228] ;  /* 0x0002280001427983 */ /* 0x004ee80000300a00 */
        /* <DEDUP_REMOVED lines=25> */
[----:B------:R-:W3:Y:S01]  /*8a60*/  LDL.LU.64 R118, [R1+0x2f8] ;  /* 0x0002f80001767983 */ /* 0x000ee20000300a00 */
        /* <DEDUP_REMOVED lines=59> */
[----:B0-----:R-:W2:Y:S04]  /*8e20*/  LDL.LU.64 R140, [R1+0x300] ;  /* 0x00030000018c7983 */ /* 0x001ea80000300a00 */
        /* <DEDUP_REMOVED lines=50> */
[----:B------:R-:W-:Y:S01]  /*9150*/  IGMMA.64x192x32.S8.S8 R140, gdesc[UR8], R140, gsb0 ;  /* 0x04e00000088c79f1 */ /* 0x000fe2000804108c */
[----:B------:R-:W-:Y:S01]  /*9160*/  UIADD3 UR8, UR16, 0x400, URZ ;  /* 0x0000040010087890 */ /* 0x000fe2000fffe03f */
[----:B------:R-:W-:Y:S01]  /*9170*/  UMOV UR9, 0x80000020 ;  /* 0x8000002000097882 */ /* 0x000fe20000000000 */
[----:B------:R-:W-:Y:S02]  /*9180*/  WARPGROUP.DEPBAR.LE gsb0, 0x0 ;  /* 0x00008000000079c5 */ /* 0x000fe40000010000 */
[----:B---3--:R-:W-:Y:S01]  /*9190*/  WARPGROUP.ARRIVE ;  /* 0x00000000000079c5 */ /* 0x008fe20000000000 */
[----:B------:R0:W-:Y:S01]  /*91a0*/  STL.64 [R1+0x300], R140 ;  /* 0x0003008c01007387 */ /* 0x0001e20000100a00 */
[----:B------:R-:W-:Y:S02]  /*91b0*/  IMAD.MOV.U32 R19, RZ, RZ, R213 ;  /* 0x000000ffff137224 */ /* 0x000fe400078e00d5 */
[----:B------:R-:W-:Y:S01]  /*91c0*/  IMAD.MOV.U32 R18, RZ, RZ, R214 ;  /* 0x000000ffff127224 */ /* 0x000fe200078e00d6 */
[----:B------:R1:W-:Y:S01]  /*91d0*/  STL.64 [R1+0x308], R142 ;  /* 0x0003088e01007387 */ /* 0x0003e20000100a00 */
[----:B------:R-:W-:Y:S01]  /*91e0*/  IGMMA.64x192x32.S8.S8 R24, gdesc[UR8], R24, gsb0 ;  /* 0x04e00000081879f1 */ /* 0x000fe20008041018 */
[----:B------:R-:W-:-:S02]  /*91f0*/  IMAD.MOV.U32 R17, RZ, RZ, R215 ;  /* 0x000000ffff117224 */ /* 0x000fc400078e00d7 */
[----:B------:R2:W-:Y:S01]  /*9200*/  STL.64 [R1+0x310], R144 ;  /* 0x0003109001007387 */ /* 0x0005e20000100a00 */
[----:B------:R-:W-:Y:S02]  /*9210*/  IMAD.MOV.U32 R16, RZ, RZ, R216 ;  /* 0x000000ffff107224 */ /* 0x000fe400078e00d8 */
        /* <DEDUP_REMOVED lines=52> */
[----:B------:R4:W-:Y:S01]  /*9560*/  STL [R1+0x420], R212 ;  /* 0x000420d401007387 */ /* 0x0009e20000100800 */
[----:B------:R-:W-:-:S02]  /*9570*/  WARPGROUP.DEPBAR.LE gsb0, 0x0 ;  /* 0x00008000000079c5 */ /* 0x000fc40000010000 */
[----:B0-----:R-:W-:Y:S02]  /*9580*/  IMAD.MOV.U32 R141, RZ, RZ, R118 ;  /* 0x000000ffff8d7224 */ /* 0x001fe400078e0076 */
[----:B------:R-:W-:Y:S02]  /*9590*/  IMAD.MOV.U32 R140, RZ, RZ, R119 ;  /* 0x000000ffff8c7224 */ /* 0x000fe400078e0077 */
[----:B-1----:R-:W-:Y:S01]  /*95a0*/  IMAD.MOV.U32 R143, RZ, RZ, R116 ;  /* 0x000000ffff8f7224 */ /* 0x002fe200078e0074 */
[----:B------:R-:W4:Y:S01]  /*95b0*/  LDL.LU.64 R118, [R1+0xda8] ;  /* 0x000da80001767983 */ /* 0x000f220000300a00 */
[----:B------:R-:W-:Y:S02]  /*95c0*/  IMAD.MOV.U32 R142, RZ, RZ, R117 ;  /* 0x000000ffff8e7224 */ /* 0x000fe400078e0075 */
[----:B--2---:R-:W-:Y:S01]  /*95d0*/  IMAD.MOV.U32 R145, RZ, RZ, R114 ;  /* 0x000000ffff917224 */ /* 0x004fe200078e0072 */
[----:B------:R-:W2:Y:S01]  /*95e0*/  LDL.LU.64 R116, [R1+0xda0] ;  /* 0x000da00001747983 */ /* 0x000ea20000300a00 */
[----:B------:R-:W-:-:S02]  /*95f0*/  IMAD.MOV.U32 R144, RZ, RZ, R115 ;  /* 0x000000ffff907224 */ /* 0x000fc400078e0073 */
[----:B---3--:R-:W-:Y:S01]  /*9600*/  IMAD.MOV.U32 R147, RZ, RZ, R112 ;  /* 0x000000ffff937224 */ /* 0x008fe200078e0070 */
[----:B------:R-:W2:Y:S01]  /*9610*/  LDL.LU.64 R114, [R1+0xd98] ;  /* 0x000d980001727983 */ /* 0x000ea20000300a00 */
[----:B------:R-:W-:Y:S02]  /*9620*/  IMAD.MOV.U32 R146, RZ, RZ, R113 ;  /* 0x000000ffff927224 */ /* 0x000fe400078e0071 */
[----:B----4-:R-:W-:Y:S01]  /*9630*/  IMAD.MOV.U32 R149, RZ, RZ, R110 ;  /* 0x000000ffff957224 */ /* 0x010fe200078e006e */
[----:B------:R-:W2:Y:S01]  /*9640*/  LDL.LU.64 R112, [R1+0xd90] ;  /* 0x000d900001707983 */ /* 0x000ea20000300a00 */
[----:B------:R-:W-:Y:S02]  /*9650*/  IMAD.MOV.U32 R148, RZ, RZ, R111 ;  /* 0x000000ffff947224 */ /* 0x000fe400078e006f */
[----:B------:R-:W-:Y:S01]  /*9660*/  IMAD.MOV.U32 R151, RZ, RZ, R108 ;  /* 0x000000ffff977224 */ /* 0x000fe200078e006c */
[----:B------:R-:W2:Y:S01]  /*9670*/  LDL.LU.64 R110, [R1+0xd88] ;  /* 0x000d8800016e7983 */ /* 0x000ea20000300a00 */
[----:B------:R-:W-:-:S02]  /*9680*/  IMAD.MOV.U32 R150, RZ, RZ, R109 ;  /* 0x000000ffff967224 */ /* 0x000fc400078e006d */
[----:B------:R-:W-:Y:S01]  /*9690*/  IMAD.MOV.U32 R153, RZ, RZ, R106 ;  /* 0x000000ffff997224 */ /* 0x000fe200078e006a */
[----:B------:R-:W2:Y:S01]  /*96a0*/  LDL.LU.64 R108, [R1+0xd80] ;  /* 0x000d8000016c7983 */ /* 0x000ea20000300a00 */
[----:B------:R-:W-:Y:S02]  /*96b0*/  IMAD.MOV.U32 R152, RZ, RZ, R107 ;  /* 0x000000ffff987224 */ /* 0x000fe400078e006b */
[----:B------:R-:W-:Y:S01]  /*96c0*/  IMAD.MOV.U32 R155, RZ, RZ, R104 ;  /* 0x000000ffff9b7224 */ /* 0x000fe200078e0068 */
        /* <DEDUP_REMOVED lines=121> */
[----:B------:R-:W-:-:S03]  /*9e60*/  IMAD.MOV.U32 R234, RZ, RZ, R25 ;  /* 0x000000ffffea7224 */ /* 0x000fc600078e0019 */
[----:B------:R-:W2:Y:S01]  /*9e70*/  LDL.LU.64 R24, [R1+0xc30] ;  /* 0x000c300001187983 */ /* 0x000ea20000300a00 */
[----:B------:R-:W-:Y:S01]  /*9e80*/  UMOV UR10, UR14 ;  /* 0x0000000e000a7c82 */ /* 0x000fe20008000000 */
[----:B------:R-:W-:Y:S01]  /*9e90*/  UMOV UR11, UR15 ;  /* 0x0000000f000b7c82 */ /* 0x000fe20008000000 */
[----:B--2---:R-:W-:-:S06]  /*9ea0*/  WARPGROUP.ARRIVE ;  /* 0x00000000000079c5 */ /* 0x004fcc0000000000 */
        /* <DEDUP_REMOVED lines=49> */
[----:B------:R3:W-:Y:S01]  /*a1c0*/  STL.64 [R1+0x610], R24 ;  /* 0x0006101801007387 */ /* 0x0007e20000100a00 */
[----:B0-----:R-:W-:-:S02]  /*a1d0*/  IMAD.MOV.U32 R30, RZ, RZ, R229 ;  /* 0x000000ffff1e7224 */ /* 0x001fc400078e00e5 */
[----:B-1----:R-:W-:Y:S02]  /*a1e0*/  IMAD.MOV.U32 R28, RZ, RZ, R231 ;  /* 0x000000ffff1c7224 */ /* 0x002fe400078e00e7 */
[----:B--2---:R-:W-:Y:S02]  /*a1f0*/  IMAD.MOV.U32 R26, RZ, RZ, R233 ;  /* 0x000000ffff1a7224 */ /* 0x004fe400078e00e9 */
[----:B---3--:R-:W-:Y:S02]  /*a200*/  IMAD.MOV.U32 R24, RZ, RZ, R235 ;  /* 0x000000ffff187224 */ /* 0x008fe400078e00eb */
[----:B------:R-:W2:Y:S01]  /*a210*/  LDL.LU R235, [R1+0xc2c] ;  /* 0x000c2c0001eb7983 */ /* 0x000ea20000300800 */
[----:B------:R-:W-:Y:S02]  /*a220*/  IMAD.MOV.U32 R25, RZ, RZ, R234 ;  /* 0x000000ffff197224 */ /* 0x000fe400078e00ea */
[----:B------:R-:W-:Y:S01]  /*a230*/  IMAD.MOV.U32 R27, RZ, RZ, R232 ;  /* 0x000000ffff1b7224 */ /* 0x000fe200078e00e8 */
        /* <DEDUP_REMOVED lines=38> */
[----:B------:R-:W3:Y:S01]  /*a4a0*/  LDL.LU R140, [R1] ;  /* 0x00000000018c7983 */ /* 0x000ee20000300800 */
        /* <DEDUP_REMOVED lines=851> */
[----:B------:R-:W-:Y:S01]  /*d9e0*/  BPT.TRAP 0x1 ;  /* 0x000000040000795c */ /* 0x000fe20000300000 */
.L_x_27:
[----:B------:R-:W2:Y:S01]  /*d9f0*/  LDL R6, [R1+0x600] ;  /* 0x0006000001067983 */ /* 0x000ea20000100800 */
[----:B-----5:R-:W-:Y:S01]  /*da00*/  ISETP.NE.AND P1, PT, R19, RZ, PT ;  /* 0x000000ff1300720c */ /* 0x020fe20003f25270 */
[----:B------:R-:W-:Y:S01]  /*da10*/  IMAD.U32 R5, RZ, RZ, UR6 ;  /* 0x00000006ff057e24 */ /* 0x000fe2000f8e00ff */
[----:B------:R-:W-:-:S11]  /*da20*/  UISETP.GT.U32.AND UP0, UPT, UR38, 0x1, UPT ;  /* 0x000000012600788c */ /* 0x000fd6000bf04070 */
[----:B------:R-:W-:-:S04]  /*da30*/  @P1 IMAD R5, R5, 0x8, R0 ;  /* 0x0000000805051824 */ /* 0x000fc800078e0200 */
[----:B------:R-:W-:-:S05]  /*da40*/  @P1 VIADD R5, R5, 0x20 ;  /* 0x0000002005051836 */ /* 0x000fca0000000000 */
[----:B--2---:R-:W-:-:S04]  /*da50*/  @P1 PRMT R5, R6, 0x654, R5 ;  /* 0x0000065406051816 */ /* 0x004fc80000000005 */
[----:B------:R0:W-:Y:S01]  /*da60*/  @P1 SYNCS.ARRIVE.TRANS64.RED.A1T0 RZ, [R5+URZ], RZ ;  /* 0x000000ff05ff19a7 */ /* 0x0001e2000810043f */
[----:B------:R-:W-:-:S13]  /*da70*/  PLOP3.LUT P1, PT, PT, PT, UP0, 0x80, 0x0 ;  /* 0x000000000000781c */ /* 0x000fda0003f2f008 */
[----:B0-----:R-:W-:Y:S05]  /*da80*/  @P1 BRA `(.L_x_28) ;  /* 0x0000000000041947 */ /* 0x001fea0003800000 */
[----:B------:R-:W-:Y:S01]  /*da90*/  BPT.TRAP 0x1 ;  /* 0x000000040000795c */ /* 0x000fe20000300000 */
.L_x_28:
[----:B------:R-:W-:Y:S01]  /*daa0*/  UIADD3 UR7, UR7, 0x1, URZ ;  /* 0x0000000107077890 */ /* 0x000fe2000fffe03f */
[C---:B------:R-:W-:Y:S01]  /*dab0*/  ISETP.GT.AND P1, PT, R4.reuse, 0x1, PT ;  /* 0x000000010400780c */ /* 0x040fe20003f24270 */
[----:B------:R-:W-:Y:S01]  /*dac0*/  UIADD3 UR6, UR6, 0x1, URZ ;  /* 0x0000000106067890 */ /* 0x000fe2000fffe03f */
[----:B------:R-:W-:Y:S01]  /*dad0*/  VIADD R4, R4, 0xffffffff ;  /* 0xffffffff04047836 */ /* 0x000fe20000000000 */
[----:B------:R-:W-:Y:S02]  /*dae0*/  UISETP.NE.AND UP0, UPT, UR7, 0x4, UPT ;  /* 0x000000040700788c */ /* 0x000fe4000bf05270 */
[----:B------:R-:W-:Y:S02]  /*daf0*/  UISETP.NE.AND UP1, UPT, UR6, 0x4, UPT ;  /* 0x000000040600788c */ /* 0x000fe4000bf25270 */
[----:B------:R-:W-:Y:S02]  /*db00*/  USEL UR8, URZ, 0x1, UP0 ;  /* 0x000000013f087887 */ /* 0x000fe40008000000 */
[----:B------:R-:W-:-:S02]  /*db10*/  USEL UR7, UR7, URZ, UP0 ;  /* 0x0000003f07077287 */ /* 0x000fc40008000000 */
[----:B------:R-:W-:Y:S02]  /*db20*/  USEL UR6, UR6, URZ, UP1 ;  /* 0x0000003f06067287 */ /* 0x000fe40008800000 */
[----:B------:R-:W-:Y:S01]  /*db30*/  LOP3.LUT R3, R3, UR8, RZ, 0x3c, !PT ;  /* 0x0000000803037c12 */ /* 0x000fe2000f8e3cff */
[----:B------:R-:W-:Y:S09]  /*db40*/  @P1 BRA `(.L_x_29) ;  /* 0xffffff9000f41947 */ /* 0x000ff2000383ffff */
.L_x_22:
[----:B------:R-:W0:Y:S02]  /*db50*/  LDC R3, c[0x0][0x28c] ;  /* 0x0000a300ff037b82 */ /* 0x000e240000000800 */
[----:B0-----:R-:W-:-:S13]  /*db60*/  ISETP.GE.AND P1, PT, R3, 0x1, PT ;  /* 0x000000010300780c */ /* 0x001fda0003f26270 */
[----:B------:R-:W-:Y:S05]  /*db70*/  @!P1 BRA `(.L_x_30) ;  /* 0x0000000000489947 */ /* 0x000fea0003800000 */
[----:B------:R-:W-:Y:S05]  /*db80*/  @!P0 BRA `(.L_x_31) ;  /* 0x0000000000048947 */ /* 0x000fea0003800000 */
[----:B------:R-:W-:Y:S01]  /*db90*/  BPT.TRAP 0x1 ;  /* 0x000000040000795c */ /* 0x000fe20000300000 */
.L_x_31:
[----:B-----5:R-:W2:Y:S01]  /*dba0*/  LDL R4, [R1+0x600] ;  /* 0x0006000001047983 */ /* 0x020ea20000100800 */
[----:B------:R-:W-:Y:S01]  /*dbb0*/  ISETP.NE.AND P0, PT, R19, RZ, PT ;  /* 0x000000ff1300720c */ /* 0x000fe20003f05270 */
[----:B------:R-:W-:-:S12]  /*dbc0*/  UISETP.LT.AND UP1, UPT, UR45, 0x1, UPT ;  /* 0x000000012d00788c */ /* 0x000fd8000bf21270 */
[----:B------:R-:W-:-:S05]  /*dbd0*/  VOTEU.ANY UP0, P0 ;  /* 0x00000000003f7886 */ /* 0x000fca0000000100 */
[----:B------:R-:W-:-:S04]  /*dbe0*/  @UP0 USEL UR4, UR45, 0x1, UP1 ;  /* 0x000000012d040887 */ /* 0x000fc80008800000 */
[----:B------:R-:W-:Y:S02]  /*dbf0*/  @UP0 UIADD3 UR4, UR37, UR45, -UR4 ;  /* 0x0000002d25040290 */ /* 0x000fe4000fffe804 */
[----:B------:R-:W-:-:S04]  /*dc00*/  UISETP.GT.U32.AND UP0, UPT, UR38, 0x1, UPT ;  /* 0x000000012600788c */ /* 0x000fc8000bf04070 */
[----:B------:R-:W-:-:S04]  /*dc10*/  IMAD.U32 R3, RZ, RZ, UR4 ;  /* 0x00000004ff037e24 */ /* 0x000fc8000f8e00ff */
[----:B------:R-:W-:-:S05]  /*dc20*/  @P0 IMAD.SHL.U32 R3, R3, 0x8, RZ ;  /* 0x0000000803030824 */ /* 0x000fca00078e00ff */
[----:B------:R-:W-:-:S04]  /*dc30*/  @P0 LOP3.LUT R3, R3, 0x18, RZ, 0xc0, !PT ;  /* 0x0000001803030812 */ /* 0x000fc800078ec0ff */
[----:B------:R-:W-:-:S04]  /*dc40*/  @P0 IADD3 R0, R0, 0x20, R3 ;  /* 0x0000002000000810 */ /* 0x000fc80007ffe003 */
[----:B--2---:R-:W-:-:S04]  /*dc50*/  @P0 PRMT R0, R4, 0x654, R0 ;  /* 0x0000065404000816 */ /* 0x004fc80000000000 */
[----:B------:R0:W-:Y:S01]  /*dc60*/  @P0 SYNCS.ARRIVE.TRANS64.RED.A1T0 RZ, [R0+URZ], RZ ;  /* 0x000000ff00ff09a7 */ /* 0x0001e2000810043f */
[----:B------:R-:W-:-:S13]  /*dc70*/  PLOP3.LUT P0, PT, PT, PT, UP0, 0x80, 0x0 ;  /* 0x000000000000781c */ /* 0x000fda0003f0f008 */
[----:B0-----:R-:W-:Y:S05]  /*dc80*/  @P0 BRA `(.L_x_30) ;  /* 0x0000000000040947 */ /* 0x001fea0003800000 */
[----:B------:R-:W-:Y:S01]  /*dc90*/  BPT.TRAP 0x1 ;  /* 0x000000040000795c */ /* 0x000fe20000300000 */
.L_x_30:
[----:B------:R-:W0:Y:S01]  /*dca0*/  S2R R5, SR_TID.X ;  /* 0x0000000000057919 */ /* 0x000e220000002100 */
[----:B------:R-:W-:Y:S01]  /*dcb0*/  UIMAD UR41, UR41, 0x180, URZ ;  /* 0x00000180292978a4 */ /* 0x000fe2000f8e023f */
[----:B------:R-:W-:Y:S01]  /*dcc0*/  ULDC UR11, c[0x0][0x288] ;  /* 0x0000a200000b7ab9 */ /* 0x000fe20000000800 */
[----:B------:R-:W-:Y:S02]  /*dcd0*/  UIADD3 UR37, UR45, UR37, URZ ;  /* 0x000000252d257290 */ /* 0x000fe4000fffe03f */
[----:B------:R-:W-:Y:S02]  /*dce0*/  UIMAD.WIDE UR6, UR40, 0x180, URZ ;  /* 0x00000180280678a5 */ /* 0x000fe4000f8e023f */
[----:B------:R-:W-:Y:S01]  /*dcf0*/  IMAD.U32 R12, RZ, RZ, UR41 ;  /* 0x00000029ff0c7e24 */ /* 0x000fe2000f8e00ff */
[----:B------:R-:W-:Y:S02]  /*dd00*/  UIMAD UR40, UR40, 0x180, URZ ;  /* 0x00000180282878a4 */ /* 0x000fe4000f8e023f */
[----:B------:R-:W-:Y:S01]  /*dd10*/  UISETP.GE.AND UP2, UPT, UR41, UR11, UPT ;  /* 0x0000000b2900728c */ /* 0x000fe2000bf46270 */
[----:B------:R-:W-:Y:S01]  /*dd20*/  ULDC UR10, c[0x0][0x284] ;  /* 0x0000a100000a7ab9 */ /* 0x000fe20000000800 */
[----:B------:R-:W-:-:S02]  /*dd30*/  USHF.R.U32.HI UR4, URZ, 0x2, UR37 ;  /* 0x000000023f047899 */ /* 0x000fc40008011625 */
[----:B------:R-:W-:Y:S02]  /*dd40*/  UISETP.GE.OR UP2, UPT, UR40, UR10, UP2 ;  /* 0x0000000a2800728c */ /* 0x000fe40009746670 */
[----:B------:R-:W-:Y:S02]  /*dd50*/  ULOP3.LUT UR4, UR4, 0x1, URZ, 0xc0, !UPT ;  /* 0x0000000104047892 */ /* 0x000fe4000f8ec03f */
[----:B------:R-:W-:Y:S01]  /*dd60*/  USHF.R.S32.HI UR12, URZ, 0x1f, UR42 ;  /* 0x0000001f3f0c7899 */ /* 0x000fe2000801142a */
[----:B------:R-:W-:Y:S01]  /*dd70*/  ULDC.64 UR8, c[0x0][0x5d0] ;  /* 0x0001740000087ab9 */ /* 0x000fe20000000a00 */
[----:B------:R-:W-:Y:S01]  /*dd80*/  UISETP.GT.U32.AND UP0, UPT, UR37, 0x3, UPT ;  /* 0x000000032500788c */ /* 0x000fe2000bf04070 */
[----:B------:R-:W-:Y:S01]  /*dd90*/  PLOP3.LUT P0, PT, PT, PT, UP2, 0x80, 0x0 ;  /* 0x000000000000781c */ /* 0x000fe20003f0f028 */
[----:B------:R-:W-:Y:S02]  /*dda0*/  UISETP.NE.U32.AND UP1, UPT, UR4, 0x1, UPT ;  /* 0x000000010400788c */ /* 0x000fe4000bf25070 */
[----:B------:R-:W-:-:S02]  /*ddb0*/  UIMAD UR5, UR12, UR8, URZ ;  /* 0x000000080c0572a4 */ /* 0x000fc4000f8e023f */
[----:B------:R-:W-:Y:S02]  /*ddc0*/  UISETP.LT.U32.AND UP0, UPT, UR45, 0x4, UP0 ;  /* 0x000000042d00788c */ /* 0x000fe40008701070 */
[----:B------:R-:W-:Y:S01]  /*ddd0*/  UISETP.GT.U32.AND UP1, UPT, UR45, 0x3, !UP1 ;  /* 0x000000032d00788c */ /* 0x000fe2000cf24070 */
[--C-:B0-----:R-:W-:Y:S01]  /*dde0*/  SHF.R.U32.HI R220, RZ, 0x7, R5.reuse ;  /* 0x00000007ffdc7819 */ /* 0x101fe20000011605 */
[C---:B------:R-:W-:Y:S01]  /*ddf0*/  IMAD.SHL.U32 R13, R5.reuse, 0x2, RZ ;  /* 0x00000002050d7824 */ /* 0x040fe200078e00ff */
[----:B------:R-:W-:Y:S01]  /*de00*/  SHF.R.U32.HI R3, RZ, 0x2, R5 ;  /* 0x00000002ff037819 */ /* 0x000fe20000011605 */
[----:B------:R-:W-:Y:S01]  /*de10*/  UIMAD UR5, UR42, UR9, UR5 ;  /* 0x000000092a0572a4 */ /* 0x000fe2000f8e0205 */
[----:B-----5:R-:W-:Y:S01]  /*de20*/  LOP3.LUT R4, R5, 0x60, RZ, 0xc0, !PT ;  /* 0x0000006005047812 */ /* 0x020fe200078ec0ff */
[----:B------:R-:W-:Y:S01]  /*de30*/  USEL UR4, URZ, 0x1, !UP1 ;  /* 0x000000013f047887 */ /* 0x000fe2000c800000 */
[----:B------:R-:W-:Y:S01]  /*de40*/  LOP3.LUT R220, R220, 0x1, RZ, 0xc0, !PT ;  /* 0x00000001dcdc7812 */ /* 0x000fe200078ec0ff */
[----:B------:R-:W-:Y:S01]  /*de50*/  ULOP3.LUT UR37, UR37, 0x3, URZ, 0xc0, !UPT ;  /* 0x0000000325257892 */ /* 0x000fe2000f8ec03f */
[----:B------:R-:W-:-:S02]  /*de60*/  LOP3.LUT R3, R3, 0x7, RZ, 0xc0, !PT ;  /* 0x0000000703037812 */ /* 0x000fc400078ec0ff */
[----:B------:R-:W-:Y:S01]  /*de70*/  SHF.R.U32.HI R4, RZ, 0x1, R4 ;  /* 0x00000001ff047819 */ /* 0x000fe20000011604 */
[----:B------:R-:W-:Y:S01]  /*de80*/  IMAD.SHL.U32 R221, R220, 0x40, RZ ;  /* 0x00000040dcdd7824 */ /* 0x000fe200078e00ff */
[----:B------:R-:W-:Y:S02]  /*de90*/  LOP3.LUT R12, R12, 0x6, R13, 0xf8, !PT ;  /* 0x000000060c0c7812 */ /* 0x000fe400078ef80d */
[--C-:B------:R-:W-:Y:S02]  /*dea0*/  IADD3 R0, RZ, -R4, -R3.reuse ;  /* 0x80000004ff007210 */ /* 0x100fe40007ffe803 */
[----:B------:R-:W-:Y:S01]  /*deb0*/  LOP3.LUT R221, R221, 0x40, R3, 0xe2, !PT ;  /* 0x00000040dddd7812 */ /* 0x000fe200078ee203 */
[----:B------:R-:W-:Y:S01]  /*dec0*/  IMAD.MOV.U32 R3, RZ, RZ, -0x2 ;  /* 0xfffffffeff037424 */ /* 0x000fe200078e00ff */
[----:B------:R-:W-:Y:S01]  /*ded0*/  SHF.R.S32.HI R13, RZ, 0x1f, R12 ;  /* 0x0000001fff0d7819 */ /* 0x000fe2000001140c */
[----:B------:R-:W-:Y:S01]  /*dee0*/  IMAD R220, R220, -0x40, R0 ;  /* 0xffffffc0dcdc7824 */ /* 0x000fe200078e0200 */
[----:B------:R-:W-:-:S02]  /*def0*/  LOP3.LUT R0, R5, 0x3, RZ, 0xc0, !PT ;  /* 0x0000000305007812 */ /* 0x000fc400078ec0ff */
[----:B------:R-:W-:Y:S01]  /*df00*/  LOP3.LUT R221, R221, UR6, R4, 0xfe, !PT ;  /* 0x00000006dddd7c12 */ /* 0x000fe2000f8efe04 */
[----:B------:R-:W-:Y:S01]  /*df10*/  IMAD.U32 R4, RZ, RZ, UR8 ;  /* 0x00000008ff047e24 */ /* 0x000fe2000f8e00ff */
[----:B------:R-:W-:Y:S01]  /*df20*/  USEL UR8, URZ, 0x1, !UP0 ;  /* 0x000000013f087887 */ /* 0x000fe2000c000000 */
[----:B------:R-:W-:Y:S02]  /*df30*/  IMAD R0, R0, R3, UR11 ;  /* 0x0000000b00007e24 */ /* 0x000fe4000f8e0203 */
[----:B------:R-:W-:Y:S01]  /*df40*/  IMAD.U32 R3, RZ, RZ, UR10 ;  /* 0x0000000aff037e24 */ /* 0x000fe2000f8e00ff */
[----:B------:R-:W-:Y:S01]  /*df50*/  ULOP3.LUT UR36, UR4, UR36, UR8, 0x96, !UPT ;  /* 0x0000002404247292 */ /* 0x000fe2000f8e9608 */
[----:B------:R-:W-:-:S03]  /*df60*/  IMAD.WIDE.U32 R4, R4, UR42, R12 ;  /* 0x0000002a04047c25 */ /* 0x000fc6000f8e000c */
[----:B------:R-:W-:Y:S01]  /*df70*/  IADD3 R220, R3, -UR40, R220 ;  /* 0x8000002803dc7c10 */ /* 0x000fe2000fffe0dc */
[----:B------:R-:W-:Y:S01]  /*df80*/  VIADD R5, R5, UR5 ;  /* 0x0000000505057c36 */ /* 0x000fe20008000000 */
[----:B------:R-:W-:Y:S01]  /*df90*/  UMOV UR40, 0xffffffff ;  /* 0xffffffff00287882 */ /* 0x000fe20000000000 */
[----:B------:R-:W-:Y:S01]  /*dfa0*/  VIADD R0, R0, -UR41 ;  /* 0x8000002900007c36 */ /* 0x000fe20008000000 */
[----:B------:R-:W-:Y:S06]  /*dfb0*/  @P0 BRA `(.L_x_32) ;  /* 0x0000025000780947 */ /* 0x000fec0003800000 */
[----:B------:R-:W-:Y:S01]  /*dfc0*/  ISETP.NE.AND P0, PT, R17, RZ, PT ;  /* 0x000000ff1100720c */ /* 0x000fe20003f05270 */
[----:B------:R-:W-:Y:S01]  /*dfd0*/  ULDC.64 UR10, c[0x0][0x5c8] ;  /* 0x00017200000a7ab9 */ /* 0x000fe20000000a00 */
[----:B------:R-:W-:Y:S01]  /*dfe0*/  BSSY B0, `(.L_x_32) ;  /* 0x000251b000007945 */ /* 0x000fe20003800000 */
[----:B------:R-:W-:Y:S01]  /*dff0*/  UIMAD UR4, UR7, UR10, URZ ;  /* 0x0000000a070472a4 */ /* 0x000fe2000f8e023f */
[----:B------:R-:W-:Y:S02]  /*e000*/  IMAD.U32 R14, RZ, RZ, UR11 ;  /* 0x0000000bff0e7e24 */ /* 0x000fe4000f8e00ff */
[----:B------:R-:W-:-:S04]  /*e010*/  IMAD.WIDE.U32 R8, R221, UR10, R4 ;  /* 0x0000000add087c25 */ /* 0x000fc8000f8e0004 */
[----:B------:R-:W-:-:S04]  /*e020*/  IMAD R14, R221, R14, UR4 ;  /* 0x00000004dd0e7e24 */ /* 0x000fc8000f8e020e */
[----:B------:R-:W-:Y:S01]  /*e030*/  IMAD.IADD R14, R9, 0x1, R14 ;  /* 0x00000001090e7824 */ /* 0x000fe200078e020e */
[----:B------:R-:W-:Y:S06]  /*e040*/  @!P0 BRA `(.L_x_33) ;  /* 0x0000019800ec8947 */ /* 0x000fec0003800000 */
[----:B------:R-:W0:Y:S01]  /*e050*/  LDC.64 R4, c[0x0][0x5b0] ;  /* 0x00016c00ff047b82 */ /* 0x000e220000000a00 */
[----:B------:R-:W-:Y:S01]  /*e060*/  ULDC.64 UR8, c[0x0][0x5b8] ;  /* 0x00016e0000087ab9 */ /* 0x000fe20000000a00 */
[----:B------:R-:W-:Y:S01]  /*e070*/  ISETP.GE.AND P6, PT, R220, 0x1, PT ;  /* 0x00000001dc00780c */ /* 0x000fe20003fc6270 */
[----:B------:R-:W-:Y:S02]  /*e080*/  UIMAD UR4, UR12, UR8, URZ ;  /* 0x000000080c0472a4 */ /* 0x000fe4000f8e023f */
[----:B------:R-:W-:Y:S01]  /*e090*/  IMAD.U32 R3, RZ, RZ, UR8 ;  /* 0x00000008ff037e24 */ /* 0x000fe2000f8e00ff */
[----:B------:R-:W-:Y:S01]  /*e0a0*/  LOP3.LUT R18, R18, 0xfffffffe, RZ, 0xc0, !PT ;  /* 0xfffffffe12127812 */ /* 0x000fe200078ec0ff */
[----:B------:R-:W-:Y:S01]  /*e0b0*/  BSSY B1, `(.L_x_34) ;  /* 0x000000f000017945 */ /* 0x000fe20003800000 */
[----:B------:R-:W-:Y:S01]  /*e0c0*/  UIMAD UR4, UR42, UR9, UR4 ;  /* 0x000000092a0472a4 */ /* 0x000fe2000f8e0204 */
[----:B------:R-:W1:Y:S01]  /*e0d0*/  LDC.64 R10, c[0x0][0x5a8] ;  /* 0x00016a00ff0a7b82 */ /* 0x000e620000000a00 */
[----:B------:R-:W-:Y:S01]  /*e0e0*/  IMAD.WIDE.U32 R12, R3, UR42, R12 ;  /* 0x0000002a030c7c25 */ /* 0x000fe2000f8e000c */
[----:B------:R-:W-:-:S03]  /*e0f0*/  ISETP.LT.OR P1, PT, R0, 0x1, !P6 ;  /* 0x000000010000780c */ /* 0x000fc60007721670 */
[----:B------:R-:W-:Y:S02]  /*e100*/  VIADD R219, R13, UR4 ;  /* 0x000000040ddb7c36 */ /* 0x000fe40008000000 */
[----:B------:R-:W-:Y:S01]  /*e110*/  IMAD.MOV.U32 R218, RZ, RZ, R12 ;  /* 0x000000ffffda7224 */ /* 0x000fe200078e000c */
[----:B------:R-:W-:Y:S01]  /*e120*/  @P6 LOP3.LUT R18, R18, 0x1, RZ, 0xfc, !PT ;  /* 0x0000000112126812 */ /* 0x000fe200078efcff */
[----:B0-----:R-:W-:Y:S02]  /*e130*/  IMAD R15, R4, UR7, RZ ;  /* 0x00000007040f7c24 */ /* 0x001fe4000f8e02ff */
[----:B------:R-:W-:-:S04]  /*e140*/  IMAD.WIDE.U32 R6, R221, R4, R218 ;  /* 0x00000004dd067225 */ /* 0x000fc800078e00da */
[----:B------:R-:W-:Y:S01]  /*e150*/  IMAD R15, R221, R5, R15 ;  /* 0x00000005dd0f7224 */ /* 0x000fe200078e020f */
[----:B-1----:R-:W-:-:S04]  /*e160*/  IADD3 R216, P0, R6, R10, RZ ;  /* 0x0000000a06d87210 */ /* 0x002fc80007f1e0ff */
[----:B------:R-:W-:Y:S01]  /*e170*/  IADD3.X R217, R11, R7, R15, P0, !PT ;  /* 0x000000070bd97210 */ /* 0x000fe200007fe40f */
[----:B------:R-:W-:Y:S08]  /*e180*/  @P1 BRA `(.L_x_35) ;  /* 0x0000000000041947 */ /* 0x000ff00003800000 */
[----:B------:R0:W5:Y:S02]  /*e190*/  LDG.E.U8 R2, desc[UR46][R216.64] ;  /* 0x0000002ed8027981 */ /* 0x000164000c1e1100 */
.L_x_35:
[----:B------:R-:W-:Y:S05]  /*e1a0*/  BSYNC B1 ;  /* 0x0000000000017941 */ /* 0x000fea0003800000 */
.L_x_34:
[----:B------:R-:W2:Y:S01]  /*e1b0*/  LDL.LU R6, [R1+0x480] ;  /* 0x0004800001067983 */ /* 0x000ea20000300800 */
[----:B-----5:R-:W-:Y:S01]  /*e1c0*/  LOP3.LUT R3, R2, 0xffff, RZ, 0xc0, !PT ;  /* 0x0000ffff02037812 */ /* 0x020fe200078ec0ff */
[----:B------:R-:W-:Y:S01]  /*e1d0*/  ULDC.64 UR4, c[0x0][0x5c0] ;  /* 0x0001700000047ab9 */ /* 0x000fe20000000a00 */
[----:B------:R-:W-:Y:S01]  /*e1e0*/  ISETP.LT.OR P2, PT, R0, 0x2, !P6 ;  /* 0x000000020000780c */ /* 0x000fe20007741670 */
[----:B------:R-:W-:Y:S01]  /*e1f0*/  BSSY B1, `(.L_x_36) ;  /* 0x000000b000017945 */ /* 0x000fe20003800000 */
[----:B------:R-:W-:Y:S02]  /*e200*/  PRMT R3, R3, 0x8880, RZ ;  /* 0x0000888003037816 */ /* 0x000fe400000000ff */
[----:B------:R-:W-:-:S03]  /*e210*/  IADD3 R8, P0, R8, UR4, RZ ;  /* 0x0000000408087c10 */ /* 0x000fc6000ff1e0ff */
[----:B------:R-:W-:Y:S01]  /*e220*/  IMAD R3, R3, R17, RZ ;  /* 0x0000001103037224 */ /* 0x000fe200078e02ff */
[----:B------:R-:W-:-:S03]  /*e230*/  IADD3.X R9, R14, UR5, RZ, P0, !PT ;  /* 0x000000050e097c10 */ /* 0x000fc600087fe4ff */
[----:B--2---:R-:W-:-:S05]  /*e240*/  @!P1 IMAD R6, R6, R16, R3 ;  /* 0x0000001006069224 */ /* 0x004fca00078e0203 */
[----:B------:R1:W-:Y:S01]  /*e250*/  @!P1 STG.E.U8 desc[UR46][R8.64], R6 ;  /* 0x0000000608009986 */ /* 0x0003e2000c10112e */
[----:B------:R-:W-:Y:S05]  /*e260*/  @P2 BRA `(.L_x_37) ;  /* 0x00000000000c2947 */ /* 0x000fea0003800000 */
[----:B------:R-:W2:Y:S02]  /*e270*/  LDG.E.U8 R2, desc[UR46][R216.64+0x1] ;  /* 0x0000012ed8027981 */ /* 0x000ea4000c1e1100 */
[----:B--2---:R-:W-:-:S05]  /*e280*/  PRMT R3, R2, 0x8880, RZ ;  /* 0x0000888002037816 */ /* 0x004fca00000000ff */
[----:B------:R-:W-:-:S07]  /*e290*/  IMAD R3, R3, R17, RZ ;  /* 0x0000001103037224 */ /* 0x000fce00078e02ff */
.L_x_37:
[----:B------:R-:W-:Y:S05]  /*e2a0*/  BSYNC B1 ;  /* 0x0000000000017941 */ /* 0x000fea0003800000 */
.L_x_36:
[----:B-1----:R-:W2:Y:S01]  /*e2b0*/  LDL.LU R6, [R1+0x484] ;  /* 0x0004840001067983 */ /* 0x002ea20000300800 */
[----:B------:R-:W-:Y:S01]  /*e2c0*/  ISETP.GE.AND P5, PT, R220, 0x9, PT ;  /* 0x00000009dc00780c */ /* 0x000fe20003fa6270 */
[C---:B------:R-:W-:Y:S01]  /*e2d0*/  IMAD.SHL.U32 R222, R4.reuse, 0x8, RZ ;  /* 0x0000000804de7824 */ /* 0x040fe200078e00ff */
[----:B------:R-:W-:Y:S01]  /*e2e0*/  SHF.L.U64.HI R223, R4, 0x3, R5 ;  /* 0x0000000304df7819 */ /* 0x000fe20000010205 */
[----:B------:R-:W-:Y:S01]  /*e2f0*/  @!P2 IMAD.MOV.U32 R7, RZ, RZ, R9 ;  /* 0x000000ffff07a224 */ /* 0x000fe200078e0009 */
[C---:B------:R-:W-:Y:S01]  /*e300*/  ISETP.LT.OR P4, PT, R0.reuse, 0x1, !P5 ;  /* 0x000000010000780c */ /* 0x040fe20006f81670 */
[----:B------:R-:W-:Y:S01]  /*e310*/  BSSY B1, `(.L_x_38) ;  /* 0x000000e000017945 */ /* 0x000fe20003800000 */
[----:B------:R-:W-:Y:S01]  /*e320*/  ISETP.LT.OR P0, PT, R0, 0x2, !P5 ;  /* 0x000000020000780c */ /* 0x000fe20006f01670 */
[----:B------:R-:W-:-:S04]  /*e330*/  IMAD.WIDE.U32 R22, R221, R4, R222 ;  /* 0x00000004dd167225 */ /* 0x000fc800078e00de */
[----:B------:R-:W-:Y:S02]  /*e340*/  IMAD.IADD R15, R15, 0x1, R23 ;  /* 0x000000010f0f7824 */ /* 0x000fe400078e0217 */
[----:B--2---:R-:W-:Y:S02]  /*e350*/  @!P2 IMAD R14, R6, R16, R3 ;  /* 0x00000010060ea224 */ /* 0x004fe400078e0203 */
[----:B------:R-:W-:-:S05]  /*e360*/  @!P2 IMAD.MOV.U32 R6, RZ, RZ, R8 ;  /* 0x000000ffff06a224 */ /* 0x000fca00078e0008 */
[----:B------:R1:W-:Y:S01]  /*e370*/  @!P2 STG.E.U8 desc[UR46][R6.64+0x1], R14 ;  /* 0x0000010e0600a986 */ /* 0x0003e2000c10112e */
[----:B------:R-:W-:-:S04]  /*e380*/  IADD3 R22, P1, P2, R12, R10, R22 ;  /* 0x0000000a0c167210 */ /* 0x000fc80007a3e016 */
[----:B------:R-:W-:Y:S02]  /*e390*/  IADD3.X R23, R219, R11, R15, P1, P2 ;  /* 0x0000000bdb177210 */ /* 0x000fe40000fe440f */
[----:B-1----:R-:W-:Y:S01]  /*e3a0*/  @!P4 IADD3 R6, P3, R8, UR44, RZ ;  /* 0x0000002c0806cc10 */ /* 0x002fe2000ff7e0ff */
[----:B------:R-:W-:-:S12]  /*e3b0*/  @P4 BRA `(.L_x_39) ;  /* 0x00000000000c4947 */ /* 0x000fd80003800000 */
[----:B------:R-:W2:Y:S02]  /*e3c0*/  LDG.E.U8 R2, desc[UR46][R22.64] ;  /* 0x0000002e16027981 */ /* 0x000ea4000c1e1100 */
[----:B--2---:R-:W-:-:S05]  /*e3d0*/  PRMT R3, R2, 0x8880, RZ ;  /* 0x0000888002037816 */ /* 0x004fca00000000ff */
[----:B------:R-:W-:-:S07]  /*e3e0*/  IMAD R3, R3, R17, RZ ;  /* 0x0000001103037224 */ /* 0x000fce00078e02ff */
.L_x_39:
[----:B------:R-:W-:Y:S05]  /*e3f0*/  BSYNC B1 ;  /* 0x0000000000017941 */ /* 0x000fea0003800000 */
.L_x_38:
[----:B------:R-:W2:Y:S01]  /*e400*/  LDL.LU R14, [R1+0x488] ;  /* 0x00048800010e7983 */ /* 0x000ea20000300800 */
[----:B------:R-:W-:Y:S01]  /*e410*/  @!P4 IADD3.X R7, R9, UR43, RZ, P3, !PT ;  /* 0x0000002b0907cc10 */ /* 0x000fe20009ffe4ff */
[----:B------:R-:W-:Y:S01]  /*e420*/  BSSY B1, `(.L_x_40) ;  /* 0x000000b000017945 */ /* 0x000fe20003800000 */
[C---:B------:R-:W-:Y:S02]  /*e430*/  ISETP.LT.OR P2, PT, R0.reuse, 0x9, !P6 ;  /* 0x000000090000780c */ /* 0x040fe40007741670 */
[C---:B------:R-:W-:Y:S02]  /*e440*/  ISETP.LT.OR P3, PT, R0.reuse, 0xa, !P6 ;  /* 0x0000000a0000780c */ /* 0x040fe40007761670 */
[----:B------:R-:W-:Y:S01]  /*e450*/  ISETP.LT.OR P1, PT, R0, 0x9, !P5 ;  /* 0x000000090000780c */ /* 0x000fe20006f21670 */
[----:B--2---:R-:W-:-:S05]  /*e460*/  @!P4 IMAD R14, R14, R16, R3 ;  /* 0x000000100e0ec224 */ /* 0x004fca00078e0203 */
[----:B------:R1:W-:Y:S02]  /*e470*/  @!P4 STG.E.U8 desc[UR46][R6.64], R14 ;  /* 0x0000000e0600c986 */ /* 0x0003e4000c10112e */
[----:B-1----:R-:W-:Y:S01]  /*e480*/  @!P0 IADD3 R6, P4, R8, UR44, RZ ;  /* 0x0000002c08068c10 */ /* 0x002fe2000ff9e0ff */
[----:B------:R-:W-:-:S12]  /*e490*/  @P0 BRA `(.L_x_41) ;  /* 0x00000000000c0947 */ /* 0x000fd80003800000 */
[----:B------:R-:W2:Y:S02]  /*e4a0*/  LDG.E.U8 R2, desc[UR46][R22.64+0x1] ;  /* 0x0000012e16027981 */ /* 0x000ea4000c1e1100 */
[----:B--2---:R-:W-:-:S05]  /*e4b0*/  PRMT R3, R2, 0x8880, RZ ;  /* 0x0000888002037816 */ /* 0x004fca00000000ff */
[----:B------:R-:W-:-:S07]  /*e4c0*/  IMAD R3, R3, R17, RZ ;  /* 0x0000001103037224 */ /* 0x000fce00078e02ff */
.L_x_41:
[----:B------:R-:W-:Y:S05]  /*e4d0*/  BSYNC B1 ;  /* 0x0000000000017941 */ /* 0x000fea0003800000 */
.L_x_40:
[----:B------:R-:W2:Y:S01]  /*e4e0*/  LDL.LU R14, [R1+0x48c] ;  /* 0x00048c00010e7983 */ /* 0x000ea20000300800 */
[----:B------:R-:W-:Y:S01]  /*e4f0*/  @!P0 IADD3.X R7, R9, UR43, RZ, P4, !PT ;  /* 0x0000002b09078c10 */ /* 0x000fe2000a7fe4ff */
[----:B------:R-:W-:Y:S01]  /*e500*/  BSSY B1, `(.L_x_42) ;  /* 0x0000007000017945 */ /* 0x000fe20003800000 */
[----:B--2---:R-:W-:-:S05]  /*e510*/  @!P0 IMAD R14, R14, R16, R3 ;  /* 0x000000100e0e8224 */ /* 0x004fca00078e0203 */
[----:B------:R1:W-:Y:S01]  /*e520*/  @!P0 STG.E.U8 desc[UR46][R6.64+0x1], R14 ;  /* 0x0000010e06008986 */ /* 0x0003e2000c10112e */
[----:B------:R-:W-:Y:S05]  /*e530*/  @P2 BRA `(.L_x_43) ;  /* 0x00000000000c2947 */ /* 0x000fea0003800000 */
[----:B------:R-:W2:Y:S02]  /*e540*/  LDG.E.U8 R2, desc[UR46][R216.64+0x8] ;  /* 0x0000082ed8027981 */ /* 0x000ea4000c1e1100 */
[----:B--2---:R-:W-:-:S05]  /*e550*/  PRMT R3, R2, 0x8880, RZ ;  /* 0x0000888002037816 */ /* 0x004fca00000000ff */
[----:B------:R-:W-:-:S07]  /*e560*/  IMAD R3, R3, R17, RZ ;  /* 0x0000001103037224 */ /* 0x000fce00078e02ff */
.L_x_43:
[----:B------:R-:W-:Y:S05]  /*e570*/  BSYNC B1 ;  /* 0x0000000000017941 */ /* 0x000fea0003800000 */
.L_x_42:
[----:B-1----:R-:W2:Y:S01]  /*e580*/  LDL.LU R6, [R1+0x490] ;  /* 0x0004900001067983 */ /* 0x002ea20000300800 */
[----:B------:R-:W-:Y:S01]  /*e590*/  @!P2 IMAD.MOV.U32 R7, RZ, RZ, R9 ;  /* 0x000000ffff07a224 */ /* 0x000fe200078e0009 */
[----:B------:R-:W-:Y:S01]  /*e5a0*/  BSSY B1, `(.L_x_44) ;  /* 0x0000008000017945 */ /* 0x000fe20003800000 */
[----:B--2---:R-:W-:Y:S02]  /*e5b0*/  @!P2 IMAD R14, R6, R16, R3 ;  /* 0x00000010060ea224 */ /* 0x004fe400078e0203 */
[----:B------:R-:W-:-:S05]  /*e5c0*/  @!P2 IMAD.MOV.U32 R6, RZ, RZ, R8 ;  /* 0x000000ffff06a224 */ /* 0x000fca00078e0008 */
[----:B------:R1:W-:Y:S01]  /*e5d0*/  @!P2 STG.E.U8 desc[UR46][R6.64+0x8], R14 ;  /* 0x0000080e0600a986 */ /* 0x0003e2000c10112e */
[----:B------:R-:W-:Y:S05]  /*e5e0*/  @P3 BRA `(.L_x_45) ;  /* 0x00000000000c3947 */ /* 0x000fea0003800000 */
[----:B------:R-:W2:Y:S02]  /*e5f0*/  LDG.E.U8 R2, desc[UR46][R216.64+0x9] ;  /* 0x0000092ed8027981 */ /* 0x000ea4000c1e1100 */
[----:B--2---:R-:W-:-:S05]  /*e600*/  PRMT R3, R2, 0x8880, RZ ;  /* 0x0000888002037816 */ /* 0x004fca00000000ff */
[----:B------:R-:W-:-:S07]  /*e610*/  IMAD R3, R3, R17, RZ ;  /* 0x0000001103037224 */ /* 0x000fce00078e02ff */
.L_x_45:
[----:B------:R-:W-:Y:S05]  /*e620*/  BSYNC B1 ;  /* 0x0000000000017941 */ /* 0x000fea0003800000 */
.L_x_44:
[----:B-1----:R-:W2:Y:S01]  /*e630*/  LDL.LU R6, [R1+0x494] ;  /* 0x0004940001067983 */ /* 0x002ea20000300800 */
[----:B------:R-:W-:Y:S01]  /*e640*/  @!P3 IMAD.MOV.U32 R7, RZ, RZ, R9 ;  /* 0x000000ffff07b224 */ /* 0x000fe200078e0009 */
[----:B------:R-:W-:Y:S01]  /*e650*/  BSSY B1, `(.L_x_46) ;  /* 0x000000a000017945 */ /* 0x000fe20003800000 */
[----:B------:R-:W-:Y:S01]  /*e660*/  ISETP.LT.OR P0, PT, R0, 0xa, !P5 ;  /* 0x0000000a0000780c */ /* 0x000fe20006f01670 */
[----:B--2---:R-:W-:Y:S02]  /*e670*/  @!P3 IMAD R14, R6, R16, R3 ;  /* 0x00000010060eb224 */ /* 0x004fe400078e0203 */
[----:B------:R-:W-:-:S05]  /*e680*/  @!P3 IMAD.MOV.U32 R6, RZ, RZ, R8 ;  /* 0x000000ffff06b224 */ /* 0x000fca00078e0008 */
[----:B------:R1:W-:Y:S02]  /*e690*/  @!P3 STG.E.U8 desc[UR46][R6.64+0x9], R14 ;  /* 0x0000090e0600b986 */ /* 0x0003e4000c10112e */
[----:B-1----:R-:W-:Y:S01]  /*e6a0*/  @!P1 IADD3 R6, P2, R8, UR44, RZ ;  /* 0x0000002c08069c10 */ /* 0x002fe2000ff5e0ff */
[----:B------:R-:W-:-:S12]  /*e6b0*/  @P1 BRA `(.L_x_47) ;  /* 0x00000000000c1947 */ /* 0x000fd80003800000 */
[----:B------:R-:W2:Y:S02]  /*e6c0*/  LDG.E.U8 R2, desc[UR46][R22.64+0x8] ;  /* 0x0000082e16027981 */ /* 0x000ea4000c1e1100 */
[----:B--2---:R-:W-:-:S05]  /*e6d0*/  PRMT R3, R2, 0x8880, RZ ;  /* 0x0000888002037816 */ /* 0x004fca00000000ff */
[----:B------:R-:W-:-:S07]  /*e6e0*/  IMAD R3, R3, R17, RZ ;  /* 0x0000001103037224 */ /* 0x000fce00078e02ff */
.L_x_47:
[----:B------:R-:W-:Y:S05]  /*e6f0*/  BSYNC B1 ;  /* 0x0000000000017941 */ /* 0x000fea0003800000 */
.L_x_46:
[----:B------:R-:W2:Y:S01]  /*e700*/  LDL.LU R14, [R1+0x498] ;  /* 0x00049800010e7983 */ /* 0x000ea20000300800 */
[----:B------:R-:W-:Y:S01]  /*e710*/  @!P1 IADD3.X R7, R9, UR43, RZ, P2, !PT ;  /* 0x0000002b09079c10 */ /* 0x000fe200097fe4ff */
[----:B------:R-:W-:Y:S01]  /*e720*/  BSSY B1, `(.L_x_48) ;  /* 0x000000b000017945 */ /* 0x000fe20003800000 */
[C---:B------:R-:W-:Y:S02]  /*e730*/  ISETP.LT.OR P2, PT, R0.reuse, 0x11, !P6 ;  /* 0x000000110000780c */ /* 0x040fe40007741670 */
[----:B------:R-:W-:Y:S01]  /*e740*/  ISETP.LT.OR P3, PT, R0, 0x12, !P6 ;  /* 0x000000120000780c */ /* 0x000fe20007761670 */
[----:B--2---:R-:W-:-:S05]  /*e750*/  @!P1 IMAD R14, R14, R16, R3 ;  /* 0x000000100e0e9224 */ /* 0x004fca00078e0203 */
[----:B------:R1:W-:Y:S01]  /*e760*/  @!P1 STG.E.U8 desc[UR46][R6.64+0x8], R14 ;  /* 0x0000080e06009986 */ /* 0x0003e2000c10112e */
[----:B------:R-:W-:Y:S02]  /*e770*/  ISETP.LT.OR P1, PT, R0, 0x11, !P5 ;  /* 0x000000110000780c */ /* 0x000fe40006f21670 */
[----:B-1----:R-:W-:Y:S01]  /*e780*/  @!P0 IADD3 R6, P4, R8, UR44, RZ ;  /* 0x0000002c08068c10 */ /* 0x002fe2000ff9e0ff */
[----:B------:R-:W-:-:S12]  /*e790*/  @P0 BRA `(.L_x_49) ;  /* 0x00000000000c0947 */ /* 0x000fd80003800000 */
[----:B------:R-:W2:Y:S02]  /*e7a0*/  LDG.E.U8 R2, desc[UR46][R22.64+0x9] ;  /* 0x0000092e16027981 */ /* 0x000ea4000c1e1100 */
[----:B--2---:R-:W-:-:S05]  /*e7b0*/  PRMT R3, R2, 0x8880, RZ ;  /* 0x0000888002037816 */ /* 0x004fca00000000ff */
[----:B------:R-:W-:-:S07]  /*e7c0*/  IMAD R3, R3, R17, RZ ;  /* 0x0000001103037224 */ /* 0x000fce00078e02ff */
.L_x_49:
[----:B------:R-:W-:Y:S05]  /*e7d0*/  BSYNC B1 ;  /* 0x0000000000017941 */ /* 0x000fea0003800000 */
.L_x_48:
        /* <DEDUP_REMOVED lines=9> */
.L_x_51:
[----:B------:R-:W-:Y:S05]  /*e870*/  BSYNC B1 ;  /* 0x0000000000017941 */ /* 0x000fea0003800000 */
.L_x_50:
        /* <DEDUP_REMOVED lines=10> */
.L_x_53:
[----:B------:R-:W-:Y:S05]  /*e920*/  BSYNC B1 ;  /* 0x0000000000017941 */ /* 0x000fea0003800000 */
.L_x_52:
        /* <DEDUP_REMOVED lines=12> */
.L_x_55:
[----:B------:R-:W-:Y:S05]  /*e9f0*/  BSYNC B1 ;  /* 0x0000000000017941 */ /* 0x000fea0003800000 */
.L_x_54:
        /* <DEDUP_REMOVED lines=13> */
.L_x_57:
[----:B------:R-:W-:Y:S05]  /*ead0*/  BSYNC B1 ;  /* 0x0000000000017941 */ /* 0x000fea0003800000 */
.L_x_56:
        /* <DEDUP_REMOVED lines=9> */
.L_x_59:
[----:B------:R-:W-:Y:S05]  /*eb70*/  BSYNC B1 ;  /* 0x0000000000017941 */ /* 0x000fea0003800000 */
.L_x_58:
        /* <DEDUP_REMOVED lines=10> */
.L_x_61:
[----:B------:R-:W-:Y:S05]  /*ec20*/  BSYNC B1 ;  /* 0x0000000000017941 */ /* 0x000fea0003800000 */
.L_x_60:
        /* <DEDUP_REMOVED lines=12> */
.L_x_63:
[----:B------:R-:W-:Y:S05]  /*ecf0*/  BSYNC B1 ;  /* 0x0000000000017941 */ /* 0x000fea0003800000 */
.L_x_62:
        /* <DEDUP_REMOVED lines=13> */
.L_x_65:
[----:B------:R-:W-:Y:S05]  /*edd0*/  BSYNC B1 ;  /* 0x0000000000017941 */ /* 0x000fea0003800000 */
.L_x_64:
        /* <DEDUP_REMOVED lines=9> */
.L_x_67:
[----:B------:R-:W-:Y:S05]  /*ee70*/  BSYNC B1 ;  /* 0x0000000000017941 */ /* 0x000fea0003800000 */
.L_x_66:
        /* <DEDUP_REMOVED lines=10> */
.L_x_69:
[----:B------:R-:W-:Y:S05]  /*ef20*/  BSYNC B1 ;  /* 0x0000000000017941 */ /* 0x000fea0003800000 */
.L_x_68:
        /* <DEDUP_REMOVED lines=12> */
.L_x_71:
[----:B------:R-:W-:Y:S05]  /*eff0*/  BSYNC B1 ;  /* 0x0000000000017941 */ /* 0x000fea0003800000 */
.L_x_70:
        /* <DEDUP_REMOVED lines=13> */
.L_x_73:
[----:B------:R-:W-:Y:S05]  /*f0d0*/  BSYNC B1 ;  /* 0x0000000000017941 */ /* 0x000fea0003800000 */
.L_x_72:
        /* <DEDUP_REMOVED lines=9> */
.L_x_75:
[----:B------:R-:W-:Y:S05]  /*f170*/  BSYNC B1 ;  /* 0x0000000000017941 */ /* 0x000fea0003800000 */
.L_x_74:
        /* <DEDUP_REMOVED lines=10> */
.L_x_77:
[----:B------:R-:W-:Y:S05]  /*f220*/  BSYNC B1 ;  /* 0x0000000000017941 */ /* 0x000fea0003800000 */
.L_x_76:
        /* <DEDUP_REMOVED lines=12> */
.L_x_79:
[----:B------:R-:W-:Y:S05]  /*f2f0*/  BSYNC B1 ;  /* 0x0000000000017941 */ /* 0x000fea0003800000 */
.L_x_78:
        /* <DEDUP_REMOVED lines=13> */
.L_x_81:
[----:B------:R-:W-:Y:S05]  /*f3d0*/  BSYNC B1 ;  /* 0x0000000000017941 */ /* 0x000fea0003800000 */
.L_x_80:
        /* <DEDUP_REMOVED lines=9> */
.L_x_83:
[----:B------:R-:W-:Y:S05]  /*f470*/  BSYNC B1 ;  /* 0x0000000000017941 */ /* 0x000fea0003800000 */
.L_x_82:
        /* <DEDUP_REMOVED lines=10> */
.L_x_85:
[----:B------:R-:W-:Y:S05]  /*f520*/  BSYNC B1 ;  /* 0x0000000000017941 */ /* 0x000fea0003800000 */
.L_x_84:
        /* <DEDUP_REMOVED lines=12> */
.L_x_87:
[----:B------:R-:W-:Y:S05]  /*f5f0*/  BSYNC B1 ;  /* 0x0000000000017941 */ /* 0x000fea0003800000 */
.L_x_86:
        /* <DEDUP_REMOVED lines=13> */
.L_x_89:
[----:B------:R-:W-:Y:S05]  /*f6d0*/  BSYNC B1 ;  /* 0x0000000000017941 */ /* 0x000fea0003800000 */
.L_x_88:
        /* <DEDUP_REMOVED lines=9> */
.L_x_91:
[----:B------:R-:W-:Y:S05]  /*f770*/  BSYNC B1 ;  /* 0x0000000000017941 */ /* 0x000fea0003800000 */
.L_x_90:
        /* <DEDUP_REMOVED lines=10> */
.L_x_93:
[----:B------:R-:W-:Y:S05]  /*f820*/  BSYNC B1 ;  /* 0x0000000000017941 */ /* 0x000fea0003800000 */
.L_x_92:
        /* <DEDUP_REMOVED lines=12> */
.L_x_95:
[----:B------:R-:W-:Y:S05]  /*f8f0*/  BSYNC B1 ;  /* 0x0000000000017941 */ /* 0x000fea0003800000 */
.L_x_94:
        /* <DEDUP_REMOVED lines=13> */
.L_x_97:
[----:B------:R-:W-:Y:S05]  /*f9d0*/  BSYNC B1 ;  /* 0x0000000000017941 */ /* 0x000fea0003800000 */
.L_x_96:
        /* <DEDUP_REMOVED lines=9> */
.L_x_99:
[----:B------:R-:W-:Y:S05]  /*fa70*/  BSYNC B1 ;  /* 0x0000000000017941 */ /* 0x000fea0003800000 */
.L_x_98:
        /* <DEDUP_REMOVED lines=10> */
.L_x_101:
[----:B------:R-:W-:Y:S05]  /*fb20*/  BSYNC B1 ;  /* 0x0000000000017941 */ /* 0x000fea0003800000 */
.L_x_100:
        /* <DEDUP_REMOVED lines=12> */
.L_x_103:
[----:B------:R-:W-:Y:S05]  /*fbf0*/  BSYNC B1 ;  /* 0x0000000000017941 */ /* 0x000fea0003800000 */
.L_x_102:
[----:B------:R-:W2:Y:S01]  /*fc00*/  LDL.LU R14, [R1+0x508] ;  /* 0x00050800010e7983 */ /* 0x000ea20000300800 */
[----:B------:R-:W-:Y:S01]  /*fc10*/  @!P1 IADD3.X R7, R9, UR43, RZ, P0, !PT ;  /* 0x0000002b09079c10 */ /* 0x000fe200087fe4ff */
[----:B------:R-:W-:Y:S01]  /*fc20*/  BSSY B1, `(.L_x_104) ;  /* 0x000000a000017945 */ /* 0x000fe20003800000 */
        /* <DEDUP_REMOVED lines=9> */
.L_x_105:
[----:B------:R-:W-:Y:S05]  /*fcc0*/  BSYNC B1 ;  /* 0x0000000000017941 */ /* 0x000fea0003800000 */
.L_x_104:
        /* <DEDUP_REMOVED lines=9> */
.L_x_107:
[----:B------:R-:W-:Y:S05]  /*fd60*/  BSYNC B1 ;  /* 0x0000000000017941 */ /* 0x000fea0003800000 */
.L_x_106:
[----:B-1----:R-:W2:Y:S01]  /*fd70*/  LDL.LU R6, [R1+0x510] ;  /* 0x0005100001067983 */ /* 0x002ea20000300800 */
[----:B------:R-:W-:Y:S01]  /*fd80*/  ISETP.LT.OR P2, PT, R0, 0x4a, !P6 ;  /* 0x0000004a0000780c */ /* 0x000fe20007741670 */
[----:B------:R-:W-:Y:S01]  /*fd90*/  @!P1 IMAD.MOV.U32 R7, RZ, RZ, R9 ;  /* 0x000000ffff079224 */ /* 0x000fe200078e0009 */
[----:B------:R-:W-:Y:S01]  /*fda0*/  BSSY B1, `(.L_x_108) ;  /* 0x000000a000017945 */ /* 0x000fe20003800000 */
[----:B--2---:R-:W-:Y:S02]  /*fdb0*/  @!P1 IMAD R14, R6, R16, R3 ;  /* 0x00000010060e9224 */ /* 0x004fe400078e0203 */
[----:B------:R-:W-:-:S05]  /*fdc0*/  @!P1 IMAD.MOV.U32 R6, RZ, RZ, R8 ;  /* 0x000000ffff069224 */ /* 0x000fca00078e0008 */
[----:B------:R1:W-:Y:S01]  /*fdd0*/  @!P1 STG.E.U8 desc[UR46][R6.64+0x48], R14 ;  /* 0x0000480e06009986 */ /* 0x0003e2000c10112e */
[----:B------:R-:W-:Y:S02]  /*fde0*/  ISETP.LT.OR P1, PT, R0, 0x4a, !P5 ;  /* 0x0000004a0000780c */ /* 0x000fe40006f21670 */
[----:B-1----:R-:W-:Y:S01]  /*fdf0*/  @!P0 IADD3 R6, P3, R8, UR44, RZ ;  /* 0x0000002c08068c10 */ /* 0x002fe2000ff7e0ff */
[----:B------:R-:W-:-:S12]  /*fe00*/  @P2 BRA `(.L_x_109) ;  /* 0x00000000000c2947 */ /* 0x000fd80003800000 */
[----:B------:R-:W2:Y:S02]  /*fe10*/  LDG.E.U8 R2, desc[UR46][R216.64+0x49] ;  /* 0x0000492ed8027981 */ /* 0x000ea4000c1e1100 */
[----:B--2---:R-:W-:-:S05]  /*fe20*/  PRMT R3, R2, 0x8880, RZ ;  /* 0x0000888002037816 */ /* 0x004fca00000000ff */
[----:B------:R-:W-:-:S07]  /*fe30*/  IMAD R3, R3, R17, RZ ;  /* 0x0000001103037224 */ /* 0x000fce00078e02ff */
.L_x_109:
[----:B------:R-:W-:Y:S05]  /*fe40*/  BSYNC B1 ;  /* 0x0000000000017941 */ /* 0x000fea0003800000 */
.L_x_108:
[----:B------:R-:W2:Y:S01]  /*fe50*/  LDL.LU R14, [R1+0x514] ;  /* 0x00051400010e7983 */ /* 0x000ea20000300800 */
[----:B------:R-:W-:Y:S01]  /*fe60*/  BSSY B1, `(.L_x_110) ;  /* 0x0000007000017945 */ /* 0x000fe20003800000 */
[----:B--2---:R-:W-:-:S05]  /*fe70*/  @!P2 IMAD R14, R14, R16, R3 ;  /* 0x000000100e0ea224 */ /* 0x004fca00078e0203 */
[----:B------:R1:W-:Y:S01]  /*fe80*/  @!P2 STG.E.U8 desc[UR46][R8.64+0x49], R14 ;  /* 0x0000490e0800a986 */ /* 0x0003e2000c10112e */
[----:B------:R-:W-:Y:S05]  /*fe90*/  @P0 BRA `(.L_x_111) ;  /* 0x00000000000c0947 */ /* 0x000fea0003800000 */
[----:B------:R-:W2:Y:S02]  /*fea0*/  LDG.E.U8 R2, desc[UR46][R22.64+0x48] ;  /* 0x0000482e16027981 */ /* 0x000ea4000c1e1100 */
[----:B--2---:R-:W-:-:S05]  /*feb0*/  PRMT R3, R2, 0x8880, RZ ;  /* 0x0000888002037816 */ /* 0x004fca00000000ff */
[----:B------:R-:W-:-:S07]  /*fec0*/  IMAD R3, R3, R17, RZ ;  /* 0x0000001103037224 */ /* 0x000fce00078e02ff */
.L_x_111:
[----:B------:R-:W-:Y:S05]  /*fed0*/  BSYNC B1 ;  /* 0x0000000000017941 */ /* 0x000fea0003800000 */
.L_x_110:
[----:B-1----:R-:W2:Y:S01]  /*fee0*/  LDL.LU R14, [R1+0x518] ;  /* 0x00051800010e7983 */ /* 0x002ea20000300800 */
[----:B------:R-:W-:Y:S01]  /*fef0*/  @!P0 IADD3.X R7, R9, UR43, RZ, P3, !PT ;  /* 0x0000002b09078c10 */ /* 0x000fe20009ffe4ff */
[----:B------:R-:W-:Y:S01]  /*ff00*/  BSSY B1, `(.L_x_112) ;  /* 0x000000a000017945 */ /* 0x000fe20003800000 */
[----:B--2---:R-:W-:-:S05]  /*ff10*/  @!P0 IMAD R14, R14, R16, R3 ;  /* 0x000000100e0e8224 */ /* 0x004fca00078e0203 */
[----:B------:R1:W-:Y:S01]  /*ff20*/  @!P0 STG.E.U8 desc[UR46][R6.64+0x48], R14 ;  /* 0x0000480e06008986 */ /* 0x0003e2000c10112e */
[----:B------:R-:W-:Y:S02]  /*ff30*/  ISETP.LT.OR P0, PT, R0, 0x51, !P5 ;  /* 0x000000510000780c */ /* 0x000fe40006f01670 */
[----:B-1----:R-:W-:-:S04]  /*ff40*/  @!P1 IADD3 R6, P2, R8, UR44, RZ ;  /* 0x0000002c08069c10 */ /* 0x002fc8000ff5e0ff */
[----:B------:R-:W-:Y:S01]  /*ff50*/  @!P1 IADD3.X R7, R9, UR43, RZ, P2, !PT ;  /* 0x0000002b09079c10 */ /* 0x000fe200097fe4ff */
[----:B------:R-:W-:Y:S08]  /*ff60*/  @P1 BRA `(.L_x_113) ;  /* 0x00000000000c1947 */ /* 0x000ff00003800000 */
[----:B------:R-:W2:Y:S02]  /*ff70*/  LDG.E.U8 R2, desc[UR46][R22.64+0x49] ;  /* 0x0000492e16027981 */ /* 0x000ea4000c1e1100 */
[----:B--2---:R-:W-:-:S05]  /*ff80*/  PRMT R3, R2, 0x8880, RZ ;  /* 0x0000888002037816 */ /* 0x004fca00000000ff */
[----:B------:R-:W-:-:S07]  /*ff90*/  IMAD R3, R3, R17, RZ ;  /* 0x0000001103037224 */ /* 0x000fce00078e02ff */
.L_x_113:
[----:B------:R-:W-:Y:S05]  /*ffa0*/  BSYNC B1 ;  /* 0x0000000000017941 */ /* 0x000fea0003800000 */
.L_x_112:
[----:B------:R-:W2:Y:S01]  /*ffb0*/  LDL.LU R14, [R1+0x51c] ;  /* 0x00051c00010e7983 */ /* 0x000ea20000300800 */
[C---:B------:R-:W-:Y:S01]  /*ffc0*/  ISETP.LT.OR P2, PT, R0.reuse, 0x51, !P6 ;  /* 0x000000510000780c */ /* 0x040fe20007741670 */
[----:B------:R-:W-:Y:S01]  /*ffd0*/  BSSY B1, `(.L_x_114) ;  /* 0x000000a000017945 */ /* 0x000fe20003800000 */
[----:B------:R-:W-:Y:S01]  /*ffe0*/  ISETP.LT.OR P3, PT, R0, 0x52, !P6 ;  /* 0x000000520000780c */ /* 0x000fe20007761670 */
[----:B--2---:R-:W-:-:S05]  /*fff0*/  @!P1 IMAD R14, R14, R16, R3 ;  /* 0x000000100e0e9224 */ /* 0x004fca00078e0203 */
[----:B------:R1:W-:Y:S01]  /*10000*/  @!P1 STG.E.U8 desc[UR46][R6.64+0x49], R14 ;  /* 0x0000490e06009986 */ /* 0x0003e2000c10112e */
[----:B------:R-:W-:Y:S02]  /*10010*/  ISETP.LT.OR P1, PT, R0, 0x52, !P5 ;  /* 0x000000520000780c */ /* 0x000fe40006f21670 */
[----:B-1----:R-:W-:Y:S02]  /*10020*/  @!P0 IADD3 R14, P4, R8, UR44, RZ ;  /* 0x0000002c080e8c10 */ /* 0x002fe4000ff9e0ff */
[----:B------:R-:W-:Y:S11]  /*10030*/  @P2 BRA `(.L_x_115) ;  /* 0x00000000000c2947 */ /* 0x000ff60003800000 */
[----:B------:R-:W2:Y:S02]  /*10040*/  LDG.E.U8 R2, desc[UR46][R216.64+0x50] ;  /* 0x0000502ed8027981 */ /* 0x000ea4000c1e1100 */
[----:B--2---:R-:W-:-:S05]  /*10050*/  PRMT R3, R2, 0x8880, RZ ;  /* 0x0000888002037816 */ /* 0x004fca00000000ff */
[----:B------:R-:W-:-:S07]  /*10060*/  IMAD R3, R3, R17, RZ ;  /* 0x0000001103037224 */ /* 0x000fce00078e02ff */
.L_x_115:
[----:B------:R-:W-:Y:S05]  /*10070*/  BSYNC B1 ;  /* 0x0000000000017941 */ /* 0x000fea0003800000 */
.L_x_114:
[----:B------:R-:W2:Y:S01]  /*10080*/  LDL.LU R6, [R1+0x520] ;  /* 0x0005200001067983 */ /* 0x000ea20000300800 */
        /* <DEDUP_REMOVED lines=9> */
.L_x_117:
[----:B------:R-:W-:Y:S05]  /*10120*/  BSYNC B1 ;  /* 0x0000000000017941 */ /* 0x000fea0003800000 */
.L_x_116:
[----:B-1----:R-:W2:Y:S01]  /*10130*/  LDL.LU R6, [R1+0x524] ;  /* 0x0005240001067983 */ /* 0x002ea20000300800 */
[----:B------:R-:W-:Y:S01]  /*10140*/  @!P3 IMAD.MOV.U32 R7, RZ, RZ, R9 ;  /* 0x000000ffff07b224 */ /* 0x000fe200078e0009 */
[----:B------:R-:W-:Y:S01]  /*10150*/  BSSY B1, `(.L_x_118) ;  /* 0x0000009000017945 */ /* 0x000fe20003800000 */
[----:B------:R-:W-:Y:S01]  /*10160*/  @!P0 IADD3.X R15, R9, UR43, RZ, P4, !PT ;  /* 0x0000002b090f8c10 */ /* 0x000fe2000a7fe4ff */
[----:B--2---:R-:W-:Y:S02]  /*10170*/  @!P3 IMAD R20, R6, R16, R3 ;  /* 0x000000100614b224 */ /* 0x004fe400078e0203 */
[----:B------:R-:W-:-:S05]  /*10180*/  @!P3 IMAD.MOV.U32 R6, RZ, RZ, R8 ;  /* 0x000000ffff06b224 */ /* 0x000fca00078e0008 */
[----:B------:R1:W-:Y:S01]  /*10190*/  @!P3 STG.E.U8 desc[UR46][R6.64+0x51], R20 ;  /* 0x000051140600b986 */ /* 0x0003e2000c10112e */
[----:B------:R-:W-:Y:S05]  /*101a0*/  @P0 BRA `(.L_x_119) ;  /* 0x00000000000c0947 */ /* 0x000fea0003800000 */
[----:B------:R-:W2:Y:S02]  /*101b0*/  LDG.E.U8 R2, desc[UR46][R22.64+0x50] ;  /* 0x0000502e16027981 */ /* 0x000ea4000c1e1100 */
[----:B--2---:R-:W-:-:S05]  /*101c0*/  PRMT R3, R2, 0x8880, RZ ;  /* 0x0000888002037816 */ /* 0x004fca00000000ff */
[----:B------:R-:W-:-:S07]  /*101d0*/  IMAD R3, R3, R17, RZ ;  /* 0x0000001103037224 */ /* 0x000fce00078e02ff */
.L_x_119:
[----:B------:R-:W-:Y:S05]  /*101e0*/  BSYNC B1 ;  /* 0x0000000000017941 */ /* 0x000fea0003800000 */
.L_x_118:
[----:B-1----:R-:W2:Y:S01]  /*101f0*/  LDL.LU R6, [R1+0x528] ;  /* 0x0005280001067983 */ /* 0x002ea20000300800 */
[----:B------:R-:W-:Y:S01]  /*10200*/  BSSY B1, `(.L_x_120) ;  /* 0x000000d000017945 */ /* 0x000fe20003800000 */
[C---:B------:R-:W-:Y:S02]  /*10210*/  ISETP.LT.OR P4, PT, R0.reuse, 0x59, !P6 ;  /* 0x000000590000780c */ /* 0x040fe40007781670 */
[----:B------:R-:W-:Y:S01]  /*10220*/  ISETP.LT.OR P2, PT, R0, 0x59, !P5 ;  /* 0x000000590000780c */ /* 0x000fe20006f41670 */
[----:B--2---:R-:W-:Y:S01]  /*10230*/  @!P0 IMAD R7, R6, R16, R3 ;  /* 0x0000001006078224 */ /* 0x004fe200078e0203 */
[----:B------:R-:W-:-:S04]  /*10240*/  @!P1 IADD3 R6, P3, R8, UR44, RZ ;  /* 0x0000002c08069c10 */ /* 0x000fc8000ff7e0ff */
[----:B------:R1:W-:Y:S01]  /*10250*/  @!P0 STG.E.U8 desc[UR46][R14.64+0x50], R7 ;  /* 0x000050070e008986 */ /* 0x0003e2000c10112e */
[C---:B------:R-:W-:Y:S02]  /*10260*/  ISETP.LT.OR P0, PT, R0.reuse, 0x5a, !P6 ;  /* 0x0000005a0000780c */ /* 0x040fe40007701670 */
[----:B-1----:R-:W-:Y:S02]  /*10270*/  @!P1 IADD3.X R7, R9, UR43, RZ, P3, !PT ;  /* 0x0000002b09079c10 */ /* 0x002fe40009ffe4ff */
[----:B------:R-:W-:Y:S01]  /*10280*/  ISETP.LT.OR P3, PT, R0, 0x5a, !P5 ;  /* 0x0000005a0000780c */ /* 0x000fe20006f61670 */
[----:B------:R-:W-:-:S12]  /*10290*/  @P1 BRA `(.L_x_121) ;  /* 0x00000000000c1947 */ /* 0x000fd80003800000 */
[----:B------:R-:W2:Y:S02]  /*102a0*/  LDG.E.U8 R2, desc[UR46][R22.64+0x51] ;  /* 0x0000512e16027981 */ /* 0x000ea4000c1e1100 */
[----:B--2---:R-:W-:-:S05]  /*102b0*/  PRMT R3, R2, 0x8880, RZ ;  /* 0x0000888002037816 */ /* 0x004fca00000000ff */
[----:B------:R-:W-:-:S07]  /*102c0*/  IMAD R3, R3, R17, RZ ;  /* 0x0000001103037224 */ /* 0x000fce00078e02ff */
.L_x_121:
[----:B------:R-:W-:Y:S05]  /*102d0*/  BSYNC B1 ;  /* 0x0000000000017941 */ /* 0x000fea0003800000 */
.L_x_120:
        /* <DEDUP_REMOVED lines=8> */
.L_x_123:
[----:B------:R-:W-:Y:S05]  /*10360*/  BSYNC B1 ;  /* 0x0000000000017941 */ /* 0x000fea0003800000 */
.L_x_122:
        /* <DEDUP_REMOVED lines=10> */
.L_x_125:
[----:B------:R-:W-:Y:S05]  /*10410*/  BSYNC B1 ;  /* 0x0000000000017941 */ /* 0x000fea0003800000 */
.L_x_124:
[----:B-1----:R-:W2:Y:S01]  /*10420*/  LDL.LU R6, [R1+0x534] ;  /* 0x0005340001067983 */ /* 0x002ea20000300800 */
[----:B------:R-:W-:Y:S01]  /*10430*/  BSSY B1, `(.L_x_126) ;  /* 0x000000b000017945 */ /* 0x000fe20003800000 */
[----:B------:R-:W-:Y:S01]  /*10440*/  ISETP.LT.OR P1, PT, R0, 0x61, !P5 ;  /* 0x000000610000780c */ /* 0x000fe20006f21670 */
[----:B--2---:R-:W-:Y:S01]  /*10450*/  @!P0 IMAD R7, R6, R16, R3 ;  /* 0x0000001006078224 */ /* 0x004fe200078e0203 */
[----:B------:R-:W-:-:S04]  /*10460*/  @!P3 IADD3 R6, P4, R8, UR44, RZ ;  /* 0x0000002c0806bc10 */ /* 0x000fc8000ff9e0ff */
[----:B------:R1:W-:Y:S01]  /*10470*/  @!P0 STG.E.U8 desc[UR46][R8.64+0x59], R7 ;  /* 0x0000590708008986 */ /* 0x0003e2000c10112e */
[----:B------:R-:W-:-:S04]  /*10480*/  @!P2 IADD3 R14, P0, R8, UR44, RZ ;  /* 0x0000002c080eac10 */ /* 0x000fc8000ff1e0ff */
[----:B------:R-:W-:Y:S01]  /*10490*/  @!P2 IADD3.X R15, R9, UR43, RZ, P0, !PT ;  /* 0x0000002b090fac10 */ /* 0x000fe200087fe4ff */
[----:B------:R-:W-:Y:S08]  /*104a0*/  @P2 BRA `(.L_x_127) ;  /* 0x00000000000c2947 */ /* 0x000ff00003800000 */
[----:B------:R-:W2:Y:S02]  /*104b0*/  LDG.E.U8 R2, desc[UR46][R22.64+0x58] ;  /* 0x0000582e16027981 */ /* 0x000ea4000c1e1100 */
[----:B--2---:R-:W-:-:S05]  /*104c0*/  PRMT R3, R2, 0x8880, RZ ;  /* 0x0000888002037816 */ /* 0x004fca00000000ff */
[----:B------:R-:W-:-:S07]  /*104d0*/  IMAD R3, R3, R17, RZ ;  /* 0x0000001103037224 */ /* 0x000fce00078e02ff */
.L_x_127:
[----:B------:R-:W-:Y:S05]  /*104e0*/  BSYNC B1 ;  /* 0x0000000000017941 */ /* 0x000fea0003800000 */
.L_x_126:
[----:B------:R-:W2:Y:S01]  /*104f0*/  LDL.LU R20, [R1+0x538] ;  /* 0x0005380001147983 */ /* 0x000ea20000300800 */
[----:B------:R-:W-:Y:S01]  /*10500*/  BSSY B1, `(.L_x_128) ;  /* 0x0000008000017945 */ /* 0x000fe20003800000 */
[----:B-1----:R-:W-:Y:S01]  /*10510*/  @!P3 IADD3.X R7, R9, UR43, RZ, P4, !PT ;  /* 0x0000002b0907bc10 */ /* 0x002fe2000a7fe4ff */
[----:B--2---:R-:W-:-:S05]  /*10520*/  @!P2 IMAD R20, R20, R16, R3 ;  /* 0x000000101414a224 */ /* 0x004fca00078e0203 */
[----:B------:R1:W-:Y:S01]  /*10530*/  @!P2 STG.E.U8 desc[UR46][R14.64+0x58], R20 ;  /* 0x000058140e00a986 */ /* 0x0003e2000c10112e */
[----:B------:R-:W-:Y:S05]  /*10540*/  @P3 BRA `(.L_x_129) ;  /* 0x00000000000c3947 */ /* 0x000fea0003800000 */
[----:B------:R-:W2:Y:S02]  /*10550*/  LDG.E.U8 R2, desc[UR46][R22.64+0x59] ;  /* 0x0000592e16027981 */ /* 0x000ea4000c1e1100 */
[----:B--2---:R-:W-:-:S05]  /*10560*/  PRMT R3, R2, 0x8880, RZ ;  /* 0x0000888002037816 */ /* 0x004fca00000000ff */
[----:B------:R-:W-:-:S07]  /*10570*/  IMAD R3, R3, R17, RZ ;  /* 0x0000001103037224 */ /* 0x000fce00078e02ff */
.L_x_129:
[----:B------:R-:W-:Y:S05]  /*10580*/  BSYNC B1 ;  /* 0x0000000000017941 */ /* 0x000fea0003800000 */
.L_x_128:
[----:B-1----:R-:W2:Y:S01]  /*10590*/  LDL.LU R14, [R1+0x53c] ;  /* 0x00053c00010e7983 */ /* 0x002ea20000300800 */
        /* <DEDUP_REMOVED lines=11> */
.L_x_131:
[----:B------:R-:W-:Y:S05]  /*10650*/  BSYNC B1 ;  /* 0x0000000000017941 */ /* 0x000fea0003800000 */
.L_x_130:
        /* <DEDUP_REMOVED lines=10> */
.L_x_133:
[----:B------:R-:W-:Y:S05]  /*10700*/  BSYNC B1 ;  /* 0x0000000000017941 */ /* 0x000fea0003800000 */
.L_x_132:
        /* <DEDUP_REMOVED lines=11> */
.L_x_135:
[----:B------:R-:W-:Y:S05]  /*107c0*/  BSYNC B1 ;  /* 0x0000000000017941 */ /* 0x000fea0003800000 */
.L_x_134:
        /* <DEDUP_REMOVED lines=14> */
.L_x_137:
[----:B------:R-:W-:Y:S05]  /*108b0*/  BSYNC B1 ;  /* 0x0000000000017941 */ /* 0x000fea0003800000 */
.L_x_136:
        /* <DEDUP_REMOVED lines=8> */
.L_x_139:
[----:B------:R-:W-:Y:S05]  /*10940*/  BSYNC B1 ;  /* 0x0000000000017941 */ /* 0x000fea0003800000 */
.L_x_138:
        /* <DEDUP_REMOVED lines=10> */
.L_x_141:
[----:B------:R-:W-:Y:S05]  /*109f0*/  BSYNC B1 ;  /* 0x0000000000017941 */ /* 0x000fea0003800000 */
.L_x_140:
        /* <DEDUP_REMOVED lines=12> */
.L_x_143:
[----:B------:R-:W-:Y:S05]  /*10ac0*/  BSYNC B1 ;  /* 0x0000000000017941 */ /* 0x000fea0003800000 */
.L_x_142:
        /* <DEDUP_REMOVED lines=9> */
.L_x_145:
[----:B------:R-:W-:Y:S05]  /*10b60*/  BSYNC B1 ;  /* 0x0000000000017941 */ /* 0x000fea0003800000 */
.L_x_144:
        /* <DEDUP_REMOVED lines=12> */
.L_x_147:
[----:B------:R-:W-:Y:S05]  /*10c30*/  BSYNC B1 ;  /* 0x0000000000017941 */ /* 0x000fea0003800000 */
.L_x_146:
        /* <DEDUP_REMOVED lines=10> */
.L_x_149:
[----:B------:R-:W-:Y:S05]  /*10ce0*/  BSYNC B1 ;  /* 0x0000000000017941 */ /* 0x000fea0003800000 */
.L_x_148:
        /* <DEDUP_REMOVED lines=11> */
.L_x_151:
[----:B------:R-:W-:Y:S05]  /*10da0*/  BSYNC B1 ;  /* 0x0000000000017941 */ /* 0x000fea0003800000 */
.L_x_150:
        /* <DEDUP_REMOVED lines=14> */
.L_x_153:
[----:B------:R-:W-:Y:S05]  /*10e90*/  BSYNC B1 ;  /* 0x0000000000017941 */ /* 0x000fea0003800000 */
.L_x_152:
        /* <DEDUP_REMOVED lines=8> */
.L_x_155:
[----:B------:R-:W-:Y:S05]  /*10f20*/  BSYNC B1 ;  /* 0x0000000000017941 */ /* 0x000fea0003800000 */
.L_x_154:
        /* <DEDUP_REMOVED lines=10> */
.L_x_157:
[----:B------:R-:W-:Y:S05]  /*10fd0*/  BSYNC B1 ;  /* 0x0000000000017941 */ /* 0x000fea0003800000 */
.L_x_156:
        /* <DEDUP_REMOVED lines=12> */
.L_x_159:
[----:B------:R-:W-:Y:S05]  /*110a0*/  BSYNC B1 ;  /* 0x0000000000017941 */ /* 0x000fea0003800000 */
.L_x_158:
        /* <DEDUP_REMOVED lines=9> */
.L_x_161:
[----:B------:R-:W-:Y:S05]  /*11140*/  BSYNC B1 ;  /* 0x0000000000017941 */ /* 0x000fea0003800000 */
.L_x_160:
        /* <DEDUP_REMOVED lines=12> */
.L_x_163:
[----:B------:R-:W-:Y:S05]  /*11210*/  BSYNC B1 ;  /* 0x0000000000017941 */ /* 0x000fea0003800000 */
.L_x_162:
        /* <DEDUP_REMOVED lines=10> */
.L_x_165:
[----:B------:R-:W-:Y:S05]  /*112c0*/  BSYNC B1 ;  /* 0x0000000000017941 */ /* 0x000fea0003800000 */
.L_x_164:
        /* <DEDUP_REMOVED lines=11> */
.L_x_167:
[----:B------:R-:W-:Y:S05]  /*11380*/  BSYNC B1 ;  /* 0x0000000000017941 */ /* 0x000fea0003800000 */
.L_x_166:
        /* <DEDUP_REMOVED lines=14> */
.L_x_169:
[----:B------:R-:W-:Y:S05]  /*11470*/  BSYNC B1 ;  /* 0x0000000000017941 */ /* 0x000fea0003800000 */
.L_x_168:
        /* <DEDUP_REMOVED lines=8> */
.L_x_171:
[----:B------:R-:W-:Y:S05]  /*11500*/  BSYNC B1 ;  /* 0x0000000000017941 */ /* 0x000fea0003800000 */
.L_x_170:
        /* <DEDUP_REMOVED lines=10> */
.L_x_173:
[----:B------:R-:W-:Y:S05]  /*115b0*/  BSYNC B1 ;  /* 0x0000000000017941 */ /* 0x000fea0003800000 */
.L_x_172:
        /* <DEDUP_REMOVED lines=12> */
.L_x_175:
[----:B------:R-:W-:Y:S05]  /*11680*/  BSYNC B1 ;  /* 0x0000000000017941 */ /* 0x000fea0003800000 */
.L_x_174:
        /* <DEDUP_REMOVED lines=9> */
.L_x_177:
[----:B------:R-:W-:Y:S05]  /*11720*/  BSYNC B1 ;  /* 0x0000000000017941 */ /* 0x000fea0003800000 */
.L_x_176:
        /* <DEDUP_REMOVED lines=12> */
.L_x_179:
[----:B------:R-:W-:Y:S05]  /*117f0*/  BSYNC B1 ;  /* 0x0000000000017941 */ /* 0x000fea0003800000 */
.L_x_178:
        /* <DEDUP_REMOVED lines=10> */
.L_x_181:
[----:B------:R-:W-:Y:S05]  /*118a0*/  BSYNC B1 ;  /* 0x0000000000017941 */ /* 0x000fea0003800000 */
.L_x_180:
        /* <DEDUP_REMOVED lines=11> */
.L_x_183:
[----:B------:R-:W-:Y:S05]  /*11960*/  BSYNC B1 ;  /* 0x0000000000017941 */ /* 0x000fea0003800000 */
.L_x_182:
        /* <DEDUP_REMOVED lines=14> */
.L_x_185:
[----:B------:R-:W-:Y:S05]  /*11a50*/  BSYNC B1 ;  /* 0x0000000000017941 */ /* 0x000fea0003800000 */
.L_x_184:
        /* <DEDUP_REMOVED lines=8> */
.L_x_187:
[----:B------:R-:W-:Y:S05]  /*11ae0*/  BSYNC B1 ;  /* 0x0000000000017941 */ /* 0x000fea0003800000 */
.L_x_186:
        /* <DEDUP_REMOVED lines=10> */
.L_x_189:
[----:B------:R-:W-:Y:S05]  /*11b90*/  BSYNC B1 ;  /* 0x0000000000017941 */ /* 0x000fea0003800000 */
.L_x_188:
        /* <DEDUP_REMOVED lines=12> */
.L_x_191:
[----:B------:R-:W-:Y:S05]  /*11c60*/  BSYNC B1 ;  /* 0x0000000000017941 */ /* 0x000fea0003800000 */
.L_x_190:
        /* <DEDUP_REMOVED lines=9> */
.L_x_193:
[----:B------:R-:W-:Y:S05]  /*11d00*/  BSYNC B1 ;  /* 0x0000000000017941 */ /* 0x000fea0003800000 */
.L_x_192:
        /* <DEDUP_REMOVED lines=12> */
.L_x_195:
[----:B------:R-:W-:Y:S05]  /*11dd0*/  BSYNC B1 ;  /* 0x0000000000017941 */ /* 0x000fea0003800000 */
.L_x_194:
        /* <DEDUP_REMOVED lines=10> */
.L_x_197:
[----:B------:R-:W-:Y:S05]  /*11e80*/  BSYNC B1 ;  /* 0x0000000000017941 */ /* 0x000fea0003800000 */
.L_x_196:
        /* <DEDUP_REMOVED lines=11> */
.L_x_199:
[----:B------:R-:W-:Y:S05]  /*11f40*/  BSYNC B1 ;  /* 0x0000000000017941 */ /* 0x000fea0003800000 */
.L_x_198:
        /* <DEDUP_REMOVED lines=14> */
.L_x_201:
[----:B------:R-:W-:Y:S05]  /*12030*/  BSYNC B1 ;  /* 0x0000000000017941 */ /* 0x000fea0003800000 */
.L_x_200:
        /* <DEDUP_REMOVED lines=8> */
.L_x_203:
[----:B------:R-:W-:Y:S05]  /*120c0*/  BSYNC B1 ;  /* 0x0000000000017941 */ /* 0x000fea0003800000 */
.L_x_202:
        /* <DEDUP_REMOVED lines=10> */
.L_x_205:
[----:B------:R-:W-:Y:S05]  /*12170*/  BSYNC B1 ;  /* 0x0000000000017941 */ /* 0x000fea0003800000 */
.L_x_204:
        /* <DEDUP_REMOVED lines=12> */
.L_x_207:
[----:B------:R-:W-:Y:S05]  /*12240*/  BSYNC B1 ;  /* 0x0000000000017941 */ /* 0x000fea0003800000 */
.L_x_206:
        /* <DEDUP_REMOVED lines=9> */
.L_x_209:
[----:B------:R-:W-:Y:S05]  /*122e0*/  BSYNC B1 ;  /* 0x0000000000017941 */ /* 0x000fea0003800000 */
.L_x_208:
        /* <DEDUP_REMOVED lines=12> */
.L_x_211:
[----:B------:R-:W-:Y:S05]  /*123b0*/  BSYNC B1 ;  /* 0x0000000000017941 */ /* 0x000fea0003800000 */
.L_x_210:
        /* <DEDUP_REMOVED lines=10> */
.L_x_213:
[----:B------:R-:W-:Y:S05]  /*12460*/  BSYNC B1 ;  /* 0x0000000000017941 */ /* 0x000fea0003800000 */
.L_x_212:
        /* <DEDUP_REMOVED lines=11> */
.L_x_215:
[----:B------:R-:W-:Y:S05]  /*12520*/  BSYNC B1 ;  /* 0x0000000000017941 */ /* 0x000fea0003800000 */
.L_x_214:
        /* <DEDUP_REMOVED lines=14> */
.L_x_217:
[----:B------:R-:W-:Y:S05]  /*12610*/  BSYNC B1 ;  /* 0x0000000000017941 */ /* 0x000fea0003800000 */
.L_x_216:
        /* <DEDUP_REMOVED lines=8> */
.L_x_219:
[----:B------:R-:W-:Y:S05]  /*126a0*/  BSYNC B1 ;  /* 0x0000000000017941 */ /* 0x000fea0003800000 */
.L_x_218:
        /* <DEDUP_REMOVED lines=10> */
.L_x_221:
[----:B------:R-:W-:Y:S05]  /*12750*/  BSYNC B1 ;  /* 0x0000000000017941 */ /* 0x000fea0003800000 */
.L_x_220:
[----:B-1----:R-:W2:Y:S01]  /*12760*/  LDL.LU R6, [R1+0x5f4] ;  /* 0x0005f40001067983 */ /* 0x002ea20000300800 */
[----:B------:R-:W-:Y:S01]  /*12770*/  IADD3 R226, P2, R221, 0x80, RZ ;  /* 0x00000080dde27810 */ /* 0x000fe20007f5e0ff */
[----:B------:R-:W-:Y:S01]  /*12780*/  @!P4 IMAD.MOV.U32 R7, RZ, RZ, R9 ;  /* 0x000000ffff07c224 */ /* 0x000fe200078e0009 */
[----:B------:R-:W-:Y:S01]  /*12790*/  @!P0 IADD3 R14, P3, R8, UR44, RZ ;  /* 0x0000002c080e8c10 */ /* 0x000fe2000ff7e0ff */
[----:B------:R-:W-:Y:S02]  /*127a0*/  BSSY B1, `(.L_x_222) ;  /* 0x0000012000017945 */ /* 0x000fe40003800000 */
[----:B------:R-:W-:Y:S02]  /*127b0*/  IMAD.X R21, RZ, RZ, UR7, P2 ;  /* 0x00000007ff157e24 */ /* 0x000fe400090e06ff */
[----:B------:R-:W-:-:S04]  /*127c0*/  IMAD.WIDE.U32 R224, R226, R4, R218 ;  /* 0x00000004e2e07225 */ /* 0x000fc800078e00da */
[----:B------:R-:W-:-:S04]  /*127d0*/  IMAD R227, R21, R4, RZ ;  /* 0x0000000415e37224 */ /* 0x000fc800078e02ff */
[----:B------:R-:W-:Y:S02]  /*127e0*/  IMAD R227, R226, R5, R227 ;  /* 0x00000005e2e37224 */ /* 0x000fe400078e02e3 */
[----:B--2---:R-:W-:Y:S02]  /*127f0*/  @!P4 IMAD R15, R6, R16, R3 ;  /* 0x00000010060fc224 */ /* 0x004fe400078e0203 */
[----:B------:R-:W-:-:S05]  /*12800*/  @!P4 IMAD.MOV.U32 R6, RZ, RZ, R8 ;  /* 0x000000ffff06c224 */ /* 0x000fca00078e0008 */
[----:B------:R1:W-:Y:S01]  /*12810*/  @!P4 STG.E.U8 desc[UR46][R6.64+0xb9], R15 ;  /* 0x0000b90f0600c986 */ /* 0x0003e2000c10112e */
[----:B------:R-:W-:-:S04]  /*12820*/  ISETP.GE.AND P4, PT, R220, 0x81, PT ;  /* 0x00000081dc00780c */ /* 0x000fc80003f86270 */
[----:B------:R-:W-:Y:S02]  /*12830*/  ISETP.LT.OR P2, PT, R0, 0x1, !P4 ;  /* 0x000000010000780c */ /* 0x000fe40006741670 */
[----:B-1----:R-:W-:Y:S02]  /*12840*/  @!P0 IADD3.X R15, R9, UR43, RZ, P3, !PT ;  /* 0x0000002b090f8c10 */ /* 0x002fe40009ffe4ff */
[----:B------:R-:W-:-:S04]  /*12850*/  @!P1 IADD3 R6, P3, R8, UR44, RZ ;  /* 0x0000002c08069c10 */ /* 0x000fc8000ff7e0ff */
[----:B------:R-:W-:Y:S02]  /*12860*/  @!P1 IADD3.X R7, R9, UR43, RZ, P3, !PT ;  /* 0x0000002b09079c10 */ /* 0x000fe40009ffe4ff */
[----:B------:R-:W-:Y:S01]  /*12870*/  IADD3 R20, P3, R224, R10, RZ ;  /* 0x0000000ae0147210 */ /* 0x000fe20007f7e0ff */
[----:B------:R-:W-:-:S12]  /*12880*/  @P0 BRA `(.L_x_223) ;  /* 0x00000000000c0947 */ /* 0x000fd80003800000 */
[----:B------:R-:W2:Y:S02]  /*12890*/  LDG.E.U8 R2, desc[UR46][R22.64+0xb8] ;  /* 0x0000b82e16027981 */ /* 0x000ea4000c1e1100 */
[----:B--2---:R-:W-:-:S05]  /*128a0*/  PRMT R3, R2, 0x8880, RZ ;  /* 0x0000888002037816 */ /* 0x004fca00000000ff */
[----:B------:R-:W-:-:S07]  /*128b0*/  IMAD R3, R3, R17, RZ ;  /* 0x0000001103037224 */ /* 0x000fce00078e02ff */
.L_x_223:
[----:B------:R-:W-:Y:S05]  /*128c0*/  BSYNC B1 ;  /* 0x0000000000017941 */ /* 0x000fea0003800000 */
.L_x_222:
[----:B------:R-:W2:Y:S01]  /*128d0*/  LDL.LU R228, [R1+0x5f8] ;  /* 0x0005f80001e47983 */ /* 0x000ea20000300800 */
[----:B------:R-:W-:Y:S01]  /*128e0*/  BSSY B1, `(.L_x_224) ;  /* 0x0000008000017945 */ /* 0x000fe20003800000 */
[----:B------:R-:W-:Y:S01]  /*128f0*/  IADD3.X R21, R11, R225, R227, P3, !PT ;  /* 0x000000e10b157210 */ /* 0x000fe20001ffe4e3 */
[----:B--2---:R-:W-:-:S05]  /*12900*/  @!P0 IMAD R224, R228, R16, R3 ;  /* 0x00000010e4e08224 */ /* 0x004fca00078e0203 */
[----:B------:R1:W-:Y:S01]  /*12910*/  @!P0 STG.E.U8 desc[UR46][R14.64+0xb8], R224 ;  /* 0x0000b8e00e008986 */ /* 0x0003e2000c10112e */
[----:B------:R-:W-:Y:S05]  /*12920*/  @P1 BRA `(.L_x_225) ;  /* 0x00000000000c1947 */ /* 0x000fea0003800000 */
[----:B------:R-:W2:Y:S02]  /*12930*/  LDG.E.U8 R2, desc[UR46][R22.64+0xb9] ;  /* 0x0000b92e16027981 */ /* 0x000ea4000c1e1100 */
[----:B--2---:R-:W-:-:S05]  /*12940*/  PRMT R3, R2, 0x8880, RZ ;  /* 0x0000888002037816 */ /* 0x004fca00000000ff */
[----:B------:R-:W-:-:S07]  /*12950*/  IMAD R3, R3, R17, RZ ;  /* 0x0000001103037224 */ /* 0x000fce00078e02ff */
.L_x_225:
[----:B------:R-:W-:Y:S05]  /*12960*/  BSYNC B1 ;  /* 0x0000000000017941 */ /* 0x000fea0003800000 */
.L_x_224:
[----:B-1----:R-:W2:Y:S04]  /*12970*/  LDL.LU R14, [R1+0x5fc] ;  /* 0x0005fc00010e7983 */ /* 0x002ea80000300800 */
[----:B------:R-:W3:Y:S01]  /*12980*/  LDL.LU R224, [R1+0x300] ;  /* 0x0003000001e07983 */ /* 0x000ee20000300800 */
[----:B--2---:R-:W-:-:S05]  /*12990*/  @!P1 IMAD R14, R14, R16, R3 ;  /* 0x000000100e0e9224 */ /* 0x004fca00078e0203 */
[----:B------:R1:W-:Y:S04]  /*129a0*/  @!P1 STG.E.U8 desc[UR46][R6.64+0xb9], R14 ;  /* 0x0000b90e06009986 */ /* 0x0003e8000c10112e */
[----:B------:R-:W2:Y:S01]  /*129b0*/  @!P2 LDG.E.U8 R2, desc[UR46][R20.64] ;  /* 0x0000002e1402a981 */ /* 0x000ea2000c1e1100 */
[----:B------:R-:W-:Y:S01]  /*129c0*/  USHF.L.U64.HI UR4, UR10, 0x7, UR11 ;  /* 0x000000070a047899 */ /* 0x000fe2000801020b */
[----:B------:R-:W-:Y:S01]  /*129d0*/  ISETP.GE.AND P3, PT, R220, 0x89, PT ;  /* 0x00000089dc00780c */ /* 0x000fe20003f66270 */
[----:B------:R-:W-:Y:S01]  /*129e0*/  BSSY B1, `(.L_x_226) ;  /* 0x0000012000017945 */ /* 0x000fe20003800000 */
[----:B-1----:R-:W-:-:S04]  /*129f0*/  IMAD.WIDE.U32 R14, R226, R4, R222 ;  /* 0x00000004e20e7225 */ /* 0x002fc800078e00de */
[----:B------:R-:W-:Y:S01]  /*12a00*/  IMAD.IADD R227, R227, 0x1, R15 ;  /* 0x00000001e3e37824 */ /* 0x000fe200078e020f */
[----:B------:R-:W-:Y:S01]  /*12a10*/  IADD3 R14, P0, P1, R12, R10, R14 ;  /* 0x0000000a0c0e7210 */ /* 0x000fe2000791e00e */
[----:B------:R-:W-:-:S03]  /*12a20*/  IMAD.U32 R6, RZ, RZ, UR10 ;  /* 0x0000000aff067e24 */ /* 0x000fc6000f8e00ff */
[----:B------:R-:W-:Y:S02]  /*12a30*/  IADD3.X R15, R219, R11, R227, P0, P1 ;  /* 0x0000000bdb0f7210 */ /* 0x000fe400007e24e3 */
[----:B------:R-:W-:Y:S02]  /*12a40*/  LEA R6, P0, R6, R8, 0x7 ;  /* 0x0000000806067211 */ /* 0x000fe400078038ff */
[----:B------:R-:W-:Y:S02]  /*12a50*/  ISETP.LT.OR P1, PT, R0, 0x2, !P4 ;  /* 0x000000020000780c */ /* 0x000fe40006721670 */
[----:B--2---:R-:W-:-:S05]  /*12a60*/  @!P2 PRMT R7, R2, 0x8880, RZ ;  /* 0x000088800207a816 */ /* 0x004fca00000000ff */
[----:B------:R-:W-:Y:S01]  /*12a70*/  @!P2 IMAD R3, R7, R17, RZ ;  /* 0x000000110703a224 */ /* 0x000fe200078e02ff */
[----:B------:R-:W-:Y:S02]  /*12a80*/  IADD3.X R7, R9, UR4, RZ, P0, !PT ;  /* 0x0000000409077c10 */ /* 0x000fe400087fe4ff */
[----:B------:R-:W-:Y:S01]  /*12a90*/  ISETP.LT.OR P0, PT, R0, 0x1, !P3 ;  /* 0x000000010000780c */ /* 0x000fe20005f01670 */
[----:B---3--:R-:W-:-:S05]  /*12aa0*/  @!P2 IMAD R224, R224, R16, R3 ;  /* 0x00000010e0e0a224 */ /* 0x008fca00078e0203 */
[----:B------:R1:W-:Y:S01]  /*12ab0*/  @!P2 STG.E.U8 desc[UR46][R6.64], R224 ;  /* 0x000000e00600a986 */ /* 0x0003e2000c10112e */
[----:B------:R-:W-:Y:S06]  /*12ac0*/  @P1 BRA `(.L_x_227) ;  /* 0x00000000000c1947 */ /* 0x000fec0003800000 */
[----:B------:R-:W2:Y:S02]  /*12ad0*/  LDG.E.U8 R2, desc[UR46][R20.64+0x1] ;  /* 0x0000012e14027981 */ /* 0x000ea4000c1e1100 */
[----:B--2---:R-:W-:-:S05]  /*12ae0*/  PRMT R3, R2, 0x8880, RZ ;  /* 0x0000888002037816 */ /* 0x004fca00000000ff */
[----:B------:R-:W-:-:S07]  /*12af0*/  IMAD R3, R3, R17, RZ ;  /* 0x0000001103037224 */ /* 0x000fce00078e02ff */
.L_x_227:
[----:B------:R-:W-:Y:S05]  /*12b00*/  BSYNC B1 ;  /* 0x0000000000017941 */ /* 0x000fea0003800000 */
.L_x_226:
[----:B-1----:R-:W2:Y:S01]  /*12b10*/  LDL.LU R224, [R1+0x304] ;  /* 0x0003040001e07983 */ /* 0x002ea20000300800 */
[----:B------:R-:W-:Y:S01]  /*12b20*/  BSSY B1, `(.L_x_228) ;  /* 0x000000a000017945 */ /* 0x000fe20003800000 */
[----:B------:R-:W-:Y:S01]  /*12b30*/  ISETP.LT.OR P2, PT, R0, 0x2, !P3 ;  /* 0x000000020000780c */ /* 0x000fe20005f41670 */
[----:B--2---:R-:W-:-:S05]  /*12b40*/  @!P1 IMAD R224, R224, R16, R3 ;  /* 0x00000010e0e09224 */ /* 0x004fca00078e0203 */
[----:B------:R1:W-:Y:S02]  /*12b50*/  @!P1 STG.E.U8 desc[UR46][R6.64+0x1], R224 ;  /* 0x000001e006009986 */ /* 0x0003e4000c10112e */
[----:B-1----:R-:W-:-:S04]  /*12b60*/  @!P0 IADD3 R224, P1, R6, UR44, RZ ;  /* 0x0000002c06e08c10 */ /* 0x002fc8000ff3e0ff */
[----:B------:R-:W-:Y:S01]  /*12b70*/  @!P0 IADD3.X R225, R7, UR43, RZ, P1, !PT ;  /* 0x0000002b07e18c10 */ /* 0x000fe20008ffe4ff */
[----:B------:R-:W-:Y:S08]  /*12b80*/  @P0 BRA `(.L_x_229) ;  /* 0x00000000000c0947 */ /* 0x000ff00003800000 */
[----:B------:R-:W2:Y:S02]  /*12b90*/  LDG.E.U8 R2, desc[UR46][R14.64] ;  /* 0x0000002e0e027981 */ /* 0x000ea4000c1e1100 */
[----:B--2---:R-:W-:-:S05]  /*12ba0*/  PRMT R3, R2, 0x8880, RZ ;  /* 0x0000888002037816 */ /* 0x004fca00000000ff */
[----:B------:R-:W-:-:S07]  /*12bb0*/  IMAD R3, R3, R17, RZ ;  /* 0x0000001103037224 */ /* 0x000fce00078e02ff */
.L_x_229:
[----:B------:R-:W-:Y:S05]  /*12bc0*/  BSYNC B1 ;  /* 0x0000000000017941 */ /* 0x000fea0003800000 */
.L_x_228:
[----:B------:R-:W2:Y:S01]  /*12bd0*/  LDL.LU R226, [R1+0x308] ;  /* 0x0003080001e27983 */ /* 0x000ea20000300800 */
        /* <DEDUP_REMOVED lines=10> */
.L_x_231:
[----:B------:R-:W-:Y:S05]  /*12c80*/  BSYNC B1 ;  /* 0x0000000000017941 */ /* 0x000fea0003800000 */
.L_x_230:
        /* <DEDUP_REMOVED lines=8> */
.L_x_233:
[----:B------:R-:W-:Y:S05]  /*12d10*/  BSYNC B1 ;  /* 0x0000000000017941 */ /* 0x000fea0003800000 */
.L_x_232:
[----:B-1----:R-:W2:Y:S01]  /*12d20*/  LDL.LU R224, [R1+0x310] ;  /* 0x0003100001e07983 */ /* 0x002ea20000300800 */
[C---:B------:R-:W-:Y:S01]  /*12d30*/  ISETP.LT.OR P0, PT, R0.reuse, 0xa, !P4 ;  /* 0x0000000a0000780c */ /* 0x040fe20006701670 */
[----:B------:R-:W-:Y:S01]  /*12d40*/  BSSY B1, `(.L_x_234) ;  /* 0x0000009000017945 */ /* 0x000fe20003800000 */
[----:B------:R-:W-:Y:S01]  /*12d50*/  ISETP.LT.OR P2, PT, R0, 0x9, !P3 ;  /* 0x000000090000780c */ /* 0x000fe20005f41670 */
[----:B--2---:R-:W-:-:S05]  /*12d60*/  @!P1 IMAD R224, R224, R16, R3 ;  /* 0x00000010e0e09224 */ /* 0x004fca00078e0203 */
[----:B------:R1:W-:Y:S01]  /*12d70*/  @!P1 STG.E.U8 desc[UR46][R6.64+0x8], R224 ;  /* 0x000008e006009986 */ /* 0x0003e2000c10112e */
[----:B------:R-:W-:-:S04]  /*12d80*/  ISETP.LT.OR P1, PT, R0, 0xa, !P3 ;  /* 0x0000000a0000780c */ /* 0x000fc80005f21670 */
[----:B------:R-:W-:Y:S09]  /*12d90*/  @P0 BRA `(.L_x_235) ;  /* 0x00000000000c0947 */ /* 0x000ff20003800000 */
[----:B------:R-:W2:Y:S02]  /*12da0*/  LDG.E.U8 R2, desc[UR46][R20.64+0x9] ;  /* 0x0000092e14027981 */ /* 0x000ea4000c1e1100 */
[----:B--2---:R-:W-:-:S05]  /*12db0*/  PRMT R3, R2, 0x8880, RZ ;  /* 0x0000888002037816 */ /* 0x004fca00000000ff */
[----:B------:R-:W-:-:S07]  /*12dc0*/  IMAD R3, R3, R17, RZ ;  /* 0x0000001103037224 */ /* 0x000fce00078e02ff */
.L_x_235:
[----:B------:R-:W-:Y:S05]  /*12dd0*/  BSYNC B1 ;  /* 0x0000000000017941 */ /* 0x000fea0003800000 */
.L_x_234:
[----:B-1----:R-:W2:Y:S01]  /*12de0*/  LDL.LU R224, [R1+0x314] ;  /* 0x0003140001e07983 */ /* 0x002ea20000300800 */
[----:B------:R-:W-:Y:S01]  /*12df0*/  BSSY B1, `(.L_x_236) ;  /* 0x000000a000017945 */ /* 0x000fe20003800000 */
[----:B--2---:R-:W-:-:S05]  /*12e00*/  @!P0 IMAD R224, R224, R16, R3 ;  /* 0x00000010e0e08224 */ /* 0x004fca00078e0203 */
[----:B------:R1:W-:Y:S01]  /*12e10*/  @!P0 STG.E.U8 desc[UR46][R6.64+0x9], R224 ;  /* 0x000009e006008986 */ /* 0x0003e2000c10112e */
[----:B------:R-:W-:-:S04]  /*12e20*/  @!P2 IADD3 R226, P0, R6, UR44, RZ ;  /* 0x0000002c06e2ac10 */ /* 0x000fc8000ff1e0ff */
[----:B------:R-:W-:Y:S02]  /*12e30*/  @!P2 IADD3.X R227, R7, UR43, RZ, P0, !PT ;  /* 0x0000002b07e3ac10 */ /* 0x000fe400087fe4ff */
[----:B-1----:R-:W-:Y:S01]  /*12e40*/  @!P1 IADD3 R224, P0, R6, UR44, RZ ;  /* 0x0000002c06e09c10 */ /* 0x002fe2000ff1e0ff */
[----:B------:R-:W-:-:S12]  /*12e50*/  @P2 BRA `(.L_x_237) ;  /* 0x00000000000c2947 */ /* 0x000fd80003800000 */
[----:B------:R-:W2:Y:S02]  /*12e60*/  LDG.E.U8 R2, desc[UR46][R14.64+0x8] ;  /* 0x0000082e0e027981 */ /* 0x000ea4000c1e1100 */
[----:B--2---:R-:W-:-:S05]  /*12e70*/  PRMT R3, R2, 0x8880, RZ ;  /* 0x0000888002037816 */ /* 0x004fca00000000ff */
[----:B------:R-:W-:-:S07]  /*12e80*/  IMAD R3, R3, R17, RZ ;  /* 0x0000001103037224 */ /* 0x000fce00078e02ff */
.L_x_237:
[----:B------:R-:W-:Y:S05]  /*12e90*/  BSYNC B1 ;  /* 0x0000000000017941 */ /* 0x000fea0003800000 */
.L_x_236:
[----:B------:R-:W2:Y:S01]  /*12ea0*/  LDL.LU R228, [R1+0x318] ;  /* 0x0003180001e47983 */ /* 0x000ea20000300800 */
[----:B------:R-:W-:Y:S01]  /*12eb0*/  BSSY B1, `(.L_x_238) ;  /* 0x0000008000017945 */ /* 0x000fe20003800000 */
[----:B------:R-:W-:Y:S01]  /*12ec0*/  @!P1 IADD3.X R225, R7, UR43, RZ, P0, !PT ;  /* 0x0000002b07e19c10 */ /* 0x000fe200087fe4ff */
[----:B--2---:R-:W-:-:S05]  /*12ed0*/  @!P2 IMAD R228, R228, R16, R3 ;  /* 0x00000010e4e4a224 */ /* 0x004fca00078e0203 */
[----:B------:R1:W-:Y:S01]  /*12ee0*/  @!P2 STG.E.U8 desc[UR46][R226.64+0x8], R228 ;  /* 0x000008e4e200a986 */ /* 0x0003e2000c10112e */
[----:B------:R-:W-:Y:S05]  /*12ef0*/  @P1 BRA `(.L_x_239) ;  /* 0x00000000000c1947 */ /* 0x000fea0003800000 */
[----:B------:R-:W2:Y:S02]  /*12f00*/  LDG.E.U8 R2, desc[UR46][R14.64+0x9] ;  /* 0x0000092e0e027981 */ /* 0x000ea4000c1e1100 */
[----:B--2---:R-:W-:-:S05]  /*12f10*/  PRMT R3, R2, 0x8880, RZ ;  /* 0x0000888002037816 */ /* 0x004fca00000000ff */
[----:B------:R-:W-:-:S07]  /*12f20*/  IMAD R3, R3, R17, RZ ;  /* 0x0000001103037224 */ /* 0x000fce00078e02ff */
.L_x_239:
[----:B------:R-:W-:Y:S05]  /*12f30*/  BSYNC B1 ;  /* 0x0000000000017941 */ /* 0x000fea0003800000 */
.L_x_238:
        /* <DEDUP_REMOVED lines=11> */
.L_x_241:
[----:B------:R-:W-:Y:S05]  /*12ff0*/  BSYNC B1 ;  /* 0x0000000000017941 */ /* 0x000fea0003800000 */
.L_x_240:
[----:B-1----:R-:W2:Y:S01]  /*13000*/  LDL.LU R224, [R1+0x320] ;  /* 0x0003200001e07983 */ /* 0x002ea20000300800 */
[----:B------:R-:W-:Y:S01]  /*13010*/  BSSY B1, `(.L_x_242) ;  /* 0x0000007000017945 */ /* 0x000fe20003800000 */
[----:B--2---:R-:W-:-:S05]  /*13020*/  @!P2 IMAD R224, R224, R16, R3 ;  /* 0x00000010e0e0a224 */ /* 0x004fca00078e0203 */
[----:B------:R1:W-:Y:S01]  /*13030*/  @!P2 STG.E.U8 desc[UR46][R6.64+0x10], R224 ;  /* 0x000010e00600a986 */ /* 0x0003e2000c10112e */
[----:B------:R-:W-:Y:S05]  /*13040*/  @P0 BRA `(.L_x_243) ;  /* 0x00000000000c0947 */ /* 0x000fea0003800000 */
[----:B------:R-:W2:Y:S02]  /*13050*/  LDG.E.U8 R2, desc[UR46][R20.64+0x11] ;  /* 0x0000112e14027981 */ /* 0x000ea4000c1e1100 */
[----:B--2---:R-:W-:-:S05]  /*13060*/  PRMT R3, R2, 0x8880, RZ ;  /* 0x0000888002037816 */ /* 0x004fca00000000ff */
[----:B------:R-:W-:-:S07]  /*13070*/  IMAD R3, R3, R17, RZ ;  /* 0x0000001103037224 */ /* 0x000fce00078e02ff */
.L_x_243:
[----:B------:R-:W-:Y:S05]  /*13080*/  BSYNC B1 ;  /* 0x0000000000017941 */ /* 0x000fea0003800000 */
.L_x_242:
        /* <DEDUP_REMOVED lines=11> */
.L_x_245:
[----:B------:R-:W-:Y:S05]  /*13140*/  BSYNC B1 ;  /* 0x0000000000017941 */ /* 0x000fea0003800000 */
.L_x_244:
        /* <DEDUP_REMOVED lines=11> */
.L_x_247:
[----:B------:R-:W-:Y:S05]  /*13200*/  BSYNC B1 ;  /* 0x0000000000017941 */ /* 0x000fea0003800000 */
.L_x_246:
        /* <DEDUP_REMOVED lines=8> */
.L_x_249:
[----:B------:R-:W-:Y:S05]  /*13290*/  BSYNC B1 ;  /* 0x0000000000017941 */ /* 0x000fea0003800000 */
.L_x_248:
        /* <DEDUP_REMOVED lines=11> */
.L_x_251:
[----:B------:R-:W-:Y:S05]  /*13350*/  BSYNC B1 ;  /* 0x0000000000017941 */ /* 0x000fea0003800000 */
.L_x_250:
        /* <DEDUP_REMOVED lines=11> */
.L_x_253:
[----:B------:R-:W-:Y:S05]  /*13410*/  BSYNC B1 ;  /* 0x0000000000017941 */ /* 0x000fea0003800000 */
.L_x_252:
        /* <DEDUP_REMOVED lines=9> */
.L_x_255:
[----:B------:R-:W-:Y:S05]  /*134b0*/  BSYNC B1 ;  /* 0x0000000000017941 */ /* 0x000fea0003800000 */
.L_x_254:
        /* <DEDUP_REMOVED lines=11> */
.L_x_257:
[----:B------:R-:W-:Y:S05]  /*13570*/  BSYNC B1 ;  /* 0x0000000000017941 */ /* 0x000fea0003800000 */
.L_x_256:
        /* <DEDUP_REMOVED lines=8> */
.L_x_259:
[----:B------:R-:W-:Y:S05]  /*13600*/  BSYNC B1 ;  /* 0x0000000000017941 */ /* 0x000fea0003800000 */
.L_x_258:
        /* <DEDUP_REMOVED lines=11> */
.L_x_261:
[----:B------:R-:W-:Y:S05]  /*136c0*/  BSYNC B1 ;  /* 0x0000000000017941 */ /* 0x000fea0003800000 */
.L_x_260:
        /* <DEDUP_REMOVED lines=11> */
.L_x_263:
[----:B------:R-:W-:Y:S05]  /*13780*/  BSYNC B1 ;  /* 0x0000000000017941 */ /* 0x000fea0003800000 */
.L_x_262:
        /* <DEDUP_REMOVED lines=8> */
.L_x_265:
[----:B------:R-:W-:Y:S05]  /*13810*/  BSYNC B1 ;  /* 0x0000000000017941 */ /* 0x000fea0003800000 */
.L_x_264:
        /* <DEDUP_REMOVED lines=11> */
.L_x_267:
[----:B------:R-:W-:Y:S05]  /*138d0*/  BSYNC B1 ;  /* 0x0000000000017941 */ /* 0x000fea0003800000 */
.L_x_266:
        /* <DEDUP_REMOVED lines=11> */
.L_x_269:
[----:B------:R-:W-:Y:S05]  /*13990*/  BSYNC B1 ;  /* 0x0000000000017941 */ /* 0x000fea0003800000 */
.L_x_268:
        /* <DEDUP_REMOVED lines=9> */
.L_x_271:
[----:B------:R-:W-:Y:S05]  /*13a30*/  BSYNC B1 ;  /* 0x0000000000017941 */ /* 0x000fea0003800000 */
.L_x_270:
        /* <DEDUP_REMOVED lines=11> */
.L_x_273:
[----:B------:R-:W-:Y:S05]  /*13af0*/  BSYNC B1 ;  /* 0x0000000000017941 */ /* 0x000fea0003800000 */
.L_x_272:
        /* <DEDUP_REMOVED lines=8> */
.L_x_275:
[----:B------:R-:W-:Y:S05]  /*13b80*/  BSYNC B1 ;  /* 0x0000000000017941 */ /* 0x000fea0003800000 */
.L_x_274:
        /* <DEDUP_REMOVED lines=11> */
.L_x_277:
[----:B------:R-:W-:Y:S05]  /*13c40*/  BSYNC B1 ;  /* 0x0000000000017941 */ /* 0x000fea0003800000 */
.L_x_276:
        /* <DEDUP_REMOVED lines=11> */
.L_x_279:
[----:B------:R-:W-:Y:S05]  /*13d00*/  BSYNC B1 ;  /* 0x0000000000017941 */ /* 0x000fea0003800000 */
.L_x_278:
        /* <DEDUP_REMOVED lines=8> */
.L_x_281:
[----:B------:R-:W-:Y:S05]  /*13d90*/  BSYNC B1 ;  /* 0x0000000000017941 */ /* 0x000fea0003800000 */
.L_x_280:
        /* <DEDUP_REMOVED lines=11> */
.L_x_283:
[----:B------:R-:W-:Y:S05]  /*13e50*/  BSYNC B1 ;  /* 0x0000000000017941 */ /* 0x000fea0003800000 */
.L_x_282:
        /* <DEDUP_REMOVED lines=11> */
.L_x_285:
[----:B------:R-:W-:Y:S05]  /*13f10*/  BSYNC B1 ;  /* 0x0000000000017941 */ /* 0x000fea0003800000 */
.L_x_284:
        /* <DEDUP_REMOVED lines=9> */
.L_x_287:
[----:B------:R-:W-:Y:S05]  /*13fb0*/  BSYNC B1 ;  /* 0x0000000000017941 */ /* 0x000fea0003800000 */
.L_x_286:
        /* <DEDUP_REMOVED lines=11> */
.L_x_289:
[----:B------:R-:W-:Y:S05]  /*14070*/  BSYNC B1 ;  /* 0x0000000000017941 */ /* 0x000fea0003800000 */
.L_x_288:
        /* <DEDUP_REMOVED lines=8> */
.L_x_291:
[----:B------:R-:W-:Y:S05]  /*14100*/  BSYNC B1 ;  /* 0x0000000000017941 */ /* 0x000fea0003800000 */
.L_x_290:
        /* <DEDUP_REMOVED lines=11> */
.L_x_293:
[----:B------:R-:W-:Y:S05]  /*141c0*/  BSYNC B1 ;  /* 0x0000000000017941 */ /* 0x000fea0003800000 */
.L_x_292:
        /* <DEDUP_REMOVED lines=11> */
.L_x_295:
[----:B------:R-:W-:Y:S05]  /*14280*/  BSYNC B1 ;  /* 0x0000000000017941 */ /* 0x000fea0003800000 */
.L_x_294:
        /* <DEDUP_REMOVED lines=8> */
.L_x_297:
[----:B------:R-:W-:Y:S05]  /*14310*/  BSYNC B1 ;  /* 0x0000000000017941 */ /* 0x000fea0003800000 */
.L_x_296:
        /* <DEDUP_REMOVED lines=11> */
.L_x_299:
[----:B------:R-:W-:Y:S05]  /*143d0*/  BSYNC B1 ;  /* 0x0000000000017941 */ /* 0x000fea0003800000 */
.L_x_298:
        /* <DEDUP_REMOVED lines=11> */
.L_x_301:
[----:B------:R-:W-:Y:S05]  /*14490*/  BSYNC B1 ;  /* 0x0000000000017941 */ /* 0x000fea0003800000 */
.L_x_300:
        /* <DEDUP_REMOVED lines=9> */
.L_x_303:
[----:B------:R-:W-:Y:S05]  /*14530*/  BSYNC B1 ;  /* 0x0000000000017941 */ /* 0x000fea0003800000 */
.L_x_302:
        /* <DEDUP_REMOVED lines=11> */
.L_x_305:
[----:B------:R-:W-:Y:S05]  /*145f0*/  BSYNC B1 ;  /* 0x0000000000017941 */ /* 0x000fea0003800000 */
.L_x_304:
        /* <DEDUP_REMOVED lines=8> */
.L_x_307:
[----:B------:R-:W-:Y:S05]  /*14680*/  BSYNC B1 ;  /* 0x0000000000017941 */ /* 0x000fea0003800000 */
.L_x_306:
        /* <DEDUP_REMOVED lines=11> */
.L_x_309:
[----:B------:R-:W-:Y:S05]  /*14740*/  BSYNC B1 ;  /* 0x0000000000017941 */ /* 0x000fea0003800000 */
.L_x_308:
        /* <DEDUP_REMOVED lines=11> */
.L_x_311:
[----:B------:R-:W-:Y:S05]  /*14800*/  BSYNC B1 ;  /* 0x0000000000017941 */ /* 0x000fea0003800000 */
.L_x_310:
        /* <DEDUP_REMOVED lines=8> */
.L_x_313:
[----:B------:R-:W-:Y:S05]  /*14890*/  BSYNC B1 ;  /* 0x0000000000017941 */ /* 0x000fea0003800000 */
.L_x_312:
        /* <DEDUP_REMOVED lines=11> */
.L_x_315:
[----:B------:R-:W-:Y:S05]  /*14950*/  BSYNC B1 ;  /* 0x0000000000017941 */ /* 0x000fea0003800000 */
.L_x_314:
        /* <DEDUP_REMOVED lines=11> */
.L_x_317:
[----:B------:R-:W-:Y:S05]  /*14a10*/  BSYNC B1 ;  /* 0x0000000000017941 */ /* 0x000fea0003800000 */
.L_x_316:
        /* <DEDUP_REMOVED lines=9> */
.L_x_319:
[----:B------:R-:W-:Y:S05]  /*14ab0*/  BSYNC B1 ;  /* 0x0000000000017941 */ /* 0x000fea0003800000 */
.L_x_318:
        /* <DEDUP_REMOVED lines=11> */
.L_x_321:
[----:B------:R-:W-:Y:S05]  /*14b70*/  BSYNC B1 ;  /* 0x0000000000017941 */ /* 0x000fea0003800000 */
.L_x_320:
        /* <DEDUP_REMOVED lines=8> */
.L_x_323:
[----:B------:R-:W-:Y:S05]  /*14c00*/  BSYNC B1 ;  /* 0x0000000000017941 */ /* 0x000fea0003800000 */
.L_x_322:
        /* <DEDUP_REMOVED lines=11> */
.L_x_325:
[----:B------:R-:W-:Y:S05]  /*14cc0*/  BSYNC B1 ;  /* 0x0000000000017941 */ /* 0x000fea0003800000 */
.L_x_324:
        /* <DEDUP_REMOVED lines=11> */
.L_x_327:
[----:B------:R-:W-:Y:S05]  /*14d80*/  BSYNC B1 ;  /* 0x0000000000017941 */ /* 0x000fea0003800000 */
.L_x_326:
        /* <DEDUP_REMOVED lines=8> */
.L_x_329:
[----:B------:R-:W-:Y:S05]  /*14e10*/  BSYNC B1 ;  /* 0x0000000000017941 */ /* 0x000fea0003800000 */
.L_x_328:
        /* <DEDUP_REMOVED lines=11> */
.L_x_331:
[----:B------:R-:W-:Y:S05]  /*14ed0*/  BSYNC B1 ;  /* 0x0000000000017941 */ /* 0x000fea0003800000 */
.L_x_330:
        /* <DEDUP_REMOVED lines=11> */
.L_x_333:
[----:B------:R-:W-:Y:S05]  /*14f90*/  BSYNC B1 ;  /* 0x0000000000017941 */ /* 0x000fea0003800000 */
.L_x_332:
        /* <DEDUP_REMOVED lines=9> */
.L_x_335:
[----:B------:R-:W-:Y:S05]  /*15030*/  BSYNC B1 ;  /* 0x0000000000017941 */ /* 0x000fea0003800000 */
.L_x_334:
        /* <DEDUP_REMOVED lines=11> */
.L_x_337:
[----:B------:R-:W-:Y:S05]  /*150f0*/  BSYNC B1 ;  /* 0x0000000000017941 */ /* 0x000fea0003800000 */
.L_x_336:
        /* <DEDUP_REMOVED lines=8> */
.L_x_339:
[----:B------:R-:W-:Y:S05]  /*15180*/  BSYNC B1 ;  /* 0x0000000000017941 */ /* 0x000fea0003800000 */
.L_x_338:
        /* <DEDUP_REMOVED lines=11> */
.L_x_341:
[----:B------:R-:W-:Y:S05]  /*15240*/  BSYNC B1 ;  /* 0x0000000000017941 */ /* 0x000fea0003800000 */
.L_x_340:
        /* <DEDUP_REMOVED lines=11> */
.L_x_343:
[----:B------:R-:W-:Y:S05]  /*15300*/  BSYNC B1 ;  /* 0x0000000000017941 */ /* 0x000fea0003800000 */
.L_x_342:
        /* <DEDUP_REMOVED lines=8> */
.L_x_345:
[----:B------:R-:W-:Y:S05]  /*15390*/  BSYNC B1 ;  /* 0x0000000000017941 */ /* 0x000fea0003800000 */
.L_x_344:
        /* <DEDUP_REMOVED lines=11> */
.L_x_347:
[----:B------:R-:W-:Y:S05]  /*15450*/  BSYNC B1 ;  /* 0x0000000000017941 */ /* 0x000fea0003800000 */
.L_x_346:
        /* <DEDUP_REMOVED lines=11> */
.L_x_349:
[----:B------:R-:W-:Y:S05]  /*15510*/  BSYNC B1 ;  /* 0x0000000000017941 */ /* 0x000fea0003800000 */
.L_x_348:
        /* <DEDUP_REMOVED lines=9> */
.L_x_351:
[----:B------:R-:W-:Y:S05]  /*155b0*/  BSYNC B1 ;  /* 0x0000000000017941 */ /* 0x000fea0003800000 */
.L_x_350:
        /* <DEDUP_REMOVED lines=11> */
.L_x_353:
[----:B------:R-:W-:Y:S05]  /*15670*/  BSYNC B1 ;  /* 0x0000000000017941 */ /* 0x000fea0003800000 */
.L_x_352:
        /* <DEDUP_REMOVED lines=8> */
.L_x_355:
[----:B------:R-:W-:Y:S05]  /*15700*/  BSYNC B1 ;  /* 0x0000000000017941 */ /* 0x000fea0003800000 */
.L_x_354:
        /* <DEDUP_REMOVED lines=11> */
.L_x_357:
[----:B------:R-:W-:Y:S05]  /*157c0*/  BSYNC B1 ;  /* 0x0000000000017941 */ /* 0x000fea0003800000 */
.L_x_356:
        /* <DEDUP_REMOVED lines=11> */
.L_x_359:
[----:B------:R-:W-:Y:S05]  /*15880*/  BSYNC B1 ;  /* 0x0000000000017941 */ /* 0x000fea0003800000 */
.L_x_358:
        /* <DEDUP_REMOVED lines=8> */
.L_x_361:
[----:B------:R-:W-:Y:S05]  /*15910*/  BSYNC B1 ;  /* 0x0000000000017941 */ /* 0x000fea0003800000 */
.L_x_360:
        /* <DEDUP_REMOVED lines=11> */
.L_x_363:
[----:B------:R-:W-:Y:S05]  /*159d0*/  BSYNC B1 ;  /* 0x0000000000017941 */ /* 0x000fea0003800000 */
.L_x_362:
        /* <DEDUP_REMOVED lines=11> */
.L_x_365:
[----:B------:R-:W-:Y:S05]  /*15a90*/  BSYNC B1 ;  /* 0x0000000000017941 */ /* 0x000fea0003800000 */
.L_x_364:
        /* <DEDUP_REMOVED lines=9> */
.L_x_367:
[----:B------:R-:W-:Y:S05]  /*15b30*/  BSYNC B1 ;  /* 0x0000000000017941 */ /* 0x000fea0003800000 */
.L_x_366:
        /* <DEDUP_REMOVED lines=11> */
.L_x_369:
[----:B------:R-:W-:Y:S05]  /*15bf0*/  BSYNC B1 ;  /* 0x0000000000017941 */ /* 0x000fea0003800000 */
.L_x_368:
        /* <DEDUP_REMOVED lines=8> */
.L_x_371:
[----:B------:R-:W-:Y:S05]  /*15c80*/  BSYNC B1 ;  /* 0x0000000000017941 */ /* 0x000fea0003800000 */
.L_x_370:
        /* <DEDUP_REMOVED lines=11> */
.L_x_373:
[----:B------:R-:W-:Y:S05]  /*15d40*/  BSYNC B1 ;  /* 0x0000000000017941 */ /* 0x000fea0003800000 */
.L_x_372:
        /* <DEDUP_REMOVED lines=11> */
.L_x_375:
[----:B------:R-:W-:Y:S05]  /*15e00*/  BSYNC B1 ;  /* 0x0000000000017941 */ /* 0x000fea0003800000 */
.L_x_374:
        /* <DEDUP_REMOVED lines=8> */
.L_x_377:
[----:B------:R-:W-:Y:S05]  /*15e90*/  BSYNC B1 ;  /* 0x0000000000017941 */ /* 0x000fea0003800000 */
.L_x_376:
        /* <DEDUP_REMOVED lines=11> */
.L_x_379:
[----:B------:R-:W-:Y:S05]  /*15f50*/  BSYNC B1 ;  /* 0x0000000000017941 */ /* 0x000fea0003800000 */
.L_x_378:
        /* <DEDUP_REMOVED lines=11> */
.L_x_381:
[----:B------:R-:W-:Y:S05]  /*16010*/  BSYNC B1 ;  /* 0x0000000000017941 */ /* 0x000fea0003800000 */
.L_x_380:
        /* <DEDUP_REMOVED lines=9> */
.L_x_383:
[----:B------:R-:W-:Y:S05]  /*160b0*/  BSYNC B1 ;  /* 0x0000000000017941 */ /* 0x000fea0003800000 */
.L_x_382:
        /* <DEDUP_REMOVED lines=11> */
.L_x_385:
[----:B------:R-:W-:Y:S05]  /*16170*/  BSYNC B1 ;  /* 0x0000000000017941 */ /* 0x000fea0003800000 */
.L_x_384:
        /* <DEDUP_REMOVED lines=8> */
.L_x_387:
[----:B------:R-:W-:Y:S05]  /*16200*/  BSYNC B1 ;  /* 0x0000000000017941 */ /* 0x000fea0003800000 */
.L_x_386:
        /* <DEDUP_REMOVED lines=11> */
.L_x_389:
[----:B------:R-:W-:Y:S05]  /*162c0*/  BSYNC B1 ;  /* 0x0000000000017941 */ /* 0x000fea0003800000 */
.L_x_388:
        /* <DEDUP_REMOVED lines=11> */
.L_x_391:
[----:B------:R-:W-:Y:S05]  /*16380*/  BSYNC B1 ;  /* 0x0000000000017941 */ /* 0x000fea0003800000 */
.L_x_390:
        /* <DEDUP_REMOVED lines=8> */
.L_x_393:
[----:B------:R-:W-:Y:S05]  /*16410*/  BSYNC B1 ;  /* 0x0000000000017941 */ /* 0x000fea0003800000 */
.L_x_392:
        /* <DEDUP_REMOVED lines=11> */
.L_x_395:
[----:B------:R-:W-:Y:S05]  /*164d0*/  BSYNC B1 ;  /* 0x0000000000017941 */ /* 0x000fea0003800000 */
.L_x_394:
        /* <DEDUP_REMOVED lines=11> */
.L_x_397:
[----:B------:R-:W-:Y:S05]  /*16590*/  BSYNC B1 ;  /* 0x0000000000017941 */ /* 0x000fea0003800000 */
.L_x_396:
        /* <DEDUP_REMOVED lines=9> */
.L_x_399:
[----:B------:R-:W-:Y:S05]  /*16630*/  BSYNC B1 ;  /* 0x0000000000017941 */ /* 0x000fea0003800000 */
.L_x_398:
        /* <DEDUP_REMOVED lines=11> */
.L_x_401:
[----:B------:R-:W-:Y:S05]  /*166f0*/  BSYNC B1 ;  /* 0x0000000000017941 */ /* 0x000fea0003800000 */
.L_x_400:
        /* <DEDUP_REMOVED lines=8> */
.L_x_403:
[----:B------:R-:W-:Y:S05]  /*16780*/  BSYNC B1 ;  /* 0x0000000000017941 */ /* 0x000fea0003800000 */
.L_x_402:
[----:B-1----:R-:W2:Y:S01]  /*16790*/  LDL.LU R224, [R1+0x464] ;  /* 0x0004640001e07983 */ /* 0x002ea20000300800 */
[----:B------:R-:W-:Y:S01]  /*167a0*/  @!P1 IADD3 R226, P2, R6, UR44, RZ ;  /* 0x0000002c06e29c10 */ /* 0x000fe2000ff5e0ff */
[----:B------:R-:W-:Y:S03]  /*167b0*/  BSSY B1, `(.L_x_404) ;  /* 0x000000b000017945 */ /* 0x000fe60003800000 */
[----:B------:R-:W-:Y:S02]  /*167c0*/  @!P1 IADD3.X R227, R7, UR43, RZ, P2, !PT ;  /* 0x0000002b07e39c10 */ /* 0x000fe400097fe4ff */
[----:B------:R-:W-:-:S05]  /*167d0*/  IADD3 R221, P2, R221, 0x100, RZ ;  /* 0x00000100dddd7810 */ /* 0x000fca0007f5e0ff */
[----:B------:R-:W-:Y:S02]  /*167e0*/  IMAD.X R228, RZ, RZ, UR7, P2 ;  /* 0x00000007ffe47e24 */ /* 0x000fe400090e06ff */
[----:B--2---:R-:W-:-:S05]  /*167f0*/  @!P0 IMAD R224, R224, R16, R3 ;  /* 0x00000010e0e08224 */ /* 0x004fca00078e0203 */
[----:B------:R1:W-:Y:S01]  /*16800*/  @!P0 STG.E.U8 desc[UR46][R6.64+0xb1], R224 ;  /* 0x0000b1e006008986 */ /* 0x0003e2000c10112e */
[----:B------:R-:W-:Y:S01]  /*16810*/  ISETP.LT.OR P0, PT, R0, 0xb2, !P3 ;  /* 0x000000b20000780c */ /* 0x000fe20005f01670 */
[----:B------:R-:W-:-:S12]  /*16820*/  @P1 BRA `(.L_x_405) ;  /* 0x00000000000c1947 */ /* 0x000fd80003800000 */
[----:B------:R-:W2:Y:S02]  /*16830*/  LDG.E.U8 R2, desc[UR46][R14.64+0xb0] ;  /* 0x0000b02e0e027981 */ /* 0x000ea4000c1e1100 */
[----:B--2---:R-:W-:-:S05]  /*16840*/  PRMT R3, R2, 0x8880, RZ ;  /* 0x0000888002037816 */ /* 0x004fca00000000ff */
[----:B------:R-:W-:-:S07]  /*16850*/  IMAD R3, R3, R17, RZ ;  /* 0x0000001103037224 */ /* 0x000fce00078e02ff */
.L_x_405:
[----:B------:R-:W-:Y:S05]  /*16860*/  BSYNC B1 ;  /* 0x0000000000017941 */ /* 0x000fea0003800000 */
.L_x_404:
[----:B-1----:R-:W2:Y:S01]  /*16870*/  LDL.LU R224, [R1+0x468] ;  /* 0x0004680001e07983 */ /* 0x002ea20000300800 */
[-C--:B------:R-:W-:Y:S01]  /*16880*/  IMAD R13, R228, R4.reuse, RZ ;  /* 0x00000004e40d7224 */ /* 0x080fe200078e02ff */
[----:B------:R-:W-:Y:S01]  /*16890*/  BSSY B1, `(.L_x_406) ;  /* 0x000000d000017945 */ /* 0x000fe20003800000 */
[----:B------:R-:W-:-:S04]  /*168a0*/  IMAD.WIDE.U32 R222, R221, R4, R222 ;  /* 0x00000004ddde7225 */ /* 0x000fc800078e00de */
[----:B--2---:R-:W-:Y:S01]  /*168b0*/  @!P1 IMAD R225, R224, R16, R3 ;  /* 0x00000010e0e19224 */ /* 0x004fe200078e0203 */
[----:B------:R-:W-:-:S04]  /*168c0*/  @!P0 IADD3 R224, P2, R6, UR44, RZ ;  /* 0x0000002c06e08c10 */ /* 0x000fc8000ff5e0ff */
[----:B------:R1:W-:Y:S02]  /*168d0*/  @!P1 STG.E.U8 desc[UR46][R226.64+0xb0], R225 ;  /* 0x0000b0e1e2009986 */ /* 0x0003e4000c10112e */
[----:B-1----:R-:W-:Y:S01]  /*168e0*/  IMAD R226, R221, R5, R13 ;  /* 0x00000005dde27224 */ /* 0x002fe200078e020d */
[----:B------:R-:W-:Y:S02]  /*168f0*/  @!P0 IADD3.X R225, R7, UR43, RZ, P2, !PT ;  /* 0x0000002b07e18c10 */ /* 0x000fe400097fe4ff */
[----:B------:R-:W-:Y:S01]  /*16900*/  IADD3 R12, P1, P2, R12, R10, R222 ;  /* 0x0000000a0c0c7210 */ /* 0x000fe20007a3e0de */
[----:B------:R-:W-:Y:S01]  /*16910*/  IMAD.IADD R222, R226, 0x1, R223 ;  /* 0x00000001e2de7824 */ /* 0x000fe200078e02df */
[----:B------:R-:W-:Y:S11]  /*16920*/  @P0 BRA `(.L_x_407) ;  /* 0x00000000000c0947 */ /* 0x000ff60003800000 */
[----:B------:R-:W2:Y:S02]  /*16930*/  LDG.E.U8 R2, desc[UR46][R14.64+0xb1] ;  /* 0x0000b12e0e027981 */ /* 0x000ea4000c1e1100 */
[----:B--2---:R-:W-:-:S05]  /*16940*/  PRMT R3, R2, 0x8880, RZ ;  /* 0x0000888002037816 */ /* 0x004fca00000000ff */
[----:B------:R-:W-:-:S07]  /*16950*/  IMAD R3, R3, R17, RZ ;  /* 0x0000001103037224 */ /* 0x000fce00078e02ff */
.L_x_407:
[----:B------:R-:W-:Y:S05]  /*16960*/  BSYNC B1 ;  /* 0x0000000000017941 */ /* 0x000fea0003800000 */
.L_x_406:
[----:B------:R-:W2:Y:S01]  /*16970*/  LDL.LU R5, [R1+0x46c] ;  /* 0x00046c0001057983 */ /* 0x000ea20000300800 */
[----:B------:R-:W-:Y:S01]  /*16980*/  IADD3.X R13, R219, R11, R222, P1, P2 ;  /* 0x0000000bdb0d7210 */ /* 0x000fe20000fe44de */
[----:B------:R-:W-:Y:S01]  /*16990*/  BSSY B1, `(.L_x_408) ;  /* 0x000000a000017945 */ /* 0x000fe20003800000 */
[C---:B------:R-:W-:Y:S02]  /*169a0*/  ISETP.LT.OR P1, PT, R0.reuse, 0xb9, !P4 ;  /* 0x000000b90000780c */ /* 0x040fe40006721670 */
        /* <DEDUP_REMOVED lines=8> */
.L_x_409:
[----:B------:R-:W-:Y:S05]  /*16a30*/  BSYNC B1 ;  /* 0x0000000000017941 */ /* 0x000fea0003800000 */
.L_x_408:
        /* <DEDUP_REMOVED lines=8> */
.L_x_411:
[----:B------:R-:W-:Y:S05]  /*16ac0*/  BSYNC B1 ;  /* 0x0000000000017941 */ /* 0x000fea0003800000 */
.L_x_410:
[----:B-1----:R-:W2:Y:S01]  /*16ad0*/  LDL.LU R5, [R1+0x474] ;  /* 0x0004740001057983 */ /* 0x002ea20000300800 */
[----:B------:R-:W-:Y:S01]  /*16ae0*/  BSSY B1, `(.L_x_412) ;  /* 0x000000a000017945 */ /* 0x000fe20003800000 */
[----:B------:R-:W-:Y:S01]  /*16af0*/  ISETP.LT.OR P1, PT, R0, 0xba, !P3 ;  /* 0x000000ba0000780c */ /* 0x000fe20005f21670 */
[----:B--2---:R-:W-:-:S05]  /*16b00*/  @!P2 IMAD R5, R5, R16, R3 ;  /* 0x000000100505a224 */ /* 0x004fca00078e0203 */
[----:B------:R1:W-:Y:S01]  /*16b10*/  @!P2 STG.E.U8 desc[UR46][R6.64+0xb9], R5 ;  /* 0x0000b9050600a986 */ /* 0x0003e2000c10112e */
[----:B------:R-:W-:-:S04]  /*16b20*/  @!P0 IADD3 R222, P2, R6, UR44, RZ ;  /* 0x0000002c06de8c10 */ /* 0x000fc8000ff5e0ff */
[----:B------:R-:W-:Y:S01]  /*16b30*/  @!P0 IADD3.X R223, R7, UR43, RZ, P2, !PT ;  /* 0x0000002b07df8c10 */ /* 0x000fe200097fe4ff */
[----:B------:R-:W-:Y:S08]  /*16b40*/  @P0 BRA `(.L_x_413) ;  /* 0x00000000000c0947 */ /* 0x000ff00003800000 */
[----:B------:R-:W2:Y:S02]  /*16b50*/  LDG.E.U8 R2, desc[UR46][R14.64+0xb8] ;  /* 0x0000b82e0e027981 */ /* 0x000ea4000c1e1100 */
[----:B--2---:R-:W-:-:S05]  /*16b60*/  PRMT R3, R2, 0x8880, RZ ;  /* 0x0000888002037816 */ /* 0x004fca00000000ff */
[----:B------:R-:W-:-:S07]  /*16b70*/  IMAD R3, R3, R17, RZ ;  /* 0x0000001103037224 */ /* 0x000fce00078e02ff */
.L_x_413:
[----:B------:R-:W-:Y:S05]  /*16b80*/  BSYNC B1 ;  /* 0x0000000000017941 */ /* 0x000fea0003800000 */
.L_x_412:
[----:B-1----:R-:W2:Y:S01]  /*16b90*/  LDL.LU R5, [R1+0x478] ;  /* 0x0004780001057983 */ /* 0x002ea20000300800 */
[----:B------:R-:W-:Y:S01]  /*16ba0*/  BSSY B1, `(.L_x_414) ;  /* 0x000000a000017945 */ /* 0x000fe20003800000 */
[----:B------:R-:W-:Y:S01]  /*16bb0*/  ISETP.GE.AND P2, PT, R220, 0x101, PT ;  /* 0x00000101dc00780c */ /* 0x000fe20003f46270 */
        /* <DEDUP_REMOVED lines=8> */
.L_x_415:
[----:B------:R-:W-:Y:S05]  /*16c40*/  BSYNC B1 ;  /* 0x0000000000017941 */ /* 0x000fea0003800000 */
.L_x_414:
[----:B------:R-:W2:Y:S01]  /*16c50*/  LDL.LU R5, [R1+0x47c] ;  /* 0x00047c0001057983 */ /* 0x000ea20000300800 */
[----:B------:R-:W-:-:S03]  /*16c60*/  ISETP.LT.OR P0, PT, R0, 0x1, !P2 ;  /* 0x000000010000780c */ /* 0x000fc60005701670 */
[----:B------:R-:W3:Y:S01]  /*16c70*/  LDL.LU R225, [R1+0x180] ;  /* 0x0001800001e17983 */ /* 0x000ee20000300800 */
[----:B--2---:R-:W-:Y:S02]  /*16c80*/  @!P1 IMAD R224, R5, R16, R3 ;  /* 0x0000001005e09224 */ /* 0x004fe400078e0203 */
[----:B------:R-:W-:-:S03]  /*16c90*/  IMAD.WIDE.U32 R4, R221, R4, R218 ;  /* 0x00000004dd047225 */ /* 0x000fc600078e00da */
[----:B------:R1:W-:Y:S01]  /*16ca0*/  @!P1 STG.E.U8 desc[UR46][R222.64+0xb9], R224 ;  /* 0x0000b9e0de009986 */ /* 0x0003e2000c10112e */
[----:B------:R-:W-:-:S04]  /*16cb0*/  IADD3 R10, P1, R4, R10, RZ ;  /* 0x0000000a040a7210 */ /* 0x000fc80007f3e0ff */
[----:B------:R-:W-:-:S05]  /*16cc0*/  IADD3.X R11, R11, R5, R226, P1, !PT ;  /* 0x000000050b0b7210 */ /* 0x000fca0000ffe4e2 */
[----:B------:R-:W2:Y:S01]  /*16cd0*/  @!P0 LDG.E.U8 R2, desc[UR46][R10.64] ;  /* 0x0000002e0a028981 */ /* 0x000ea2000c1e1100 */
[----:B------:R-:W-:Y:S01]  /*16ce0*/  IMAD.U32 R218, RZ, RZ, UR10 ;  /* 0x0000000affda7e24 */ /* 0x000fe2000f8e00ff */
[----:B------:R-:W-:Y:S01]  /*16cf0*/  USHF.L.U64.HI UR4, UR10, 0x8, UR11 ;  /* 0x000000080a047899 */ /* 0x000fe2000801020b */
[----:B------:R-:W-:Y:S01]  /*16d00*/  ISETP.LT.OR P6, PT, R0, 0x2, !P2 ;  /* 0x000000020000780c */ /* 0x000fe200057c1670 */
[----:B------:R-:W-:Y:S01]  /*16d10*/  BSSY B1, `(.L_x_416) ;  /* 0x000000d000017945 */ /* 0x000fe20003800000 */
[----:B--2---:R-:W-:-:S05]  /*16d20*/  @!P0 PRMT R4, R2, 0x8880, RZ ;  /* 0x0000888002048816 */ /* 0x004fca00000000ff */
[----:B------:R-:W-:Y:S01]  /*16d30*/  @!P0 IMAD.MOV.U32 R5, RZ, RZ, R4 ;  /* 0x000000ffff058224 */ /* 0x000fe200078e0004 */
[----:B------:R-:W-:-:S03]  /*16d40*/  LEA R4, P1, R218, R8, 0x8 ;  /* 0x00000008da047211 */ /* 0x000fc600078240ff */
[----:B------:R-:W-:Y:S01]  /*16d50*/  @!P0 IMAD R3, R5, R17, RZ ;  /* 0x0000001105038224 */ /* 0x000fe200078e02ff */
[----:B------:R-:W-:Y:S02]  /*16d60*/  IADD3.X R5, R9, UR4, RZ, P1, !PT ;  /* 0x0000000409057c10 */ /* 0x000fe40008ffe4ff */
[----:B------:R-:W-:Y:S01]  /*16d70*/  ISETP.GE.AND P1, PT, R220, 0x109, PT ;  /* 0x00000109dc00780c */ /* 0x000fe20003f26270 */
[----:B---3--:R-:W-:-:S05]  /*16d80*/  @!P0 IMAD R218, R225, R16, R3 ;  /* 0x00000010e1da8224 */ /* 0x008fca00078e0203 */
[----:B------:R1:W-:Y:S01]  /*16d90*/  @!P0 STG.E.U8 desc[UR46][R4.64], R218 ;  /* 0x000000da04008986 */ /* 0x0003e2000c10112e */
[----:B------:R-:W-:Y:S06]  /*16da0*/  @P6 BRA `(.L_x_417) ;  /* 0x00000000000c6947 */ /* 0x000fec0003800000 */
[----:B------:R-:W2:Y:S02]  /*16db0*/  LDG.E.U8 R2, desc[UR46][R10.64+0x1] ;  /* 0x0000012e0a027981 */ /* 0x000ea4000c1e1100 */
[----:B--2---:R-:W-:-:S05]  /*16dc0*/  PRMT R3, R2, 0x8880, RZ ;  /* 0x0000888002037816 */ /* 0x004fca00000000ff */
[----:B------:R-:W-:-:S07]  /*16dd0*/  IMAD R3, R3, R17, RZ ;  /* 0x0000001103037224 */ /* 0x000fce00078e02ff */
.L_x_417:
[----:B------:R-:W-:Y:S05]  /*16de0*/  BSYNC B1 ;  /* 0x0000000000017941 */ /* 0x000fea0003800000 */
.L_x_416:
[----:B-1----:R-:W2:Y:S01]  /*16df0*/  LDL.LU R218, [R1+0x184] ;  /* 0x0001840001da7983 */ /* 0x002ea20000300800 */
[----:B------:R-:W-:Y:S01]  /*16e00*/  ISETP.LT.OR P0, PT, R0, 0x1, !P1 ;  /* 0x000000010000780c */ /* 0x000fe20004f01670 */
[----:B------:R-:W-:Y:S01]  /*16e10*/  BSSY B1, `(.L_x_418) ;  /* 0x000000c000017945 */ /* 0x000fe20003800000 */
[----:B------:R-:W-:-:S04]  /*16e20*/  LOP3.LUT R18, R18, 0xfffffff7, RZ, 0xc0, !PT ;  /* 0xfffffff712127812 */ /* 0x000fc800078ec0ff */
[----:B------:R-:W-:-:S07]  /*16e30*/  @P2 LOP3.LUT R18, R18, 0x8, RZ, 0xfc, !PT ;  /* 0x0000000812122812 */ /* 0x000fce00078efcff */
[----:B------:R-:W-:-:S04]  /*16e40*/  @!P0 IADD3 R220, P2, R4, UR44, RZ ;  /* 0x0000002c04dc8c10 */ /* 0x000fc8000ff5e0ff */
[----:B------:R-:W-:Y:S02]  /*16e50*/  @!P0 IADD3.X R221, R5, UR43, RZ, P2, !PT ;  /* 0x0000002b05dd8c10 */ /* 0x000fe400097fe4ff */
[----:B------:R-:W-:Y:S01]  /*16e60*/  LOP3.LUT P2, RZ, R18, 0x8, RZ, 0xc0, !PT ;  /* 0x0000000812ff7812 */ /* 0x000fe2000784c0ff */
[----:B--2---:R-:W-:-:S05]  /*16e70*/  @!P6 IMAD R218, R218, R16, R3 ;  /* 0x00000010dadae224 */ /* 0x004fca00078e0203 */
[----:B------:R1:W-:Y:S01]  /*16e80*/  @!P6 STG.E.U8 desc[UR46][R4.64+0x1], R218 ;  /* 0x000001da0400e986 */ /* 0x0003e2000c10112e */
[----:B------:R-:W-:Y:S06]  /*16e90*/  @P0 BRA `(.L_x_419) ;  /* 0x00000000000c0947 */ /* 0x000fec0003800000 */
[----:B------:R-:W2:Y:S02]  /*16ea0*/  LDG.E.U8 R2, desc[UR46][R12.64] ;  /* 0x0000002e0c027981 */ /* 0x000ea4000c1e1100 */
[----:B--2---:R-:W-:-:S05]  /*16eb0*/  PRMT R3, R2, 0x8880, RZ ;  /* 0x0000888002037816 */ /* 0x004fca00000000ff */
[----:B------:R-:W-:-:S07]  /*16ec0*/  IMAD R3, R3, R17, RZ ;  /* 0x0000001103037224 */ /* 0x000fce00078e02ff */
.L_x_419:
[----:B------:R-:W-:Y:S05]  /*16ed0*/  BSYNC B1 ;  /* 0x0000000000017941 */ /* 0x000fea0003800000 */
.L_x_418:
[----:B------:R-:W2:Y:S01]  /*16ee0*/  LDL.LU R222, [R1+0x188] ;  /* 0x0001880001de7983 */ /* 0x000ea20000300800 */
[----:B------:R-:W-:Y:S01]  /*16ef0*/  ISETP.LT.OR P6, PT, R0, 0x2, !P1 ;  /* 0x000000020000780c */ /* 0x000fe20004fc1670 */
[----:B------:R-:W-:Y:S01]  /*16f00*/  BSSY B1, `(.L_x_420) ;  /* 0x000000c000017945 */ /* 0x000fe20003800000 */
[----:B------:R-:W-:-:S04]  /*16f10*/  LOP3.LUT R18, R18, 0xfffffff7, RZ, 0xc0, !PT ;  /* 0xfffffff712127812 */ /* 0x000fc800078ec0ff */
[----:B------:R-:W-:-:S07]  /*16f20*/  @P2 LOP3.LUT R18, R18, 0x8, RZ, 0xfc, !PT ;  /* 0x0000000812122812 */ /* 0x000fce00078efcff */
[----:B-1----:R-:W-:-:S04]  /*16f30*/  @!P6 IADD3 R218, P2, R4, UR44, RZ ;  /* 0x0000002c04daec10 */ /* 0x002fc8000ff5e0ff */
        /* <DEDUP_REMOVED lines=8> */
.L_x_421:
[----:B------:R-:W-:Y:S05]  /*16fc0*/  BSYNC B1 ;  /* 0x0000000000017941 */ /* 0x000fea0003800000 */
.L_x_420:
[----:B-1----:R-:W2:Y:S01]  /*16fd0*/  LDL.LU R220, [R1+0x18c] ;  /* 0x00018c0001dc7983 */ /* 0x002ea20000300800 */
[----:B------:R-:W-:Y:S01]  /*16fe0*/  ISETP.LT.OR P0, PT, R0, 0x9, !P2 ;  /* 0x000000090000780c */ /* 0x000fe20005701670 */
[----:B------:R-:W-:Y:S01]  /*16ff0*/  BSSY B1, `(.L_x_422) ;  /* 0x0000007000017945 */ /* 0x000fe20003800000 */
[----:B--2---:R-:W-:-:S05]  /*17000*/  @!P6 IMAD R220, R220, R16, R3 ;  /* 0x00000010dcdce224 */ /* 0x004fca00078e0203 */
[----:B------:R1:W-:Y:S06]  /*17010*/  @!P6 STG.E.U8 desc[UR46][R218.64+0x1], R220 ;  /* 0x000001dcda00e986 */ /* 0x0003ec000c10112e */
[----:B------:R-:W-:Y:S05]  /*17020*/  @P0 BRA `(.L_x_423) ;  /* 0x00000000000c0947 */ /* 0x000fea0003800000 */
[----:B------:R-:W2:Y:S02]  /*17030*/  LDG.E.U8 R2, desc[UR46][R10.64+0x8] ;  /* 0x0000082e0a027981 */ /* 0x000ea4000c1e1100 */
[----:B--2---:R-:W-:-:S05]  /*17040*/  PRMT R3, R2, 0x8880, RZ ;  /* 0x0000888002037816 */ /* 0x004fca00000000ff */
[----:B------:R-:W-:-:S07]  /*17050*/  IMAD R3, R3, R17, RZ ;  /* 0x0000001103037224 */ /* 0x000fce00078e02ff */
.L_x_423:
[----:B------:R-:W-:Y:S05]  /*17060*/  BSYNC B1 ;  /* 0x0000000000017941 */ /* 0x000fea0003800000 */
.L_x_422:
        /* <DEDUP_REMOVED lines=9> */
.L_x_425:
[----:B------:R-:W-:Y:S05]  /*17100*/  BSYNC B1 ;  /* 0x0000000000017941 */ /* 0x000fea0003800000 */
.L_x_424:
        /* <DEDUP_REMOVED lines=14> */
.L_x_427:
[----:B------:R-:W-:Y:S05]  /*171f0*/  BSYNC B1 ;  /* 0x0000000000017941 */ /* 0x000fea0003800000 */
.L_x_426:
        /* <DEDUP_REMOVED lines=14> */
.L_x_429:
[----:B------:R-:W-:Y:S05]  /*172e0*/  BSYNC B1 ;  /* 0x0000000000017941 */ /* 0x000fea0003800000 */
.L_x_428:
        /* <DEDUP_REMOVED lines=9> */
.L_x_431:
[----:B------:R-:W-:Y:S05]  /*17380*/  BSYNC B1 ;  /* 0x0000000000017941 */ /* 0x000fea0003800000 */
.L_x_430:
        /* <DEDUP_REMOVED lines=9> */
.L_x_433:
[----:B------:R-:W-:Y:S05]  /*17420*/  BSYNC B1 ;  /* 0x0000000000017941 */ /* 0x000fea0003800000 */
.L_x_432:
        /* <DEDUP_REMOVED lines=14> */
.L_x_435:
[----:B------:R-:W-:Y:S05]  /*17510*/  BSYNC B1 ;  /* 0x0000000000017941 */ /* 0x000fea0003800000 */
.L_x_434:
        /* <DEDUP_REMOVED lines=14> */
.L_x_437:
[----:B------:R-:W-:Y:S05]  /*17600*/  BSYNC B1 ;  /* 0x0000000000017941 */ /* 0x000fea0003800000 */
.L_x_436:
        /* <DEDUP_REMOVED lines=9> */
.L_x_439:
[----:B------:R-:W-:Y:S05]  /*176a0*/  BSYNC B1 ;  /* 0x0000000000017941 */ /* 0x000fea0003800000 */
.L_x_438:
        /* <DEDUP_REMOVED lines=9> */
.L_x_441:
[----:B------:R-:W-:Y:S05]  /*17740*/  BSYNC B1 ;  /* 0x0000000000017941 */ /* 0x000fea0003800000 */
.L_x_440:
        /* <DEDUP_REMOVED lines=14> */
.L_x_443:
[----:B------:R-:W-:Y:S05]  /*17830*/  BSYNC B1 ;  /* 0x0000000000017941 */ /* 0x000fea0003800000 */
.L_x_442:
        /* <DEDUP_REMOVED lines=14> */
.L_x_445:
[----:B------:R-:W-:Y:S05]  /*17920*/  BSYNC B1 ;  /* 0x0000000000017941 */ /* 0x000fea0003800000 */
.L_x_444:
        /* <DEDUP_REMOVED lines=9> */
.L_x_447:
[----:B------:R-:W-:Y:S05]  /*179c0*/  BSYNC B1 ;  /* 0x0000000000017941 */ /* 0x000fea0003800000 */
.L_x_446:
        /* <DEDUP_REMOVED lines=9> */
.L_x_449:
[----:B------:R-:W-:Y:S05]  /*17a60*/  BSYNC B1 ;  /* 0x0000000000017941 */ /* 0x000fea0003800000 */
.L_x_448:
        /* <DEDUP_REMOVED lines=14> */
.L_x_451:
[----:B------:R-:W-:Y:S05]  /*17b50*/  BSYNC B1 ;  /* 0x0000000000017941 */ /* 0x000fea0003800000 */
.L_x_450:
        /* <DEDUP_REMOVED lines=14> */
.L_x_453:
[----:B------:R-:W-:Y:S05]  /*17c40*/  BSYNC B1 ;  /* 0x0000000000017941 */ /* 0x000fea0003800000 */
.L_x_452:
        /* <DEDUP_REMOVED lines=9> */
.L_x_455:
[----:B------:R-:W-:Y:S05]  /*17ce0*/  BSYNC B1 ;  /* 0x0000000000017941 */ /* 0x000fea0003800000 */
.L_x_454:
        /* <DEDUP_REMOVED lines=9> */
.L_x_457:
[----:B------:R-:W-:Y:S05]  /*17d80*/  BSYNC B1 ;  /* 0x0000000000017941 */ /* 0x000fea0003800000 */
.L_x_456:
        /* <DEDUP_REMOVED lines=14> */
.L_x_459:
[----:B------:R-:W-:Y:S05]  /*17e70*/  BSYNC B1 ;  /* 0x0000000000017941 */ /* 0x000fea0003800000 */
.L_x_458:
        /* <DEDUP_REMOVED lines=14> */
.L_x_461:
[----:B------:R-:W-:Y:S05]  /*17f60*/  BSYNC B1 ;  /* 0x0000000000017941 */ /* 0x000fea0003800000 */
.L_x_460:
        /* <DEDUP_REMOVED lines=9> */
.L_x_463:
[----:B------:R-:W-:Y:S05]  /*18000*/  BSYNC B1 ;  /* 0x0000000000017941 */ /* 0x000fea0003800000 */
.L_x_462:
        /* <DEDUP_REMOVED lines=9> */
.L_x_465:
[----:B------:R-:W-:Y:S05]  /*180a0*/  BSYNC B1 ;  /* 0x0000000000017941 */ /* 0x000fea0003800000 */
.L_x_464:
        /* <DEDUP_REMOVED lines=14> */
.L_x_467:
[----:B------:R-:W-:Y:S05]  /*18190*/  BSYNC B1 ;  /* 0x0000000000017941 */ /* 0x000fea0003800000 */
.L_x_466:
        /* <DEDUP_REMOVED lines=14> */
.L_x_469:
[----:B------:R-:W-:Y:S05]  /*18280*/  BSYNC B1 ;  /* 0x0000000000017941 */ /* 0x000fea0003800000 */
.L_x_468:
        /* <DEDUP_REMOVED lines=9> */
.L_x_471:
[----:B------:R-:W-:Y:S05]  /*18320*/  BSYNC B1 ;  /* 0x0000000000017941 */ /* 0x000fea0003800000 */
.L_x_470:
        /* <DEDUP_REMOVED lines=9> */
.L_x_473:
[----:B------:R-:W-:Y:S05]  /*183c0*/  BSYNC B1 ;  /* 0x0000000000017941 */ /* 0x000fea0003800000 */
.L_x_472:
        /* <DEDUP_REMOVED lines=14> */
.L_x_475:
[----:B------:R-:W-:Y:S05]  /*184b0*/  BSYNC B1 ;  /* 0x0000000000017941 */ /* 0x000fea0003800000 */
.L_x_474:
        /* <DEDUP_REMOVED lines=14> */
.L_x_477:
[----:B------:R-:W-:Y:S05]  /*185a0*/  BSYNC B1 ;  /* 0x0000000000017941 */ /* 0x000fea0003800000 */
.L_x_476:
        /* <DEDUP_REMOVED lines=9> */
.L_x_479:
[----:B------:R-:W-:Y:S05]  /*18640*/  BSYNC B1 ;  /* 0x0000000000017941 */ /* 0x000fea0003800000 */
.L_x_478:
        /* <DEDUP_REMOVED lines=9> */
.L_x_481:
[----:B------:R-:W-:Y:S05]  /*186e0*/  BSYNC B1 ;  /* 0x0000000000017941 */ /* 0x000fea0003800000 */
.L_x_480:
        /* <DEDUP_REMOVED lines=14> */
.L_x_483:
[----:B------:R-:W-:Y:S05]  /*187d0*/  BSYNC B1 ;  /* 0x0000000000017941 */ /* 0x000fea0003800000 */
.L_x_482:
        /* <DEDUP_REMOVED lines=14> */
.L_x_485:
[----:B------:R-:W-:Y:S05]  /*188c0*/  BSYNC B1 ;  /* 0x0000000000017941 */ /* 0x000fea0003800000 */
.L_x_484:
        /* <DEDUP_REMOVED lines=9> */
.L_x_487:
[----:B------:R-:W-:Y:S05]  /*18960*/  BSYNC B1 ;  /* 0x0000000000017941 */ /* 0x000fea0003800000 */
.L_x_486:
        /* <DEDUP_REMOVED lines=9> */
.L_x_489:
[----:B------:R-:W-:Y:S05]  /*18a00*/  BSYNC B1 ;  /* 0x0000000000017941 */ /* 0x000fea0003800000 */
.L_x_488:
        /* <DEDUP_REMOVED lines=14> */
.L_x_491:
[----:B------:R-:W-:Y:S05]  /*18af0*/  BSYNC B1 ;  /* 0x0000000000017941 */ /* 0x000fea0003800000 */
.L_x_490:
        /* <DEDUP_REMOVED lines=14> */
.L_x_493:
[----:B------:R-:W-:Y:S05]  /*18be0*/  BSYNC B1 ;  /* 0x0000000000017941 */ /* 0x000fea0003800000 */
.L_x_492:
        /* <DEDUP_REMOVED lines=9> */
.L_x_495:
[----:B------:R-:W-:Y:S05]  /*18c80*/  BSYNC B1 ;  /* 0x0000000000017941 */ /* 0x000fea0003800000 */
.L_x_494:
        /* <DEDUP_REMOVED lines=9> */
.L_x_497:
[----:B------:R-:W-:Y:S05]  /*18d20*/  BSYNC B1 ;  /* 0x0000000000017941 */ /* 0x000fea0003800000 */
.L_x_496:
        /* <DEDUP_REMOVED lines=14> */
.L_x_499:
[----:B------:R-:W-:Y:S05]  /*18e10*/  BSYNC B1 ;  /* 0x0000000000017941 */ /* 0x000fea0003800000 */
.L_x_498:
        /* <DEDUP_REMOVED lines=14> */
.L_x_501:
[----:B------:R-:W-:Y:S05]  /*18f00*/  BSYNC B1 ;  /* 0x0000000000017941 */ /* 0x000fea0003800000 */
.L_x_500:
        /* <DEDUP_REMOVED lines=9> */
.L_x_503:
[----:B------:R-:W-:Y:S05]  /*18fa0*/  BSYNC B1 ;  /* 0x0000000000017941 */ /* 0x000fea0003800000 */
.L_x_502:
        /* <DEDUP_REMOVED lines=9> */
.L_x_505:
[----:B------:R-:W-:Y:S05]  /*19040*/  BSYNC B1 ;  /* 0x0000000000017941 */ /* 0x000fea0003800000 */
.L_x_504:
        /* <DEDUP_REMOVED lines=14> */
.L_x_507:
[----:B------:R-:W-:Y:S05]  /*19130*/  BSYNC B1 ;  /* 0x0000000000017941 */ /* 0x000fea0003800000 */
.L_x_506:
        /* <DEDUP_REMOVED lines=14> */
.L_x_509:
[----:B------:R-:W-:Y:S05]  /*19220*/  BSYNC B1 ;  /* 0x0000000000017941 */ /* 0x000fea0003800000 */
.L_x_508:
        /* <DEDUP_REMOVED lines=9> */
.L_x_511:
[----:B------:R-:W-:Y:S05]  /*192c0*/  BSYNC B1 ;  /* 0x0000000000017941 */ /* 0x000fea0003800000 */
.L_x_510:
        /* <DEDUP_REMOVED lines=9> */
.L_x_513:
[----:B------:R-:W-:Y:S05]  /*19360*/  BSYNC B1 ;  /* 0x0000000000017941 */ /* 0x000fea0003800000 */
.L_x_512:
        /* <DEDUP_REMOVED lines=14> */
.L_x_515:
[----:B------:R-:W-:Y:S05]  /*19450*/  BSYNC B1 ;  /* 0x0000000000017941 */ /* 0x000fea0003800000 */
.L_x_514:
        /* <DEDUP_REMOVED lines=14> */
.L_x_517:
[----:B------:R-:W-:Y:S05]  /*19540*/  BSYNC B1 ;  /* 0x0000000000017941 */ /* 0x000fea0003800000 */
.L_x_516:
        /* <DEDUP_REMOVED lines=9> */
.L_x_519:
[----:B------:R-:W-:Y:S05]  /*195e0*/  BSYNC B1 ;  /* 0x0000000000017941 */ /* 0x000fea0003800000 */
.L_x_518:
        /* <DEDUP_REMOVED lines=9> */
.L_x_521:
[----:B------:R-:W-:Y:S05]  /*19680*/  BSYNC B1 ;  /* 0x0000000000017941 */ /* 0x000fea0003800000 */
.L_x_520:
        /* <DEDUP_REMOVED lines=14> */
.L_x_523:
[----:B------:R-:W-:Y:S05]  /*19770*/  BSYNC B1 ;  /* 0x0000000000017941 */ /* 0x000fea0003800000 */
.L_x_522:
        /* <DEDUP_REMOVED lines=14> */
.L_x_525:
[----:B------:R-:W-:Y:S05]  /*19860*/  BSYNC B1 ;  /* 0x0000000000017941 */ /* 0x000fea0003800000 */
.L_x_524:
        /* <DEDUP_REMOVED lines=9> */
.L_x_527:
[----:B------:R-:W-:Y:S05]  /*19900*/  BSYNC B1 ;  /* 0x0000000000017941 */ /* 0x000fea0003800000 */
.L_x_526:
        /* <DEDUP_REMOVED lines=9> */
.L_x_529:
[----:B------:R-:W-:Y:S05]  /*199a0*/  BSYNC B1 ;  /* 0x0000000000017941 */ /* 0x000fea0003800000 */
.L_x_528:
        /* <DEDUP_REMOVED lines=14> */
.L_x_531:
[----:B------:R-:W-:Y:S05]  /*19a90*/  BSYNC B1 ;  /* 0x0000000000017941 */ /* 0x000fea0003800000 */
.L_x_530:
        /* <DEDUP_REMOVED lines=14> */
.L_x_533:
[----:B------:R-:W-:Y:S05]  /*19b80*/  BSYNC B1 ;  /* 0x0000000000017941 */ /* 0x000fea0003800000 */
.L_x_532:
        /* <DEDUP_REMOVED lines=9> */
.L_x_535:
[----:B------:R-:W-:Y:S05]  /*19c20*/  BSYNC B1 ;  /* 0x0000000000017941 */ /* 0x000fea0003800000 */
.L_x_534:
        /* <DEDUP_REMOVED lines=9> */
.L_x_537:
[----:B------:R-:W-:Y:S05]  /*19cc0*/  BSYNC B1 ;  /* 0x0000000000017941 */ /* 0x000fea0003800000 */
.L_x_536:
        /* <DEDUP_REMOVED lines=14> */
.L_x_539:
[----:B------:R-:W-:Y:S05]  /*19db0*/  BSYNC B1 ;  /* 0x0000000000017941 */ /* 0x000fea0003800000 */
.L_x_538:
        /* <DEDUP_REMOVED lines=14> */
.L_x_541:
[----:B------:R-:W-:Y:S05]  /*19ea0*/  BSYNC B1 ;  /* 0x0000000000017941 */ /* 0x000fea0003800000 */
.L_x_540:
        /* <DEDUP_REMOVED lines=9> */
.L_x_543:
[----:B------:R-:W-:Y:S05]  /*19f40*/  BSYNC B1 ;  /* 0x0000000000017941 */ /* 0x000fea0003800000 */
.L_x_542:
        /* <DEDUP_REMOVED lines=9> */
.L_x_545:
[----:B------:R-:W-:Y:S05]  /*19fe0*/  BSYNC B1 ;  /* 0x0000000000017941 */ /* 0x000fea0003800000 */
.L_x_544:
        /* <DEDUP_REMOVED lines=14> */
.L_x_547:
[----:B------:R-:W-:Y:S05]  /*1a0d0*/  BSYNC B1 ;  /* 0x0000000000017941 */ /* 0x000fea0003800000 */
.L_x_546:
        /* <DEDUP_REMOVED lines=14> */
.L_x_549:
[----:B------:R-:W-:Y:S05]  /*1a1c0*/  BSYNC B1 ;  /* 0x0000000000017941 */ /* 0x000fea0003800000 */
.L_x_548:
        /* <DEDUP_REMOVED lines=9> */
.L_x_551:
[----:B------:R-:W-:Y:S05]  /*1a260*/  BSYNC B1 ;  /* 0x0000000000017941 */ /* 0x000fea0003800000 */
.L_x_550:
        /* <DEDUP_REMOVED lines=9> */
.L_x_553:
[----:B------:R-:W-:Y:S05]  /*1a300*/  BSYNC B1 ;  /* 0x0000000000017941 */ /* 0x000fea0003800000 */
.L_x_552:
        /* <DEDUP_REMOVED lines=14> */
.L_x_555:
[----:B------:R-:W-:Y:S05]  /*1a3f0*/  BSYNC B1 ;  /* 0x0000000000017941 */ /* 0x000fea0003800000 */
.L_x_554:
        /* <DEDUP_REMOVED lines=14> */
.L_x_557:
[----:B------:R-:W-:Y:S05]  /*1a4e0*/  BSYNC B1 ;  /* 0x0000000000017941 */ /* 0x000fea0003800000 */
.L_x_556:
        /* <DEDUP_REMOVED lines=9> */
.L_x_559:
[----:B------:R-:W-:Y:S05]  /*1a580*/  BSYNC B1 ;  /* 0x0000000000017941 */ /* 0x000fea0003800000 */
.L_x_558:
        /* <DEDUP_REMOVED lines=9> */
.L_x_561:
[----:B------:R-:W-:Y:S05]  /*1a620*/  BSYNC B1 ;  /* 0x0000000000017941 */ /* 0x000fea0003800000 */
.L_x_560:
        /* <DEDUP_REMOVED lines=14> */
.L_x_563:
[----:B------:R-:W-:Y:S05]  /*1a710*/  BSYNC B1 ;  /* 0x0000000000017941 */ /* 0x000fea0003800000 */
.L_x_562:
        /* <DEDUP_REMOVED lines=14> */
.L_x_565:
[----:B------:R-:W-:Y:S05]  /*1a800*/  BSYNC B1 ;  /* 0x0000000000017941 */ /* 0x000fea0003800000 */
.L_x_564:
        /* <DEDUP_REMOVED lines=9> */
.L_x_567:
[----:B------:R-:W-:Y:S05]  /*1a8a0*/  BSYNC B1 ;  /* 0x0000000000017941 */ /* 0x000fea0003800000 */
.L_x_566:
        /* <DEDUP_REMOVED lines=9> */
.L_x_569:
[----:B------:R-:W-:Y:S05]  /*1a940*/  BSYNC B1 ;  /* 0x0000000000017941 */ /* 0x000fea0003800000 */
.L_x_568:
        /* <DEDUP_REMOVED lines=14> */
.L_x_571:
[----:B------:R-:W-:Y:S05]  /*1aa30*/  BSYNC B1 ;  /* 0x0000000000017941 */ /* 0x000fea0003800000 */
.L_x_570:
        /* <DEDUP_REMOVED lines=14> */
.L_x_573:
[----:B------:R-:W-:Y:S05]  /*1ab20*/  BSYNC B1 ;  /* 0x0000000000017941 */ /* 0x000fea0003800000 */
.L_x_572:
        /* <DEDUP_REMOVED lines=9> */
.L_x_575:
[----:B------:R-:W-:Y:S05]  /*1abc0*/  BSYNC B1 ;  /* 0x0000000000017941 */ /* 0x000fea0003800000 */
.L_x_574:
        /* <DEDUP_REMOVED lines=9> */
.L_x_577:
[----:B------:R-:W-:Y:S05]  /*1ac60*/  BSYNC B1 ;  /* 0x0000000000017941 */ /* 0x000fea0003800000 */
.L_x_576:
        /* <DEDUP_REMOVED lines=14> */
.L_x_579:
[----:B------:R-:W-:Y:S05]  /*1ad50*/  BSYNC B1 ;  /* 0x0000000000017941 */ /* 0x000fea0003800000 */
.L_x_578:
        /* <DEDUP_REMOVED lines=14> */
.L_x_581:
[----:B------:R-:W-:Y:S05]  /*1ae40*/  BSYNC B1 ;  /* 0x0000000000017941 */ /* 0x000fea0003800000 */
.L_x_580:
        /* <DEDUP_REMOVED lines=9> */
.L_x_583:
[----:B------:R-:W-:Y:S05]  /*1aee0*/  BSYNC B1 ;  /* 0x0000000000017941 */ /* 0x000fea0003800000 */
.L_x_582:
        /* <DEDUP_REMOVED lines=9> */
.L_x_585:
[----:B------:R-:W-:Y:S05]  /*1af80*/  BSYNC B1 ;  /* 0x0000000000017941 */ /* 0x000fea0003800000 */
.L_x_584:
        /* <DEDUP_REMOVED lines=14> */
.L_x_587:
[----:B------:R-:W-:Y:S05]  /*1b070*/  BSYNC B1 ;  /* 0x0000000000017941 */ /* 0x000fea0003800000 */
.L_x_586:
        /* <DEDUP_REMOVED lines=14> */
.L_x_589:
[----:B------:R-:W-:Y:S05]  /*1b160*/  BSYNC B1 ;  /* 0x0000000000017941 */ /* 0x000fea0003800000 */
.L_x_588:
        /* <DEDUP_REMOVED lines=9> */
.L_x_591:
[----:B------:R-:W-:Y:S05]  /*1b200*/  BSYNC B1 ;  /* 0x0000000000017941 */ /* 0x000fea0003800000 */
.L_x_590:
        /* <DEDUP_REMOVED lines=9> */
.L_x_593:
[----:B------:R-:W-:Y:S05]  /*1b2a0*/  BSYNC B1 ;  /* 0x0000000000017941 */ /* 0x000fea0003800000 */
.L_x_592:
        /* <DEDUP_REMOVED lines=14> */
.L_x_595:
[----:B------:R-:W-:Y:S05]  /*1b390*/  BSYNC B1 ;  /* 0x0000000000017941 */ /* 0x000fea0003800000 */
.L_x_594:
        /* <DEDUP_REMOVED lines=14> */
.L_x_597:
[----:B------:R-:W-:Y:S05]  /*1b480*/  BSYNC B1 ;  /* 0x0000000000017941 */ /* 0x000fea0003800000 */
.L_x_596:
        /* <DEDUP_REMOVED lines=9> */
.L_x_599:
[----:B------:R-:W-:Y:S05]  /*1b520*/  BSYNC B1 ;  /* 0x0000000000017941 */ /* 0x000fea0003800000 */
.L_x_598:
        /* <DEDUP_REMOVED lines=9> */
.L_x_601:
[----:B------:R-:W-:Y:S05]  /*1b5c0*/  BSYNC B1 ;  /* 0x0000000000017941 */ /* 0x000fea0003800000 */
.L_x_600:
        /* <DEDUP_REMOVED lines=14> */
.L_x_603:
[----:B------:R-:W-:Y:S05]  /*1b6b0*/  BSYNC B1 ;  /* 0x0000000000017941 */ /* 0x000fea0003800000 */
.L_x_602:
        /* <DEDUP_REMOVED lines=14> */
.L_x_605:
[----:B------:R-:W-:Y:S05]  /*1b7a0*/  BSYNC B1 ;  /* 0x0000000000017941 */ /* 0x000fea0003800000 */
.L_x_604:
[----:B-1----:R-:W2:Y:S01]  /*1b7b0*/  LDL.LU R220, [R1+0x2fc] ;  /* 0x0002fc0001dc7983 */ /* 0x002ea20000300800 */
[----:B------:R-:W-:Y:S01]  /*1b7c0*/  BSSY B1, `(.L_x_606) ;  /* 0x0000009000017945 */ /* 0x000fe20003800000 */
[----:B--2---:R-:W-:-:S05]  /*1b7d0*/  @!P6 IMAD R220, R220, R16, R3 ;  /* 0x00000010dcdce224 */ /* 0x004fca00078e0203 */
[----:B------:R1:W-:Y:S01]  /*1b7e0*/  @!P6 STG.E.U8 desc[UR46][R218.64+0xb9], R220 ;  /* 0x0000b9dcda00e986 */ /* 0x0003e2000c10112e */
[----:B------:R-:W-:-:S04]  /*1b7f0*/  LOP3.LUT P6, RZ, R18, 0x1, RZ, 0xc0, !PT ;  /* 0x0000000112ff7812 */ /* 0x000fc800078cc0ff */
[----:B------:R-:W-:-:S13]  /*1b800*/  ISETP.LT.OR P0, PT, R0, 0xc1, !P6 ;  /* 0x000000c10000780c */ /* 0x000fda0007701670 */
[----:B-1----:R-:W-:Y:S05]  /*1b810*/  @P0 BRA `(.L_x_607) ;  /* 0x00000000000c0947 */ /* 0x002fea0003800000 */
[----:B------:R-:W2:Y:S02]  /*1b820*/  LDG.E.U8 R2, desc[UR46][R216.64+0xc0] ;  /* 0x0000c02ed8027981 */ /* 0x000ea4000c1e1100 */
[----:B--2---:R-:W-:-:S05]  /*1b830*/  PRMT R3, R2, 0x8880, RZ ;  /* 0x0000888002037816 */ /* 0x004fca00000000ff */
[----:B------:R-:W-:-:S07]  /*1b840*/  IMAD R3, R3, R17, RZ ;  /* 0x0000001103037224 */ /* 0x000fce00078e02ff */
.L_x_607:
[----:B------:R-:W-:Y:S05]  /*1b850*/  BSYNC B1 ;  /* 0x0000000000017941 */ /* 0x000fea0003800000 */
.L_x_606:
[----:B------:R-:W2:Y:S01]  /*1b860*/  LDL.LU R218, [R1] ;  /* 0x0000000001da7983 */ /* 0x000ea20000300800 */
        /* <DEDUP_REMOVED lines=8> */
.L_x_609:
[----:B------:R-:W-:Y:S05]  /*1b8f0*/  BSYNC B1 ;  /* 0x0000000000017941 */ /* 0x000fea0003800000 */
.L_x_608:
        /* <DEDUP_REMOVED lines=14> */
.L_x_611:
[----:B------:R-:W-:Y:S05]  /*1b9e0*/  BSYNC B1 ;  /* 0x0000000000017941 */ /* 0x000fea0003800000 */
.L_x_610:
        /* <DEDUP_REMOVED lines=14> */
.L_x_613:
[----:B------:R-:W-:Y:S05]  /*1bad0*/  BSYNC B1 ;  /* 0x0000000000017941 */ /* 0x000fea0003800000 */
.L_x_612:
        /* <DEDUP_REMOVED lines=10> */
.L_x_615:
[----:B------:R-:W-:Y:S05]  /*1bb80*/  BSYNC B1 ;  /* 0x0000000000017941 */ /* 0x000fea0003800000 */
.L_x_614:
[----:B------:R-:W2:Y:S01]  /*1bb90*/  LDL.LU R218, [R1+0x10] ;  /* 0x0000100001da7983 */ /* 0x000ea20000300800 */
        /* <DEDUP_REMOVED lines=8> */
.L_x_617:
[----:B------:R-:W-:Y:S05]  /*1bc20*/  BSYNC B1 ;  /* 0x0000000000017941 */ /* 0x000fea0003800000 */
.L_x_616:
        /* <DEDUP_REMOVED lines=14> */
.L_x_619:
[----:B------:R-:W-:Y:S05]  /*1bd10*/  BSYNC B1 ;  /* 0x0000000000017941 */ /* 0x000fea0003800000 */
.L_x_618:
        /* <DEDUP_REMOVED lines=14> */
.L_x_621:
[----:B------:R-:W-:Y:S05]  /*1be00*/  BSYNC B1 ;  /* 0x0000000000017941 */ /* 0x000fea0003800000 */
.L_x_620:
        /* <DEDUP_REMOVED lines=10> */
.L_x_623:
[----:B------:R-:W-:Y:S05]  /*1beb0*/  BSYNC B1 ;  /* 0x0000000000017941 */ /* 0x000fea0003800000 */
.L_x_622:
        /* <DEDUP_REMOVED lines=9> */
.L_x_625:
[----:B------:R-:W-:Y:S05]  /*1bf50*/  BSYNC B1 ;  /* 0x0000000000017941 */ /* 0x000fea0003800000 */
.L_x_624:
        /* <DEDUP_REMOVED lines=14> */
.L_x_627:
[----:B------:R-:W-:Y:S05]  /*1c040*/  BSYNC B1 ;  /* 0x0000000000017941 */ /* 0x000fea0003800000 */
.L_x_626:
        /* <DEDUP_REMOVED lines=14> */
.L_x_629:
[----:B------:R-:W-:Y:S05]  /*1c130*/  BSYNC B1 ;  /* 0x0000000000017941 */ /* 0x000fea0003800000 */
.L_x_628:
        /* <DEDUP_REMOVED lines=10> */
.L_x_631:
[----:B------:R-:W-:Y:S05]  /*1c1e0*/  BSYNC B1 ;  /* 0x0000000000017941 */ /* 0x000fea0003800000 */
.L_x_630:
        /* <DEDUP_REMOVED lines=9> */
.L_x_633:
[----:B------:R-:W-:Y:S05]  /*1c280*/  BSYNC B1 ;  /* 0x0000000000017941 */ /* 0x000fea0003800000 */
.L_x_632:
        /* <DEDUP_REMOVED lines=14> */
.L_x_635:
[----:B------:R-:W-:Y:S05]  /*1c370*/  BSYNC B1 ;  /* 0x0000000000017941 */ /* 0x000fea0003800000 */
.L_x_634:
        /* <DEDUP_REMOVED lines=14> */
.L_x_637:
[----:B------:R-:W-:Y:S05]  /*1c460*/  BSYNC B1 ;  /* 0x0000000000017941 */ /* 0x000fea0003800000 */
.L_x_636:
        /* <DEDUP_REMOVED lines=10> */
.L_x_639:
[----:B------:R-:W-:Y:S05]  /*1c510*/  BSYNC B1 ;  /* 0x0000000000017941 */ /* 0x000fea0003800000 */
.L_x_638:
        /* <DEDUP_REMOVED lines=9> */
.L_x_641:
[----:B------:R-:W-:Y:S05]  /*1c5b0*/  BSYNC B1 ;  /* 0x0000000000017941 */ /* 0x000fea0003800000 */
.L_x_640:
        /* <DEDUP_REMOVED lines=14> */
.L_x_643:
[----:B------:R-:W-:Y:S05]  /*1c6a0*/  BSYNC B1 ;  /* 0x0000000000017941 */ /* 0x000fea0003800000 */
.L_x_642:
        /* <DEDUP_REMOVED lines=14> */
.L_x_645:
[----:B------:R-:W-:Y:S05]  /*1c790*/  BSYNC B1 ;  /* 0x0000000000017941 */ /* 0x000fea0003800000 */
.L_x_644:
        /* <DEDUP_REMOVED lines=10> */
.L_x_647:
[----:B------:R-:W-:Y:S05]  /*1c840*/  BSYNC B1 ;  /* 0x0000000000017941 */ /* 0x000fea0003800000 */
.L_x_646:
        /* <DEDUP_REMOVED lines=9> */
.L_x_649:
[----:B------:R-:W-:Y:S05]  /*1c8e0*/  BSYNC B1 ;  /* 0x0000000000017941 */ /* 0x000fea0003800000 */
.L_x_648:
        /* <DEDUP_REMOVED lines=14> */
.L_x_651:
[----:B------:R-:W-:Y:S05]  /*1c9d0*/  BSYNC B1 ;  /* 0x0000000000017941 */ /* 0x000fea0003800000 */
.L_x_650:
        /* <DEDUP_REMOVED lines=14> */
.L_x_653:
[----:B------:R-:W-:Y:S05]  /*1cac0*/  BSYNC B1 ;  /* 0x0000000000017941 */ /* 0x000fea0003800000 */
.L_x_652:
        /* <DEDUP_REMOVED lines=10> */
.L_x_655:
[----:B------:R-:W-:Y:S05]  /*1cb70*/  BSYNC B1 ;  /* 0x0000000000017941 */ /* 0x000fea0003800000 */
.L_x_654:
        /* <DEDUP_REMOVED lines=9> */
.L_x_657:
[----:B------:R-:W-:Y:S05]  /*1cc10*/  BSYNC B1 ;  /* 0x0000000000017941 */ /* 0x000fea0003800000 */
.L_x_656:
        /* <DEDUP_REMOVED lines=14> */
.L_x_659:
[----:B------:R-:W-:Y:S05]  /*1cd00*/  BSYNC B1 ;  /* 0x0000000000017941 */ /* 0x000fea0003800000 */
.L_x_658:
        /* <DEDUP_REMOVED lines=14> */
.L_x_661:
[----:B------:R-:W-:Y:S05]  /*1cdf0*/  BSYNC B1 ;  /* 0x0000000000017941 */ /* 0x000fea0003800000 */
.L_x_660:
        /* <DEDUP_REMOVED lines=10> */
.L_x_663:
[----:B------:R-:W-:Y:S05]  /*1cea0*/  BSYNC B1 ;  /* 0x0000000000017941 */ /* 0x000fea0003800000 */
.L_x_662:
        /* <DEDUP_REMOVED lines=9> */
.L_x_665:
[----:B------:R-:W-:Y:S05]  /*1cf40*/  BSYNC B1 ;  /* 0x0000000000017941 */ /* 0x000fea0003800000 */
.L_x_664:
        /* <DEDUP_REMOVED lines=14> */
.L_x_667:
[----:B------:R-:W-:Y:S05]  /*1d030*/  BSYNC B1 ;  /* 0x0000000000017941 */ /* 0x000fea0003800000 */
.L_x_666:
        /* <DEDUP_REMOVED lines=14> */
.L_x_669:
[----:B------:R-:W-:Y:S05]  /*1d120*/  BSYNC B1 ;  /* 0x0000000000017941 */ /* 0x000fea0003800000 */
.L_x_668:
        /* <DEDUP_REMOVED lines=10> */
.L_x_671:
[----:B------:R-:W-:Y:S05]  /*1d1d0*/  BSYNC B1 ;  /* 0x0000000000017941 */ /* 0x000fea0003800000 */
.L_x_670:
        /* <DEDUP_REMOVED lines=9> */
.L_x_673:
[----:B------:R-:W-:Y:S05]  /*1d270*/  BSYNC B1 ;  /* 0x0000000000017941 */ /* 0x000fea0003800000 */
.L_x_672:
        /* <DEDUP_REMOVED lines=14> */
.L_x_675:
[----:B------:R-:W-:Y:S05]  /*1d360*/  BSYNC B1 ;  /* 0x0000000000017941 */ /* 0x000fea0003800000 */
.L_x_674:
        /* <DEDUP_REMOVED lines=14> */
.L_x_677:
[----:B------:R-:W-:Y:S05]  /*1d450*/  BSYNC B1 ;  /* 0x0000000000017941 */ /* 0x000fea0003800000 */
.L_x_676:
        /* <DEDUP_REMOVED lines=10> */
.L_x_679:
[----:B------:R-:W-:Y:S05]  /*1d500*/  BSYNC B1 ;  /* 0x0000000000017941 */ /* 0x000fea0003800000 */
.L_x_678:
        /* <DEDUP_REMOVED lines=9> */
.L_x_681:
[----:B------:R-:W-:Y:S05]  /*1d5a0*/  BSYNC B1 ;  /* 0x0000000000017941 */ /* 0x000fea0003800000 */
.L_x_680:
        /* <DEDUP_REMOVED lines=14> */
.L_x_683:
[----:B------:R-:W-:Y:S05]  /*1d690*/  BSYNC B1 ;  /* 0x0000000000017941 */ /* 0x000fea0003800000 */
.L_x_682:
        /* <DEDUP_REMOVED lines=14> */
.L_x_685:
[----:B------:R-:W-:Y:S05]  /*1d780*/  BSYNC B1 ;  /* 0x0000000000017941 */ /* 0x000fea0003800000 */
.L_x_684:
        /* <DEDUP_REMOVED lines=10> */
.L_x_687:
[----:B------:R-:W-:Y:S05]  /*1d830*/  BSYNC B1 ;  /* 0x0000000000017941 */ /* 0x000fea0003800000 */
.L_x_686:
        /* <DEDUP_REMOVED lines=9> */
.L_x_689:
[----:B------:R-:W-:Y:S05]  /*1d8d0*/  BSYNC B1 ;  /* 0x0000000000017941 */ /* 0x000fea0003800000 */
.L_x_688:
        /* <DEDUP_REMOVED lines=14> */
.L_x_691:
[----:B------:R-:W-:Y:S05]  /*1d9c0*/  BSYNC B1 ;  /* 0x0000000000017941 */ /* 0x000fea0003800000 */
.L_x_690:
        /* <DEDUP_REMOVED lines=14> */
.L_x_693:
[----:B------:R-:W-:Y:S05]  /*1dab0*/  BSYNC B1 ;  /* 0x0000000000017941 */ /* 0x000fea0003800000 */
.L_x_692:
        /* <DEDUP_REMOVED lines=10> */
.L_x_695:
[----:B------:R-:W-:Y:S05]  /*1db60*/  BSYNC B1 ;  /* 0x0000000000017941 */ /* 0x000fea0003800000 */
.L_x_694:
        /* <DEDUP_REMOVED lines=9> */
.L_x_697:
[----:B------:R-:W-:Y:S05]  /*1dc00*/  BSYNC B1 ;  /* 0x0000000000017941 */ /* 0x000fea0003800000 */
.L_x_696:
        /* <DEDUP_REMOVED lines=14> */
.L_x_699:
[----:B------:R-:W-:Y:S05]  /*1dcf0*/  BSYNC B1 ;  /* 0x0000000000017941 */ /* 0x000fea0003800000 */
.L_x_698:
        /* <DEDUP_REMOVED lines=14> */
.L_x_701:
[----:B------:R-:W-:Y:S05]  /*1dde0*/  BSYNC B1 ;  /* 0x0000000000017941 */ /* 0x000fea0003800000 */
.L_x_700:
        /* <DEDUP_REMOVED lines=10> */
.L_x_703:
[----:B------:R-:W-:Y:S05]  /*1de90*/  BSYNC B1 ;  /* 0x0000000000017941 */ /* 0x000fea0003800000 */
.L_x_702:
        /* <DEDUP_REMOVED lines=9> */
.L_x_705:
[----:B------:R-:W-:Y:S05]  /*1df30*/  BSYNC B1 ;  /* 0x0000000000017941 */ /* 0x000fea0003800000 */
.L_x_704:
        /* <DEDUP_REMOVED lines=14> */
.L_x_707:
[----:B------:R-:W-:Y:S05]  /*1e020*/  BSYNC B1 ;  /* 0x0000000000017941 */ /* 0x000fea0003800000 */
.L_x_706:
        /* <DEDUP_REMOVED lines=14> */
.L_x_709:
[----:B------:R-:W-:Y:S05]  /*1e110*/  BSYNC B1 ;  /* 0x0000000000017941 */ /* 0x000fea0003800000 */
.L_x_708:
        /* <DEDUP_REMOVED lines=10> */
.L_x_711:
[----:B------:R-:W-:Y:S05]  /*1e1c0*/  BSYNC B1 ;  /* 0x0000000000017941 */ /* 0x000fea0003800000 */
.L_x_710:
        /* <DEDUP_REMOVED lines=9> */
.L_x_713:
[----:B------:R-:W-:Y:S05]  /*1e260*/  BSYNC B1 ;  /* 0x0000000000017941 */ /* 0x000fea0003800000 */
.L_x_712:
        /* <DEDUP_REMOVED lines=14> */
.L_x_715:
[----:B------:R-:W-:Y:S05]  /*1e350*/  BSYNC B1 ;  /* 0x0000000000017941 */ /* 0x000fea0003800000 */
.L_x_714:
        /* <DEDUP_REMOVED lines=14> */
.L_x_717:
[----:B------:R-:W-:Y:S05]  /*1e440*/  BSYNC B1 ;  /* 0x0000000000017941 */ /* 0x000fea0003800000 */
.L_x_716:
        /* <DEDUP_REMOVED lines=10> */
.L_x_719:
[----:B------:R-:W-:Y:S05]  /*1e4f0*/  BSYNC B1 ;  /* 0x0000000000017941 */ /* 0x000fea0003800000 */
.L_x_718:
        /* <DEDUP_REMOVED lines=9> */
.L_x_721:
[----:B------:R-:W-:Y:S05]  /*1e590*/  BSYNC B1 ;  /* 0x0000000000017941 */ /* 0x000fea0003800000 */
.L_x_720:
        /* <DEDUP_REMOVED lines=14> */
.L_x_723:
[----:B------:R-:W-:Y:S05]  /*1e680*/  BSYNC B1 ;  /* 0x0000000000017941 */ /* 0x000fea0003800000 */
.L_x_722:
        /* <DEDUP_REMOVED lines=14> */
.L_x_725:
[----:B------:R-:W-:Y:S05]  /*1e770*/  BSYNC B1 ;  /* 0x0000000000017941 */ /* 0x000fea0003800000 */
.L_x_724:
        /* <DEDUP_REMOVED lines=10> */
.L_x_727:
[----:B------:R-:W-:Y:S05]  /*1e820*/  BSYNC B1 ;  /* 0x0000000000017941 */ /* 0x000fea0003800000 */
.L_x_726:
        /* <DEDUP_REMOVED lines=9> */
.L_x_729:
[----:B------:R-:W-:Y:S05]  /*1e8c0*/  BSYNC B1 ;  /* 0x0000000000017941 */ /* 0x000fea0003800000 */
.L_x_728:
        /* <DEDUP_REMOVED lines=14> */
.L_x_731:
[----:B------:R-:W-:Y:S05]  /*1e9b0*/  BSYNC B1 ;  /* 0x0000000000017941 */ /* 0x000fea0003800000 */
.L_x_730:
        /* <DEDUP_REMOVED lines=14> */
.L_x_733:
[----:B------:R-:W-:Y:S05]  /*1eaa0*/  BSYNC B1 ;  /* 0x0000000000017941 */ /* 0x000fea0003800000 */
.L_x_732:
        /* <DEDUP_REMOVED lines=10> */
.L_x_735:
[----:B------:R-:W-:Y:S05]  /*1eb50*/  BSYNC B1 ;  /* 0x0000000000017941 */ /* 0x000fea0003800000 */
.L_x_734:
        /* <DEDUP_REMOVED lines=9> */
.L_x_737:
[----:B------:R-:W-:Y:S05]  /*1ebf0*/  BSYNC B1 ;  /* 0x0000000000017941 */ /* 0x000fea0003800000 */
.L_x_736:
        /* <DEDUP_REMOVED lines=14> */
.L_x_739:
[----:B------:R-:W-:Y:S05]  /*1ece0*/  BSYNC B1 ;  /* 0x0000000000017941 */ /* 0x000fea0003800000 */
.L_x_738:
        /* <DEDUP_REMOVED lines=14> */
.L_x_741:
[----:B------:R-:W-:Y:S05]  /*1edd0*/  BSYNC B1 ;  /* 0x0000000000017941 */ /* 0x000fea0003800000 */
.L_x_740:
        /* <DEDUP_REMOVED lines=10> */
.L_x_743:
[----:B------:R-:W-:Y:S05]  /*1ee80*/  BSYNC B1 ;  /* 0x0000000000017941 */ /* 0x000fea0003800000 */
.L_x_742:
        /* <DEDUP_REMOVED lines=9> */
.L_x_745:
[----:B------:R-:W-:Y:S05]  /*1ef20*/  BSYNC B1 ;  /* 0x0000000000017941 */ /* 0x000fea0003800000 */
.L_x_744:
        /* <DEDUP_REMOVED lines=14> */
.L_x_747:
[----:B------:R-:W-:Y:S05]  /*1f010*/  BSYNC B1 ;  /* 0x0000000000017941 */ /* 0x000fea0003800000 */
.L_x_746:
        /* <DEDUP_REMOVED lines=14> */
.L_x_749:
[----:B------:R-:W-:Y:S05]  /*1f100*/  BSYNC B1 ;  /* 0x0000000000017941 */ /* 0x000fea0003800000 */
.L_x_748:
        /* <DEDUP_REMOVED lines=10> */
.L_x_751:
[----:B------:R-:W-:Y:S05]  /*1f1b0*/  BSYNC B1 ;  /* 0x0000000000017941 */ /* 0x000fea0003800000 */
.L_x_750:
        /* <DEDUP_REMOVED lines=9> */
.L_x_753:
[----:B------:R-:W-:Y:S05]  /*1f250*/  BSYNC B1 ;  /* 0x0000000000017941 */ /* 0x000fea0003800000 */
.L_x_752:
        /* <DEDUP_REMOVED lines=14> */
.L_x_755:
[----:B------:R-:W-:Y:S05]  /*1f340*/  BSYNC B1 ;  /* 0x0000000000017941 */ /* 0x000fea0003800000 */
.L_x_754:
        /* <DEDUP_REMOVED lines=14> */
.L_x_757:
[----:B------:R-:W-:Y:S05]  /*1f430*/  BSYNC B1 ;  /* 0x0000000000017941 */ /* 0x000fea0003800000 */
.L_x_756:
        /* <DEDUP_REMOVED lines=10> */
.L_x_759:
[----:B------:R-:W-:Y:S05]  /*1f4e0*/  BSYNC B1 ;  /* 0x0000000000017941 */ /* 0x000fea0003800000 */
.L_x_758:
        /* <DEDUP_REMOVED lines=9> */
.L_x_761:
[----:B------:R-:W-:Y:S05]  /*1f580*/  BSYNC B1 ;  /* 0x0000000000017941 */ /* 0x000fea0003800000 */
.L_x_760:
        /* <DEDUP_REMOVED lines=14> */
.L_x_763:
[----:B------:R-:W-:Y:S05]  /*1f670*/  BSYNC B1 ;  /* 0x0000000000017941 */ /* 0x000fea0003800000 */
.L_x_762:
        /* <DEDUP_REMOVED lines=14> */
.L_x_765:
[----:B------:R-:W-:Y:S05]  /*1f760*/  BSYNC B1 ;  /* 0x0000000000017941 */ /* 0x000fea0003800000 */
.L_x_764:
        /* <DEDUP_REMOVED lines=10> */
.L_x_767:
[----:B------:R-:W-:Y:S05]  /*1f810*/  BSYNC B1 ;  /* 0x0000000000017941 */ /* 0x000fea0003800000 */
.L_x_766:
[----:B------:R-:W2:Y:S01]  /*1f820*/  LDL.LU R218, [R1+0x140] ;  /* 0x0001400001da7983 */ /* 0x000ea20000300800 */
[----:B------:R-:W-:Y:S01]  /*1f830*/  ISETP.LT.OR P6, PT, R0, 0x162, !P6 ;  /* 0x000001620000780c */ /* 0x000fe200077c1670 */
[----:B------:R-:W-:Y:S01]  /*1f840*/  BSSY B1, `(.L_x_768) ;  /* 0x0000007000017945 */ /* 0x000fe20003800000 */
[----:B--2---:R-:W-:-:S05]  /*1f850*/  @!P0 IMAD R218, R218, R16, R3 ;  /* 0x00000010dada8224 */ /* 0x004fca00078e0203 */
[----:B------:R1:W-:Y:S06]  /*1f860*/  @!P0 STG.E.U8 desc[UR46][R8.64+0x160], R218 ;  /* 0x000160da08008986 */ /* 0x0003ec000c10112e */
[----:B------:R-:W-:Y:S05]  /*1f870*/  @P6 BRA `(.L_x_769) ;  /* 0x00000000000c6947 */ /* 0x000fea0003800000 */
[----:B------:R-:W1:Y:S02]  /*1f880*/  LDG.E.U8 R2, desc[UR46][R216.64+0x161] ;  /* 0x0001612ed8027981 */ /* 0x000e64000c1e1100 */
[----:B-1----:R-:W-:-:S05]  /*1f890*/  PRMT R218, R2, 0x8880, RZ ;  /* 0x0000888002da7816 */ /* 0x002fca00000000ff */
[----:B------:R-:W-:-:S07]  /*1f8a0*/  IMAD R3, R218, R17, RZ ;  /* 0x00000011da037224 */ /* 0x000fce00078e02ff */
.L_x_769:
[----:B------:R-:W-:Y:S05]  /*1f8b0*/  BSYNC B1 ;  /* 0x0000000000017941 */ /* 0x000fea0003800000 */
.L_x_768:
        /* <DEDUP_REMOVED lines=11> */
[----:B------:R-:W1:Y:S02]  /*1f970*/  LDG.E.U8 R2, desc[UR46][R22.64+0x160] ;  /* 0x0001602e16027981 */ /* 0x000e64000c1e1100 */
[----:B-1----:R-:W-:-:S05]  /*1f980*/  PRMT R218, R2, 0x8880, RZ ;  /* 0x0000888002da7816 */ /* 0x002fca00000000ff */
[----:B------:R-:W-:-:S07]  /*1f990*/  IMAD R3, R218, R17, RZ ;  /* 0x00000011da037224 */ /* 0x000fce00078e02ff */
.L_x_771:
[----:B------:R-:W-:Y:S05]  /*1f9a0*/  BSYNC B1 ;  /* 0x0000000000017941 */ /* 0x000fea0003800000 */
.L_x_770:
        /* <DEDUP_REMOVED lines=14> */
.L_x_773:
[----:B------:R-:W-:Y:S05]  /*1fa90*/  BSYNC B1 ;  /* 0x0000000000017941 */ /* 0x000fea0003800000 */
.L_x_772:
        /* <DEDUP_REMOVED lines=10> */
.L_x_775:
[----:B------:R-:W-:Y:S05]  /*1fb40*/  BSYNC B1 ;  /* 0x0000000000017941 */ /* 0x000fea0003800000 */
.L_x_774:
        /* <DEDUP_REMOVED lines=9> */
.L_x_777:
[----:B------:R-:W-:Y:S05]  /*1fbe0*/  BSYNC B1 ;  /* 0x0000000000017941 */ /* 0x000fea0003800000 */
.L_x_776:
[----:B------:R-:W1:Y:S01]  /*1fbf0*/  LDL.LU R218, [R1+0x154] ;  /* 0x0001540001da7983 */ /* 0x000e620000300800 */
[----:B------:R-:W-:Y:S01]  /*1fc00*/  ISETP.LT.OR P0, PT, R0, 0x169, !P5 ;  /* 0x000001690000780c */ /* 0x000fe20006f01670 */
[----:B------:R-:W-:Y:S01]  /*1fc10*/  BSSY B1, `(.L_x_778) ;  /* 0x000000c000017945 */ /* 0x000fe20003800000 */
[----:B------:R-:W-:-:S04]  /*1fc20*/  LOP3.LUT R18, R18, 0xfffffff7, RZ, 0xc0, !PT ;  /* 0xfffffff712127812 */ /* 0x000fc800078ec0ff */
[----:B------:R-:W-:-:S07]  /*1fc30*/  @P1 LOP3.LUT R18, R18, 0x8, RZ, 0xfc, !PT ;  /* 0x0000000812121812 */ /* 0x000fce00078efcff */
[----:B------:R-:W-:-:S04]  /*1fc40*/  @!P0 IADD3 R220, P1, R8, UR44, RZ ;  /* 0x0000002c08dc8c10 */ /* 0x000fc8000ff3e0ff */
[----:B------:R-:W-:Y:S02]  /*1fc50*/  @!P0 IADD3.X R221, R9, UR43, RZ, P1, !PT ;  /* 0x0000002b09dd8c10 */ /* 0x000fe40008ffe4ff */
[----:B------:R-:W-:Y:S01]  /*1fc60*/  LOP3.LUT P1, RZ, R18, 0x8, RZ, 0xc0, !PT ;  /* 0x0000000812ff7812 */ /* 0x000fe2000782c0ff */
[----:B-1----:R-:W-:-:S05]  /*1fc70*/  @!P6 IMAD R219, R218, R16, R3 ;  /* 0x00000010dadbe224 */ /* 0x002fca00078e0203 */
[----:B------:R1:W-:Y:S01]  /*1fc80*/  @!P6 STG.E.U8 desc[UR46][R8.64+0x169], R219 ;  /* 0x000169db0800e986 */ /* 0x0003e2000c10112e */
[----:B------:R-:W-:Y:S06]  /*1fc90*/  @P0 BRA `(.L_x_779) ;  /* 0x00000000000c0947 */ /* 0x000fec0003800000 */
[----:B------:R-:W2:Y:S02]  /*1fca0*/  LDG.E.U8 R2, desc[UR46][R22.64+0x168] ;  /* 0x0001682e16027981 */ /* 0x000ea4000c1e1100 */
[----:B--2---:R-:W-:-:S05]  /*1fcb0*/  PRMT R218, R2, 0x8880, RZ ;  /* 0x0000888002da7816 */ /* 0x004fca00000000ff */
[----:B------:R-:W-:-:S07]  /*1fcc0*/  IMAD R3, R218, R17, RZ ;  /* 0x00000011da037224 */ /* 0x000fce00078e02ff */
.L_x_779:
[----:B------:R-:W-:Y:S05]  /*1fcd0*/  BSYNC B1 ;  /* 0x0000000000017941 */ /* 0x000fea0003800000 */
.L_x_778:
[----:B------:R-:W2:Y:S01]  /*1fce0*/  LDL.LU R222, [R1+0x158] ;  /* 0x0001580001de7983 */ /* 0x000ea20000300800 */
[----:B------:R-:W-:Y:S01]  /*1fcf0*/  ISETP.LT.OR P6, PT, R0, 0x16a, !P5 ;  /* 0x0000016a0000780c */ /* 0x000fe20006fc1670 */
[----:B------:R-:W-:Y:S01]  /*1fd00*/  BSSY B1, `(.L_x_780) ;  /* 0x000000c000017945 */ /* 0x000fe20003800000 */
[----:B------:R-:W-:-:S04]  /*1fd10*/  LOP3.LUT R18, R18, 0xfffffff7, RZ, 0xc0, !PT ;  /* 0xfffffff712127812 */ /* 0x000fc800078ec0ff */
[----:B------:R-:W-:-:S07]  /*1fd20*/  @P1 LOP3.LUT R18, R18, 0x8, RZ, 0xfc, !PT ;  /* 0x0000000812121812 */ /* 0x000fce00078efcff */
[----:B------:R-:W-:-:S04]  /*1fd30*/  @!P6 IADD3 R218, P1, R8, UR44, RZ ;  /* 0x0000002c08daec10 */ /* 0x000fc8000ff3e0ff */
[----:B-1----:R-:W-:Y:S02]  /*1fd40*/  @!P6 IADD3.X R219, R9, UR43, RZ, P1, !PT ;  /* 0x0000002b09dbec10 */ /* 0x002fe40008ffe4ff */
[----:B------:R-:W-:Y:S01]  /*1fd50*/  LOP3.LUT P1, RZ, R18, 0x8, RZ, 0xc0, !PT ;  /* 0x0000000812ff7812 */ /* 0x000fe2000782c0ff */
[----:B--2---:R-:W-:-:S05]  /*1fd60*/  @!P0 IMAD R223, R222, R16, R3 ;  /* 0x00000010dedf8224 */ /* 0x004fca00078e0203 */
[----:B------:R1:W-:Y:S01]  /*1fd70*/  @!P0 STG.E.U8 desc[UR46][R220.64+0x168], R223 ;  /* 0x000168dfdc008986 */ /* 0x0003e2000c10112e */
[----:B------:R-:W-:Y:S06]  /*1fd80*/  @P6 BRA `(.L_x_781) ;  /* 0x00000000000c6947 */ /* 0x000fec0003800000 */
[----:B------:R-:W1:Y:S02]  /*1fd90*/  LDG.E.U8 R2, desc[UR46][R22.64+0x169] ;  /* 0x0001692e16027981 */ /* 0x000e64000c1e1100 */
[----:B-1----:R-:W-:-:S05]  /*1fda0*/  PRMT R220, R2, 0x8880, RZ ;  /* 0x0000888002dc7816 */ /* 0x002fca00000000ff */
[----:B------:R-:W-:-:S07]  /*1fdb0*/  IMAD R3, R220, R17, RZ ;  /* 0x00000011dc037224 */ /* 0x000fce00078e02ff */
.L_x_781:
[----:B------:R-:W-:Y:S05]  /*1fdc0*/  BSYNC B1 ;  /* 0x0000000000017941 */ /* 0x000fea0003800000 */
.L_x_780:
        /* <DEDUP_REMOVED lines=10> */
.L_x_783:
[----:B------:R-:W-:Y:S05]  /*1fe70*/  BSYNC B1 ;  /* 0x0000000000017941 */ /* 0x000fea0003800000 */
.L_x_782:
        /* <DEDUP_REMOVED lines=9> */
.L_x_785:
[----:B------:R-:W-:Y:S05]  /*1ff10*/  BSYNC B1 ;  /* 0x0000000000017941 */ /* 0x000fea0003800000 */
.L_x_784:
[----:B------:R-:W2:Y:S01]  /*1ff20*/  LDL.LU R221, [R1+0x164] ;  /* 0x0001640001dd7983 */ /* 0x000ea20000300800 */
[----:B------:R-:W-:Y:S01]  /*1ff30*/  ISETP.LT.OR P0, PT, R0, 0x171, !P5 ;  /* 0x000001710000780c */ /* 0x000fe20006f01670 */
[----:B------:R-:W-:Y:S01]  /*1ff40*/  BSSY B1, `(.L_x_786) ;  /* 0x000000b000017945 */ /* 0x000fe20003800000 */
[----:B------:R-:W-:-:S11]  /*1ff50*/  P2R R220, PR, RZ, 0x2 ;  /* 0x00000002ffdc7803 */ /* 0x000fd60000000000 */
[----:B------:R-:W-:-:S04]  /*1ff60*/  @!P0 IADD3 R218, P1, R8, UR44, RZ ;  /* 0x0000002c08da8c10 */ /* 0x000fc8000ff3e0ff */
[----:B-1----:R-:W-:Y:S02]  /*1ff70*/  @!P0 IADD3.X R219, R9, UR43, RZ, P1, !PT ;  /* 0x0000002b09db8c10 */ /* 0x002fe40008ffe4ff */
[----:B------:R-:W-:Y:S01]  /*1ff80*/  ISETP.NE.AND P1, PT, R220, RZ, PT ;  /* 0x000000ffdc00720c */ /* 0x000fe20003f25270 */
[----:B--2---:R-:W-:-:S05]  /*1ff90*/  @!P6 IMAD R221, R221, R16, R3 ;  /* 0x00000010dddde224 */ /* 0x004fca00078e0203 */
[----:B------:R1:W-:Y:S01]  /*1ffa0*/  @!P6 STG.E.U8 desc[UR46][R8.64+0x171], R221 ;  /* 0x000171dd0800e986 */ /* 0x0003e2000c10112e */
[----:B------:R-:W-:Y:S06]  /*1ffb0*/  @P0 BRA `(.L_x_787) ;  /* 0x00000000000c0947 */ /* 0x000fec0003800000 */
[----:B------:R-:W2:Y:S02]  /*1ffc0*/  LDG.E.U8 R2, desc[UR46][R22.64+0x170] ;  /* 0x0001702e16027981 */ /* 0x000ea4000c1e1100 */
[----:B--2---:R-:W-:-:S05]  /*1ffd0*/  PRMT R220, R2, 0x8880, RZ ;  /* 0x0000888002dc7816 */ /* 0x004fca00000000ff */
[----:B------:R-:W-:-:S07]  /*1ffe0*/  IMAD R3, R220, R17, RZ ;  /* 0x00000011dc037224 */ /* 0x000fce00078e02ff */
.L_x_787:
[----:B------:R-:W-:Y:S05]  /*1fff0*/  BSYNC B1 ;  /* 0x0000000000017941 */ /* 0x000fea0003800000 */
.L_x_786:
        /* <DEDUP_REMOVED lines=10> */
[----:B------:R-:W1:Y:S02]  /*200a0*/  LDG.E.U8 R2, desc[UR46][R22.64+0x171] ;  /* 0x0001712e16027981 */ /* 0x000e64000c1e1100 */
[----:B-1----:R-:W-:-:S05]  /*200b0*/  PRMT R218, R2, 0x8880, RZ ;  /* 0x0000888002da7816 */ /* 0x002fca00000000ff */
[----:B------:R-:W-:-:S07]  /*200c0*/  IMAD R3, R218, R17, RZ ;  /* 0x00000011da037224 */ /* 0x000fce00078e02ff */
.L_x_789:
[----:B------:R-:W-:Y:S05]  /*200d0*/  BSYNC B1 ;  /* 0x0000000000017941 */ /* 0x000fea0003800000 */
.L_x_788:
        /* <DEDUP_REMOVED lines=10> */
.L_x_791:
[----:B------:R-:W-:Y:S05]  /*20180*/  BSYNC B1 ;  /* 0x0000000000017941 */ /* 0x000fea0003800000 */
.L_x_790:
[----:B------:R-:W2:Y:S01]  /*20190*/  LDL.LU R218, [R1+0x170] ;  /* 0x0001700001da7983 */ /* 0x000ea20000300800 */
[----:B------:R-:W-:Y:S01]  /*201a0*/  ISETP.LT.OR P6, PT, R0, 0x17a, !P6 ;  /* 0x0000017a0000780c */ /* 0x000fe200077c1670 */
[----:B------:R-:W-:Y:S01]  /*201b0*/  BSSY B1, `(.L_x_792) ;  /* 0x0000009000017945 */ /* 0x000fe20003800000 */
[----:B--2---:R-:W-:-:S05]  /*201c0*/  @!P0 IMAD R219, R218, R16, R3 ;  /* 0x00000010dadb8224 */ /* 0x004fca00078e0203 */
[----:B------:R1:W-:Y:S01]  /*201d0*/  @!P0 STG.E.U8 desc[UR46][R8.64+0x178], R219 ;  /* 0x000178db08008986 */ /* 0x0003e2000c10112e */
[C---:B------:R-:W-:Y:S02]  /*201e0*/  ISETP.LT.OR P0, PT, R0.reuse, 0x179, !P5 ;  /* 0x000001790000780c */ /* 0x040fe40006f01670 */
[----:B------:R-:W-:-:S03]  /*201f0*/  ISETP.LT.OR P5, PT, R0, 0x17a, !P5 ;  /* 0x0000017a0000780c */ /* 0x000fc60006fa1670 */
[----:B------:R-:W-:Y:S10]  /*20200*/  @P6 BRA `(.L_x_793) ;  /* 0x00000000000c6947 */ /* 0x000ff40003800000 */
[----:B------:R-:W2:Y:S02]  /*20210*/  LDG.E.U8 R2, desc[UR46][R216.64+0x179] ;  /* 0x0001792ed8027981 */ /* 0x000ea4000c1e1100 */
[----:B--2---:R-:W-:-:S05]  /*20220*/  PRMT R218, R2, 0x8880, RZ ;  /* 0x0000888002da7816 */ /* 0x004fca00000000ff */
[----:B------:R-:W-:-:S07]  /*20230*/  IMAD R3, R218, R17, RZ ;  /* 0x00000011da037224 */ /* 0x000fce00078e02ff */
.L_x_793:
[----:B------:R-:W-:Y:S05]  /*20240*/  BSYNC B1 ;  /* 0x0000000000017941 */ /* 0x000fea0003800000 */
.L_x_792:
[----:B0-----:R-:W2:Y:S01]  /*20250*/  LDL.LU R216, [R1+0x174] ;  /* 0x0001740001d87983 */ /* 0x001ea20000300800 */
[----:B------:R-:W-:Y:S01]  /*20260*/  BSSY B1, `(.L_x_794) ;  /* 0x000000a000017945 */ /* 0x000fe20003800000 */
[----:B--2---:R-:W-:-:S05]  /*20270*/  @!P6 IMAD R221, R216, R16, R3 ;  /* 0x00000010d8dde224 */ /* 0x004fca00078e0203 */
[----:B------:R0:W-:Y:S01]  /*20280*/  @!P6 STG.E.U8 desc[UR46][R8.64+0x179], R221 ;  /* 0x000179dd0800e986 */ /* 0x0001e2000c10112e */
[----:B------:R-:W-:-:S04]  /*20290*/  @!P0 IADD3 R218, P6, R8, UR44, RZ ;  /* 0x0000002c08da8c10 */ /* 0x000fc8000ffde0ff */
[----:B-1----:R-:W-:Y:S02]  /*202a0*/  @!P0 IADD3.X R219, R9, UR43, RZ, P6, !PT ;  /* 0x0000002b09db8c10 */ /* 0x002fe4000b7fe4ff */
[----:B------:R-:W-:Y:S01]  /*202b0*/  @!P5 IADD3 R216, P6, R8, UR44, RZ ;  /* 0x0000002c08d8dc10 */ /* 0x000fe2000ffde0ff */
[----:B------:R-:W-:-:S12]  /*202c0*/  @P0 BRA `(.L_x_795) ;  /* 0x00000000000c0947 */ /* 0x000fd80003800000 */
[----:B------:R-:W2:Y:S02]  /*202d0*/  LDG.E.U8 R2, desc[UR46][R22.64+0x178] ;  /* 0x0001782e16027981 */ /* 0x000ea4000c1e1100 */
[----:B--2---:R-:W-:-:S05]  /*202e0*/  PRMT R220, R2, 0x8880, RZ ;  /* 0x0000888002dc7816 */ /* 0x004fca00000000ff */
[----:B------:R-:W-:-:S07]  /*202f0*/  IMAD R3, R220, R17, RZ ;  /* 0x00000011dc037224 */ /* 0x000fce00078e02ff */
.L_x_795:
[----:B------:R-:W-:Y:S05]  /*20300*/  BSYNC B1 ;  /* 0x0000000000017941 */ /* 0x000fea0003800000 */
.L_x_794:
[----:B------:R-:W0:Y:S01]  /*20310*/  LDL.LU R220, [R1+0x178] ;  /* 0x0001780001dc7983 */ /* 0x000e220000300800 */
[----:B------:R-:W-:Y:S01]  /*20320*/  BSSY B1, `(.L_x_796) ;  /* 0x0000008000017945 */ /* 0x000fe20003800000 */
[----:B------:R-:W-:Y:S01]  /*20330*/  @!P5 IADD3.X R217, R9, UR43, RZ, P6, !PT ;  /* 0x0000002b09d9dc10 */ /* 0x000fe2000b7fe4ff */
[----:B0-----:R-:W-:-:S05]  /*20340*/  @!P0 IMAD R221, R220, R16, R3 ;  /* 0x00000010dcdd8224 */ /* 0x001fca00078e0203 */
[----:B------:R0:W-:Y:S01]  /*20350*/  @!P0 STG.E.U8 desc[UR46][R218.64+0x178], R221 ;  /* 0x000178ddda008986 */ /* 0x0001e2000c10112e */
[----:B------:R-:W-:Y:S05]  /*20360*/  @P5 BRA `(.L_x_797) ;  /* 0x00000000000c5947 */ /* 0x000fea0003800000 */
[----:B------:R-:W2:Y:S02]  /*20370*/  LDG.E.U8 R2, desc[UR46][R22.64+0x179] ;  /* 0x0001792e16027981 */ /* 0x000ea4000c1e1100 */
[----:B--2---:R-:W-:-:S05]  /*20380*/  PRMT R8, R2, 0x8880, RZ ;  /* 0x0000888002087816 */ /* 0x004fca00000000ff */
[----:B------:R-:W-:-:S07]  /*20390*/  IMAD R3, R8, R17, RZ ;  /* 0x0000001108037224 */ /* 0x000fce00078e02ff */
.L_x_797:
[----:B------:R-:W-:Y:S05]  /*203a0*/  BSYNC B1 ;  /* 0x0000000000017941 */ /* 0x000fea0003800000 */
.L_x_796:
[----:B------:R-:W2:Y:S01]  /*203b0*/  LDL.LU R8, [R1+0x17c] ;  /* 0x00017c0001087983 */ /* 0x000ea20000300800 */
        /* <DEDUP_REMOVED lines=10> */
.L_x_799:
[----:B------:R-:W-:Y:S05]  /*20460*/  BSYNC B1 ;  /* 0x0000000000017941 */ /* 0x000fea0003800000 */
.L_x_798:
[----:B-1----:R-:W-:Y:S01]  /*20470*/  @!P6 IMAD R9, R120, R16, R3 ;  /* 0x000000107809e224 */ /* 0x002fe200078e0203 */
[----:B------:R-:W-:Y:S04]  /*20480*/  BSSY B1, `(.L_x_800) ;  /* 0x0000006000017945 */ /* 0x000fe80003800000 */
[----:B------:R1:W-:Y:S01]  /*20490*/  @!P6 STG.E.U8 desc[UR46][R6.64+0xc0], R9 ;  /* 0x0000c0090600e986 */ /* 0x0003e2000c10112e */
[----:B------:R-:W-:Y:S05]  /*204a0*/  @P0 BRA `(.L_x_801) ;  /* 0x00000000000c0947 */ /* 0x000fea0003800000 */
[----:B------:R-:W2:Y:S02]  /*204b0*/  LDG.E.U8 R2, desc[UR46][R20.64+0xc1] ;  /* 0x0000c12e14027981 */ /* 0x000ea4000c1e1100 */
[----:B--2---:R-:W-:-:S05]  /*204c0*/  PRMT R8, R2, 0x8880, RZ ;  /* 0x0000888002087816 */ /* 0x004fca00000000ff */
[----:B------:R-:W-:-:S07]  /*204d0*/  IMAD R3, R8, R17, RZ ;  /* 0x0000001108037224 */ /* 0x000fce00078e02ff */
.L_x_801:
[----:B------:R-:W-:Y:S05]  /*204e0*/  BSYNC B1 ;  /* 0x0000000000017941 */ /* 0x000fea0003800000 */
.L_x_800:
[----:B------:R-:W-:Y:S01]  /*204f0*/  @!P0 IMAD R121, R121, R16, R3 ;  /* 0x0000001079798224 */ /* 0x000fe200078e0203 */
[----:B------:R-:W-:Y:S01]  /*20500*/  BSSY B1, `(.L_x_802) ;  /* 0x0000009000017945 */ /* 0x000fe20003800000 */
[----:B------:R-:W-:-:S03]  /*20510*/  ISETP.LT.OR P6, PT, R0, 0xc2, !P3 ;  /* 0x000000c20000780c */ /* 0x000fc60005fc1670 */
[----:B------:R2:W-:Y:S01]  /*20520*/  @!P0 STG.E.U8 desc[UR46][R6.64+0xc1], R121 ;  /* 0x0000c17906008986 */ /* 0x0005e2000c10112e */
[----:B------:R-:W-:-:S04]  /*20530*/  @!P5 IADD3 R8, P0, R6, UR44, RZ ;  /* 0x0000002c0608dc10 */ /* 0x000fc8000ff1e0ff */
[----:B-1----:R-:W-:Y:S01]  /*20540*/  @!P5 IADD3.X R9, R7, UR43, RZ, P0, !PT ;  /* 0x0000002b0709dc10 */ /* 0x002fe200087fe4ff */
[----:B------:R-:W-:Y:S08]  /*20550*/  @P5 BRA `(.L_x_803) ;  /* 0x00000000000c5947 */ /* 0x000ff00003800000 */
[----:B------:R-:W3:Y:S02]  /*20560*/  LDG.E.U8 R2, desc[UR46][R14.64+0xc0] ;  /* 0x0000c02e0e027981 */ /* 0x000ee4000c1e1100 */
[----:B---3--:R-:W-:-:S05]  /*20570*/  PRMT R22, R2, 0x8880, RZ ;  /* 0x0000888002167816 */ /* 0x008fca00000000ff */
[----:B------:R-:W-:-:S07]  /*20580*/  IMAD R3, R22, R17, RZ ;  /* 0x0000001116037224 */ /* 0x000fce00078e02ff */
.L_x_803:
[----:B------:R-:W-:Y:S05]  /*20590*/  BSYNC B1 ;  /* 0x0000000000017941 */ /* 0x000fea0003800000 */
.L_x_802:
[----:B--2---:R-:W-:Y:S01]  /*205a0*/  @!P5 IMAD R121, R122, R16, R3 ;  /* 0x000000107a79d224 */ /* 0x004fe200078e0203 */
[----:B------:R-:W-:Y:S01]  /*205b0*/  BSSY B1, `(.L_x_804) ;  /* 0x0000009000017945 */ /* 0x000fe20003800000 */
[----:B------:R-:W-:-:S03]  /*205c0*/  ISETP.LT.OR P0, PT, R0, 0xc9, !P4 ;  /* 0x000000c90000780c */ /* 0x000fc60006701670 */
[----:B------:R1:W-:Y:S01]  /*205d0*/  @!P5 STG.E.U8 desc[UR46][R8.64+0xc0], R121 ;  /* 0x0000c0790800d986 */ /* 0x0003e2000c10112e */
[----:B------:R-:W-:-:S04]  /*205e0*/  @!P6 IADD3 R22, P5, R6, UR44, RZ ;  /* 0x0000002c0616ec10 */ /* 0x000fc8000ffbe0ff */
[----:B------:R-:W-:Y:S01]  /*205f0*/  @!P6 IADD3.X R23, R7, UR43, RZ, P5, !PT ;  /* 0x0000002b0717ec10 */ /* 0x000fe2000affe4ff */
[----:B------:R-:W-:Y:S08]  /*20600*/  @P6 BRA `(.L_x_805) ;  /* 0x00000000000c6947 */ /* 0x000ff00003800000 */
[----:B------:R-:W1:Y:S02]  /*20610*/  LDG.E.U8 R2, desc[UR46][R14.64+0xc1] ;  /* 0x0000c12e0e027981 */ /* 0x000e64000c1e1100 */
[----:B-1----:R-:W-:-:S05]  /*20620*/  PRMT R8, R2, 0x8880, RZ ;  /* 0x0000888002087816 */ /* 0x002fca00000000ff */
[----:B------:R-:W-:-:S07]  /*20630*/  IMAD R3, R8, R17, RZ ;  /* 0x0000001108037224 */ /* 0x000fce00078e02ff */
.L_x_805:
[----:B------:R-:W-:Y:S05]  /*20640*/  BSYNC B1 ;  /* 0x0000000000017941 */ /* 0x000fea0003800000 */
.L_x_804:
[----:B------:R-:W-:Y:S01]  /*20650*/  @!P6 IMAD R123, R123, R16, R3 ;  /* 0x000000107b7be224 */ /* 0x000fe200078e0203 */
[----:B------:R-:W-:Y:S04]  /*20660*/  BSSY B1, `(.L_x_806) ;  /* 0x0000006000017945 */ /* 0x000fe80003800000 */
[----:B------:R2:W-:Y:S01]  /*20670*/  @!P6 STG.E.U8 desc[UR46][R22.64+0xc1], R123 ;  /* 0x0000c17b1600e986 */ /* 0x0005e2000c10112e */
[----:B------:R-:W-:Y:S05]  /*20680*/  @P0 BRA `(.L_x_807) ;  /* 0x00000000000c0947 */ /* 0x000fea0003800000 */
[----:B------:R-:W1:Y:S02]  /*20690*/  LDG.E.U8 R2, desc[UR46][R20.64+0xc8] ;  /* 0x0000c82e14027981 */ /* 0x000e64000c1e1100 */
[----:B-1----:R-:W-:-:S05]  /*206a0*/  PRMT R8, R2, 0x8880, RZ ;  /* 0x0000888002087816 */ /* 0x002fca00000000ff */
[----:B------:R-:W-:-:S07]  /*206b0*/  IMAD R3, R8, R17, RZ ;  /* 0x0000001108037224 */ /* 0x000fce00078e02ff */
.L_x_807:
[----:B------:R-:W-:Y:S05]  /*206c0*/  BSYNC B1 ;  /* 0x0000000000017941 */ /* 0x000fea0003800000 */
.L_x_806:
[----:B------:R-:W-:Y:S01]  /*206d0*/  ISETP.LT.OR P6, PT, R0, 0xca, !P4 ;  /* 0x000000ca0000780c */ /* 0x000fe200067c1670 */
[----:B-1----:R-:W-:Y:S01]  /*206e0*/  @!P0 IMAD R9, R124, R16, R3 ;  /* 0x000000107c098224 */ /* 0x002fe200078e0203 */
[----:B------:R-:W-:Y:S01]  /*206f0*/  BSSY B1, `(.L_x_808) ;  /* 0x0000008000017945 */ /* 0x000fe20003800000 */
[----:B------:R-:W-:-:S03]  /*20700*/  ISETP.LT.OR P5, PT, R0, 0xc9, !P3 ;  /* 0x000000c90000780c */ /* 0x000fc60005fa1670 */
[----:B------:R1:W-:Y:S01]  /*20710*/  @!P0 STG.E.U8 desc[UR46][R6.64+0xc8], R9 ;  /* 0x0000c80906008986 */ /* 0x0003e2000c10112e */
[----:B------:R-:W-:-:S06]  /*20720*/  ISETP.LT.OR P0, PT, R0, 0xca, !P3 ;  /* 0x000000ca0000780c */ /* 0x000fcc0005f01670 */
[----:B------:R-:W-:Y:S07]  /*20730*/  @P6 BRA `(.L_x_809) ;  /* 0x00000000000c6947 */ /* 0x000fee0003800000 */
[----:B------:R-:W3:Y:S02]  /*20740*/  LDG.E.U8 R2, desc[UR46][R20.64+0xc9] ;  /* 0x0000c92e14027981 */ /* 0x000ee4000c1e1100 */
[----:B---3--:R-:W-:-:S05]  /*20750*/  PRMT R8, R2, 0x8880, RZ ;  /* 0x0000888002087816 */ /* 0x008fca00000000ff */
[----:B------:R-:W-:-:S07]  /*20760*/  IMAD R3, R8, R17, RZ ;  /* 0x0000001108037224 */ /* 0x000fce00078e02ff */
.L_x_809:
[----:B------:R-:W-:Y:S05]  /*20770*/  BSYNC B1 ;  /* 0x0000000000017941 */ /* 0x000fea0003800000 */
.L_x_808:
[----:B------:R-:W-:Y:S01]  /*20780*/  @!P6 IMAD R125, R125, R16, R3 ;  /* 0x000000107d7de224 */ /* 0x000fe200078e0203 */
[----:B------:R-:W-:Y:S04]  /*20790*/  BSSY B1, `(.L_x_810) ;  /* 0x0000009000017945 */ /* 0x000fe80003800000 */
[----:B------:R3:W-:Y:S01]  /*207a0*/  @!P6 STG.E.U8 desc[UR46][R6.64+0xc9], R125 ;  /* 0x0000c97d0600e986 */ /* 0x0007e2000c10112e */
[----:B------:R-:W-:-:S04]  /*207b0*/  @!P5 IADD3 R8, P6, R6, UR44, RZ ;  /* 0x0000002c0608dc10 */ /* 0x000fc8000ffde0ff */
[----:B-1----:R-:W-:Y:S02]  /*207c0*/  @!P5 IADD3.X R9, R7, UR43, RZ, P6, !PT ;  /* 0x0000002b0709dc10 */ /* 0x002fe4000b7fe4ff */
[----:B--2---:R-:W-:Y:S01]  /*207d0*/  @!P0 IADD3 R22, P6, R6, UR44, RZ ;  /* 0x0000002c06168c10 */ /* 0x004fe2000ffde0ff */
[----:B------:R-:W-:-:S12]  /*207e0*/  @P5 BRA `(.L_x_811) ;  /* 0x00000000000c5947 */ /* 0x000fd80003800000 */
[----:B------:R-:W2:Y:S02]  /*207f0*/  LDG.E.U8 R2, desc[UR46][R14.64+0xc8] ;  /* 0x0000c82e0e027981 */ /* 0x000ea4000c1e1100 */
[----:B--2---:R-:W-:-:S05]  /*20800*/  PRMT R120, R2, 0x8880, RZ ;  /* 0x0000888002787816 */ /* 0x004fca00000000ff */
[----:B------:R-:W-:-:S07]  /*20810*/  IMAD R3, R120, R17, RZ ;  /* 0x0000001178037224 */ /* 0x000fce00078e02ff */
.L_x_811:
[----:B------:R-:W-:Y:S05]  /*20820*/  BSYNC B1 ;  /* 0x0000000000017941 */ /* 0x000fea0003800000 */
.L_x_810:
[----:B------:R-:W-:Y:S01]  /*20830*/  @!P5 IMAD R121, R126, R16, R3 ;  /* 0x000000107e79d224 */ /* 0x000fe200078e0203 */
[----:B------:R-:W-:Y:S01]  /*20840*/  BSSY B1, `(.L_x_812) ;  /* 0x0000007000017945 */ /* 0x000fe20003800000 */
[----:B------:R-:W-:-:S03]  /*20850*/  @!P0 IADD3.X R23, R7, UR43, RZ, P6, !PT ;  /* 0x0000002b07178c10 */ /* 0x000fc6000b7fe4ff */
[----:B------:R1:W-:Y:S01]  /*20860*/  @!P5 STG.E.U8 desc[UR46][R8.64+0xc8], R121 ;  /* 0x0000c8790800d986 */ /* 0x0003e2000c10112e */
[----:B------:R-:W-:Y:S05]  /*20870*/  @P0 BRA `(.L_x_813) ;  /* 0x00000000000c0947 */ /* 0x000fea0003800000 */
[----:B------:R-:W1:Y:S02]  /*20880*/  LDG.E.U8 R2, desc[UR46][R14.64+0xc9] ;  /* 0x0000c92e0e027981 */ /* 0x000e64000c1e1100 */
[----:B-1----:R-:W-:-:S05]  /*20890*/  PRMT R8, R2, 0x8880, RZ ;  /* 0x0000888002087816 */ /* 0x002fca00000000ff */
[----:B------:R-:W-:-:S07]  /*208a0*/  IMAD R3, R8, R17, RZ ;  /* 0x0000001108037224 */ /* 0x000fce00078e02ff */
.L_x_813:
[----:B------:R-:W-:Y:S05]  /*208b0*/  BSYNC B1 ;  /* 0x0000000000017941 */ /* 0x000fea0003800000 */
.L_x_812:
[C---:B------:R-:W-:Y:S01]  /*208c0*/  ISETP.LT.OR P6, PT, R0.reuse, 0xd1, !P4 ;  /* 0x000000d10000780c */ /* 0x040fe200067c1670 */
[----:B------:R-:W-:Y:S01]  /*208d0*/  @!P0 IMAD R127, R127, R16, R3 ;  /* 0x000000107f7f8224 */ /* 0x000fe200078e0203 */
[----:B------:R-:W-:Y:S01]  /*208e0*/  BSSY B1, `(.L_x_814) ;  /* 0x0000008000017945 */ /* 0x000fe20003800000 */
[----:B------:R-:W-:-:S03]  /*208f0*/  ISETP.LT.OR P5, PT, R0, 0xd2, !P4 ;  /* 0x000000d20000780c */ /* 0x000fc600067a1670 */
[----:B------:R2:W-:Y:S01]  /*20900*/  @!P0 STG.E.U8 desc[UR46][R22.64+0xc9], R127 ;  /* 0x0000c97f16008986 */ /* 0x0005e2000c10112e */
[----:B------:R-:W-:-:S06]  /*20910*/  ISETP.LT.OR P0, PT, R0, 0xd1, !P3 ;  /* 0x000000d10000780c */ /* 0x000fcc0005f01670 */
[----:B------:R-:W-:Y:S07]  /*20920*/  @P6 BRA `(.L_x_815) ;  /* 0x00000000000c6947 */ /* 0x000fee0003800000 */
[----:B------:R-:W1:Y:S02]  /*20930*/  LDG.E.U8 R2, desc[UR46][R20.64+0xd0] ;  /* 0x0000d02e14027981 */ /* 0x000e64000c1e1100 */
[----:B-1----:R-:W-:-:S05]  /*20940*/  PRMT R8, R2, 0x8880, RZ ;  /* 0x0000888002087816 */ /* 0x002fca00000000ff */
[----:B------:R-:W-:-:S07]  /*20950*/  IMAD R3, R8, R17, RZ ;  /* 0x0000001108037224 */ /* 0x000fce00078e02ff */
.L_x_815:
[----:B------:R-:W-:Y:S05]  /*20960*/  BSYNC B1 ;  /* 0x0000000000017941 */ /* 0x000fea0003800000 */
.L_x_814:
[----:B-1----:R-:W-:Y:S01]  /*20970*/  @!P6 IMAD R9, R128, R16, R3 ;  /* 0x000000108009e224 */ /* 0x002fe200078e0203 */
[----:B------:R-:W-:Y:S04]  /*20980*/  BSSY B1, `(.L_x_816) ;  /* 0x0000006000017945 */ /* 0x000fe80003800000 */
[----:B------:R1:W-:Y:S01]  /*20990*/  @!P6 STG.E.U8 desc[UR46][R6.64+0xd0], R9 ;  /* 0x0000d0090600e986 */ /* 0x0003e2000c10112e */
[----:B------:R-:W-:Y:S05]  /*209a0*/  @P5 BRA `(.L_x_817) ;  /* 0x00000000000c5947 */ /* 0x000fea0003800000 */
[----:B------:R-:W4:Y:S02]  /*209b0*/  LDG.E.U8 R2, desc[UR46][R20.64+0xd1] ;  /* 0x0000d12e14027981 */ /* 0x000f24000c1e1100 */
[----:B----4-:R-:W-:-:S05]  /*209c0*/  PRMT R8, R2, 0x8880, RZ ;  /* 0x0000888002087816 */ /* 0x010fca00000000ff */
[----:B------:R-:W-:-:S07]  /*209d0*/  IMAD R3, R8, R17, RZ ;  /* 0x0000001108037224 */ /* 0x000fce00078e02ff */
.L_x_817:
[----:B------:R-:W-:Y:S05]  /*209e0*/  BSYNC B1 ;  /* 0x0000000000017941 */ /* 0x000fea0003800000 */
.L_x_816:
[----:B------:R-:W-:Y:S01]  /*209f0*/  @!P5 IMAD R129, R129, R16, R3 ;  /* 0x000000108181d224 */ /* 0x000fe200078e0203 */
[----:B------:R-:W-:Y:S01]  /*20a00*/  BSSY B1, `(.L_x_818) ;  /* 0x0000009000017945 */ /* 0x000fe20003800000 */
[----:B------:R-:W-:-:S03]  /*20a10*/  ISETP.LT.OR P6, PT, R0, 0xd2, !P3 ;  /* 0x000000d20000780c */ /* 0x000fc60005fc1670 */
[----:B------:R4:W-:Y:S01]  /*20a20*/  @!P5 STG.E.U8 desc[UR46][R6.64+0xd1], R129 ;  /* 0x0000d1810600d986 */ /* 0x0009e2000c10112e */
[----:B------:R-:W-:-:S04]  /*20a30*/  @!P0 IADD3 R8, P5, R6, UR44, RZ ;  /* 0x0000002c06088c10 */ /* 0x000fc8000ffbe0ff */
[----:B-1----:R-:W-:Y:S01]  /*20a40*/  @!P0 IADD3.X R9, R7, UR43, RZ, P5, !PT ;  /* 0x0000002b07098c10 */ /* 0x002fe2000affe4ff */
[----:B------:R-:W-:Y:S08]  /*20a50*/  @P0 BRA `(.L_x_819) ;  /* 0x00000000000c0947 */ /* 0x000ff00003800000 */
[----:B------:R-:W2:Y:S02]  /*20a60*/  LDG.E.U8 R2, desc[UR46][R14.64+0xd0] ;  /* 0x0000d02e0e027981 */ /* 0x000ea4000c1e1100 */
[----:B--2---:R-:W-:-:S05]  /*20a70*/  PRMT R22, R2, 0x8880, RZ ;  /* 0x0000888002167816 */ /* 0x004fca00000000ff */
[----:B------:R-:W-:-:S07]  /*20a80*/  IMAD R3, R22, R17, RZ ;  /* 0x0000001116037224 */ /* 0x000fce00078e02ff */
.L_x_819:
[----:B------:R-:W-:Y:S05]  /*20a90*/  BSYNC B1 ;  /* 0x0000000000017941 */ /* 0x000fea0003800000 */
.L_x_818:
[----:B------:R-:W-:Y:S01]  /*20aa0*/  @!P0 IMAD R121, R130, R16, R3 ;  /* 0x0000001082798224 */ /* 0x000fe200078e0203 */
[----:B------:R-:W-:Y:S01]  /*20ab0*/  BSSY B1, `(.L_x_820) ;  /* 0x0000009000017945 */ /* 0x000fe20003800000 */
[----:B------:R-:W-:-:S03]  /*20ac0*/  ISETP.LT.OR P5, PT, R0, 0xd9, !P4 ;  /* 0x000000d90000780c */ /* 0x000fc600067a1670 */
[----:B------:R1:W-:Y:S01]  /*20ad0*/  @!P0 STG.E.U8 desc[UR46][R8.64+0xd0], R121 ;  /* 0x0000d07908008986 */ /* 0x0003e2000c10112e */
[----:B--2---:R-:W-:-:S04]  /*20ae0*/  @!P6 IADD3 R22, P0, R6, UR44, RZ ;  /* 0x0000002c0616ec10 */ /* 0x004fc8000ff1e0ff */
[----:B------:R-:W-:Y:S01]  /*20af0*/  @!P6 IADD3.X R23, R7, UR43, RZ, P0, !PT ;  /* 0x0000002b0717ec10 */ /* 0x000fe200087fe4ff */
[----:B------:R-:W-:Y:S08]  /*20b00*/  @P6 BRA `(.L_x_821) ;  /* 0x00000000000c6947 */ /* 0x000ff00003800000 */
[----:B------:R-:W1:Y:S02]  /*20b10*/  LDG.E.U8 R2, desc[UR46][R14.64+0xd1] ;  /* 0x0000d12e0e027981 */ /* 0x000e64000c1e1100 */
[----:B-1----:R-:W-:-:S05]  /*20b20*/  PRMT R8, R2, 0x8880, RZ ;  /* 0x0000888002087816 */ /* 0x002fca00000000ff */
[----:B------:R-:W-:-:S07]  /*20b30*/  IMAD R3, R8, R17, RZ ;  /* 0x0000001108037224 */ /* 0x000fce00078e02ff */
.L_x_821:
[----:B------:R-:W-:Y:S05]  /*20b40*/  BSYNC B1 ;  /* 0x0000000000017941 */ /* 0x000fea0003800000 */
.L_x_820:
[----:B------:R-:W-:Y:S01]  /*20b50*/  @!P6 IMAD R131, R131, R16, R3 ;  /* 0x000000108383e224 */ /* 0x000fe200078e0203 */
[----:B------:R-:W-:Y:S04]  /*20b60*/  BSSY B1, `(.L_x_822) ;  /* 0x0000006000017945 */ /* 0x000fe80003800000 */
[----:B------:R2:W-:Y:S01]  /*20b70*/  @!P6 STG.E.U8 desc[UR46][R22.64+0xd1], R131 ;  /* 0x0000d1831600e986 */ /* 0x0005e2000c10112e */
[----:B------:R-:W-:Y:S05]  /*20b80*/  @P5 BRA `(.L_x_823) ;  /* 0x00000000000c5947 */ /* 0x000fea0003800000 */
[----:B------:R-:W1:Y:S02]  /*20b90*/  LDG.E.U8 R2, desc[UR46][R20.64+0xd8] ;  /* 0x0000d82e14027981 */ /* 0x000e64000c1e1100 */
[----:B-1----:R-:W-:-:S05]  /*20ba0*/  PRMT R8, R2, 0x8880, RZ ;  /* 0x0000888002087816 */ /* 0x002fca00000000ff */
[----:B------:R-:W-:-:S07]  /*20bb0*/  IMAD R3, R8, R17, RZ ;  /* 0x0000001108037224 */ /* 0x000fce00078e02ff */
.L_x_823:
[----:B------:R-:W-:Y:S05]  /*20bc0*/  BSYNC B1 ;  /* 0x0000000000017941 */ /* 0x000fea0003800000 */
.L_x_822:
[----:B------:R-:W-:Y:S01]  /*20bd0*/  ISETP.LT.OR P6, PT, R0, 0xda, !P4 ;  /* 0x000000da0000780c */ /* 0x000fe200067c1670 */
[----:B-1----:R-:W-:Y:S01]  /*20be0*/  @!P5 IMAD R9, R132, R16, R3 ;  /* 0x000000108409d224 */ /* 0x002fe200078e0203 */
[----:B------:R-:W-:Y:S01]  /*20bf0*/  BSSY B1, `(.L_x_824) ;  /* 0x0000008000017945 */ /* 0x000fe20003800000 */
[----:B------:R-:W-:-:S03]  /*20c00*/  ISETP.LT.OR P0, PT, R0, 0xd9, !P3 ;  /* 0x000000d90000780c */ /* 0x000fc60005f01670 */
[----:B------:R1:W-:Y:S01]  /*20c10*/  @!P5 STG.E.U8 desc[UR46][R6.64+0xd8], R9 ;  /* 0x0000d8090600d986 */ /* 0x0003e2000c10112e */
[----:B------:R-:W-:-:S06]  /*20c20*/  ISETP.LT.OR P5, PT, R0, 0xda, !P3 ;  /* 0x000000da0000780c */ /* 0x000fcc0005fa1670 */
[----:B------:R-:W-:Y:S07]  /*20c30*/  @P6 BRA `(.L_x_825) ;  /* 0x00000000000c6947 */ /* 0x000fee0003800000 */
[----:B------:R-:W5:Y:S02]  /*20c40*/  LDG.E.U8 R2, desc[UR46][R20.64+0xd9] ;  /* 0x0000d92e14027981 */ /* 0x000f64000c1e1100 */
[----:B-----5:R-:W-:-:S05]  /*20c50*/  PRMT R8, R2, 0x8880, RZ ;  /* 0x0000888002087816 */ /* 0x020fca00000000ff */
[----:B------:R-:W-:-:S07]  /*20c60*/  IMAD R3, R8, R17, RZ ;  /* 0x0000001108037224 */ /* 0x000fce00078e02ff */
.L_x_825:
[----:B------:R-:W-:Y:S05]  /*20c70*/  BSYNC B1 ;  /* 0x0000000000017941 */ /* 0x000fea0003800000 */
.L_x_824:
        /* <DEDUP_REMOVED lines=10> */
.L_x_827:
[----:B------:R-:W-:Y:S05]  /*20d20*/  BSYNC B1 ;  /* 0x0000000000017941 */ /* 0x000fea0003800000 */
.L_x_826:
        /* <DEDUP_REMOVED lines=8> */
.L_x_829:
[----:B------:R-:W-:Y:S05]  /*20db0*/  BSYNC B1 ;  /* 0x0000000000017941 */ /* 0x000fea0003800000 */
.L_x_828:
        /* <DEDUP_REMOVED lines=10> */
.L_x_831:
[----:B------:R-:W-:Y:S05]  /*20e60*/  BSYNC B1 ;  /* 0x0000000000017941 */ /* 0x000fea0003800000 */
.L_x_830:
[----:B-1----:R-:W-:Y:S01]  /*20e70*/  @!P6 IMAD R9, R136, R16, R3 ;  /* 0x000000108809e224 */ /* 0x002fe200078e0203 */
[----:B------:R-:W-:Y:S04]  /*20e80*/  BSSY B1, `(.L_x_832) ;  /* 0x0000006000017945 */ /* 0x000fe80003800000 */
[----:B------:R1:W-:Y:S01]  /*20e90*/  @!P6 STG.E.U8 desc[UR46][R6.64+0xe0], R9 ;  /* 0x0000e0090600e986 */ /* 0x0003e2000c10112e */
[----:B------:R-:W-:Y:S05]  /*20ea0*/  @P0 BRA `(.L_x_833) ;  /* 0x00000000000c0947 */ /* 0x000fea0003800000 */
[----:B------:R-:W5:Y:S02]  /*20eb0*/  LDG.E.U8 R2, desc[UR46][R20.64+0xe1] ;  /* 0x0000e12e14027981 */ /* 0x000f64000c1e1100 */
[----:B-----5:R-:W-:-:S05]  /*20ec0*/  PRMT R8, R2, 0x8880, RZ ;  /* 0x0000888002087816 */ /* 0x020fca00000000ff */
[----:B------:R-:W-:-:S07]  /*20ed0*/  IMAD R3, R8, R17, RZ ;  /* 0x0000001108037224 */ /* 0x000fce00078e02ff */
.L_x_833:
[----:B------:R-:W-:Y:S05]  /*20ee0*/  BSYNC B1 ;  /* 0x0000000000017941 */ /* 0x000fea0003800000 */
.L_x_832:
        /* <DEDUP_REMOVED lines=10> */
.L_x_835:
[----:B------:R-:W-:Y:S05]  /*20f90*/  BSYNC B1 ;  /* 0x0000000000017941 */ /* 0x000fea0003800000 */
.L_x_834:
        /* <DEDUP_REMOVED lines=10> */
.L_x_837:
[----:B------:R-:W-:Y:S05]  /*21040*/  BSYNC B1 ;  /* 0x0000000000017941 */ /* 0x000fea0003800000 */
.L_x_836:
[----:B------:R-:W-:Y:S01]  /*21050*/  @!P6 IMAD R139, R139, R16, R3 ;  /* 0x000000108b8be224 */ /* 0x000fe200078e0203 */
[----:B------:R-:W-:Y:S04]  /*21060*/  BSSY B1, `(.L_x_838) ;  /* 0x0000006000017945 */ /* 0x000fe80003800000 */
[----:B------:R2:W-:Y:S01]  /*21070*/  @!P6 STG.E.U8 desc[UR46][R22.64+0xe1], R139 ;  /* 0x0000e18b1600e986 */ /* 0x0005e2000c10112e */
[----:B------:R-:W-:Y:S05]  /*21080*/  @P0 BRA `(.L_x_839) ;  /* 0x00000000000c0947 */ /* 0x000fea0003800000 */
[----:B------:R-:W1:Y:S02]  /*21090*/  LDG.E.U8 R2, desc[UR46][R20.64+0xe8] ;  /* 0x0000e82e14027981 */ /* 0x000e64000c1e1100 */
[----:B-1----:R-:W-:-:S05]  /*210a0*/  PRMT R8, R2, 0x8880, RZ ;  /* 0x0000888002087816 */ /* 0x002fca00000000ff */
[----:B------:R-:W-:-:S07]  /*210b0*/  IMAD R3, R8, R17, RZ ;  /* 0x0000001108037224 */ /* 0x000fce00078e02ff */
.L_x_839:
[----:B------:R-:W-:Y:S05]  /*210c0*/  BSYNC B1 ;  /* 0x0000000000017941 */ /* 0x000fea0003800000 */
.L_x_838:
        /* <DEDUP_REMOVED lines=10> */
.L_x_841:
[----:B------:R-:W-:Y:S05]  /*21170*/  BSYNC B1 ;  /* 0x0000000000017941 */ /* 0x000fea0003800000 */
.L_x_840:
        /* <DEDUP_REMOVED lines=10> */
.L_x_843:
[----:B------:R-:W-:Y:S05]  /*21220*/  BSYNC B1 ;  /* 0x0000000000017941 */ /* 0x000fea0003800000 */
.L_x_842:
        /* <DEDUP_REMOVED lines=8> */
.L_x_845:
[----:B------:R-:W-:Y:S05]  /*212b0*/  BSYNC B1 ;  /* 0x0000000000017941 */ /* 0x000fea0003800000 */
.L_x_844:
        /* <DEDUP_REMOVED lines=10> */
.L_x_847:
[----:B------:R-:W-:Y:S05]  /*21360*/  BSYNC B1 ;  /* 0x0000000000017941 */ /* 0x000fea0003800000 */
.L_x_846:
[----:B-1----:R-:W-:Y:S01]  /*21370*/  @!P6 IMAD R9, R144, R16, R3 ;  /* 0x000000109009e224 */ /* 0x002fe200078e0203 */
[----:B------:R-:W-:Y:S04]  /*21380*/  BSSY B1, `(.L_x_848) ;  /* 0x0000006000017945 */ /* 0x000fe80003800000 */
[----:B------:R1:W-:Y:S01]  /*21390*/  @!P6 STG.E.U8 desc[UR46][R6.64+0xf0], R9 ;  /* 0x0000f0090600e986 */ /* 0x0003e2000c10112e */
[----:B------:R-:W-:Y:S05]  /*213a0*/  @P5 BRA `(.L_x_849) ;  /* 0x00000000000c5947 */ /* 0x000fea0003800000 */
[----:B------:R-:W5:Y:S02]  /*213b0*/  LDG.E.U8 R2, desc[UR46][R20.64+0xf1] ;  /* 0x0000f12e14027981 */ /* 0x000f64000c1e1100 */
[----:B-----5:R-:W-:-:S05]  /*213c0*/  PRMT R8, R2, 0x8880, RZ ;  /* 0x0000888002087816 */ /* 0x020fca00000000ff */
[----:B------:R-:W-:-:S07]  /*213d0*/  IMAD R3, R8, R17, RZ ;  /* 0x0000001108037224 */ /* 0x000fce00078e02ff */
.L_x_849:
[----:B------:R-:W-:Y:S05]  /*213e0*/  BSYNC B1 ;  /* 0x0000000000017941 */ /* 0x000fea0003800000 */
.L_x_848:
        /* <DEDUP_REMOVED lines=10> */
.L_x_851:
[----:B------:R-:W-:Y:S05]  /*21490*/  BSYNC B1 ;  /* 0x0000000000017941 */ /* 0x000fea0003800000 */
.L_x_850:
        /* <DEDUP_REMOVED lines=10> */
.L_x_853:
[----:B------:R-:W-:Y:S05]  /*21540*/  BSYNC B1 ;  /* 0x0000000000017941 */ /* 0x000fea0003800000 */
.L_x_852:
[----:B------:R-:W-:Y:S01]  /*21550*/  @!P6 IMAD R147, R147, R16, R3 ;  /* 0x000000109393e224 */ /* 0x000fe200078e0203 */
[----:B------:R-:W-:Y:S04]  /*21560*/  BSSY B1, `(.L_x_854) ;  /* 0x0000006000017945 */ /* 0x000fe80003800000 */
[----:B------:R2:W-:Y:S01]  /*21570*/  @!P6 STG.E.U8 desc[UR46][R22.64+0xf1], R147 ;  /* 0x0000f1931600e986 */ /* 0x0005e2000c10112e */
[----:B------:R-:W-:Y:S05]  /*21580*/  @P5 BRA `(.L_x_855) ;  /* 0x00000000000c5947 */ /* 0x000fea0003800000 */
[----:B------:R-:W1:Y:S02]  /*21590*/  LDG.E.U8 R2, desc[UR46][R20.64+0xf8] ;  /* 0x0000f82e14027981 */ /* 0x000e64000c1e1100 */
[----:B-1----:R-:W-:-:S05]  /*215a0*/  PRMT R8, R2, 0x8880, RZ ;  /* 0x0000888002087816 */ /* 0x002fca00000000ff */
[----:B------:R-:W-:-:S07]  /*215b0*/  IMAD R3, R8, R17, RZ ;  /* 0x0000001108037224 */ /* 0x000fce00078e02ff */
.L_x_855:
[----:B------:R-:W-:Y:S05]  /*215c0*/  BSYNC B1 ;  /* 0x0000000000017941 */ /* 0x000fea0003800000 */
.L_x_854:
        /* <DEDUP_REMOVED lines=10> */
.L_x_857:
[----:B------:R-:W-:Y:S05]  /*21670*/  BSYNC B1 ;  /* 0x0000000000017941 */ /* 0x000fea0003800000 */
.L_x_856:
        /* <DEDUP_REMOVED lines=10> */
.L_x_859:
[----:B------:R-:W-:Y:S05]  /*21720*/  BSYNC B1 ;  /* 0x0000000000017941 */ /* 0x000fea0003800000 */
.L_x_858:
        /* <DEDUP_REMOVED lines=8> */
.L_x_861:
[----:B------:R-:W-:Y:S05]  /*217b0*/  BSYNC B1 ;  /* 0x0000000000017941 */ /* 0x000fea0003800000 */
.L_x_860:
        /* <DEDUP_REMOVED lines=10> */
.L_x_863:
[----:B------:R-:W-:Y:S05]  /*21860*/  BSYNC B1 ;  /* 0x0000000000017941 */ /* 0x000fea0003800000 */
.L_x_862:
[----:B-1----:R-:W-:Y:S01]  /*21870*/  @!P6 IMAD R9, R152, R16, R3 ;  /* 0x000000109809e224 */ /* 0x002fe200078e0203 */
[----:B------:R-:W-:Y:S04]  /*21880*/  BSSY B1, `(.L_x_864) ;  /* 0x0000006000017945 */ /* 0x000fe80003800000 */
[----:B------:R1:W-:Y:S01]  /*21890*/  @!P6 STG.E.U8 desc[UR46][R6.64+0x100], R9 ;  /* 0x000100090600e986 */ /* 0x0003e2000c10112e */
[----:B------:R-:W-:Y:S05]  /*218a0*/  @P0 BRA `(.L_x_865) ;  /* 0x00000000000c0947 */ /* 0x000fea0003800000 */
[----:B------:R-:W5:Y:S02]  /*218b0*/  LDG.E.U8 R2, desc[UR46][R20.64+0x101] ;  /* 0x0001012e14027981 */ /* 0x000f64000c1e1100 */
[----:B-----5:R-:W-:-:S05]  /*218c0*/  PRMT R8, R2, 0x8880, RZ ;  /* 0x0000888002087816 */ /* 0x020fca00000000ff */
[----:B------:R-:W-:-:S07]  /*218d0*/  IMAD R3, R8, R17, RZ ;  /* 0x0000001108037224 */ /* 0x000fce00078e02ff */
.L_x_865:
[----:B------:R-:W-:Y:S05]  /*218e0*/  BSYNC B1 ;  /* 0x0000000000017941 */ /* 0x000fea0003800000 */
.L_x_864:
        /* <DEDUP_REMOVED lines=10> */
.L_x_867:
[----:B------:R-:W-:Y:S05]  /*21990*/  BSYNC B1 ;  /* 0x0000000000017941 */ /* 0x000fea0003800000 */
.L_x_866:
        /* <DEDUP_REMOVED lines=10> */
.L_x_869:
[----:B------:R-:W-:Y:S05]  /*21a40*/  BSYNC B1 ;  /* 0x0000000000017941 */ /* 0x000fea0003800000 */
.L_x_868:
[----:B------:R-:W-:Y:S01]  /*21a50*/  @!P6 IMAD R155, R155, R16, R3 ;  /* 0x000000109b9be224 */ /* 0x000fe200078e0203 */
[----:B------:R-:W-:Y:S04]  /*21a60*/  BSSY B1, `(.L_x_870) ;  /* 0x0000006000017945 */ /* 0x000fe80003800000 */
[----:B------:R2:W-:Y:S01]  /*21a70*/  @!P6 STG.E.U8 desc[UR46][R22.64+0x101], R155 ;  /* 0x0001019b1600e986 */ /* 0x0005e2000c10112e */
[----:B------:R-:W-:Y:S05]  /*21a80*/  @P0 BRA `(.L_x_871) ;  /* 0x00000000000c0947 */ /* 0x000fea0003800000 */
[----:B------:R-:W1:Y:S02]  /*21a90*/  LDG.E.U8 R2, desc[UR46][R20.64+0x108] ;  /* 0x0001082e14027981 */ /* 0x000e64000c1e1100 */
[----:B-1----:R-:W-:-:S05]  /*21aa0*/  PRMT R8, R2, 0x8880, RZ ;  /* 0x0000888002087816 */ /* 0x002fca00000000ff */
[----:B------:R-:W-:-:S07]  /*21ab0*/  IMAD R3, R8, R17, RZ ;  /* 0x0000001108037224 */ /* 0x000fce00078e02ff */
.L_x_871:
[----:B------:R-:W-:Y:S05]  /*21ac0*/  BSYNC B1 ;  /* 0x0000000000017941 */ /* 0x000fea0003800000 */
.L_x_870:
        /* <DEDUP_REMOVED lines=10> */
.L_x_873:
[----:B------:R-:W-:Y:S05]  /*21b70*/  BSYNC B1 ;  /* 0x0000000000017941 */ /* 0x000fea0003800000 */
.L_x_872:
        /* <DEDUP_REMOVED lines=10> */
.L_x_875:
[----:B------:R-:W-:Y:S05]  /*21c20*/  BSYNC B1 ;  /* 0x0000000000017941 */ /* 0x000fea0003800000 */
.L_x_874:
        /* <DEDUP_REMOVED lines=8> */
.L_x_877:
[----:B------:R-:W-:Y:S05]  /*21cb0*/  BSYNC B1 ;  /* 0x0000000000017941 */ /* 0x000fea0003800000 */
.L_x_876:
        /* <DEDUP_REMOVED lines=10> */
.L_x_879:
[----:B------:R-:W-:Y:S05]  /*21d60*/  BSYNC B1 ;  /* 0x0000000000017941 */ /* 0x000fea0003800000 */
.L_x_878:
[----:B-1----:R-:W-:Y:S01]  /*21d70*/  @!P6 IMAD R9, R160, R16, R3 ;  /* 0x00000010a009e224 */ /* 0x002fe200078e0203 */
[----:B------:R-:W-:Y:S04]  /*21d80*/  BSSY B1, `(.L_x_880) ;  /* 0x0000006000017945 */ /* 0x000fe80003800000 */
[----:B------:R1:W-:Y:S01]  /*21d90*/  @!P6 STG.E.U8 desc[UR46][R6.64+0x110], R9 ;  /* 0x000110090600e986 */ /* 0x0003e2000c10112e */
[----:B------:R-:W-:Y:S05]  /*21da0*/  @P5 BRA `(.L_x_881) ;  /* 0x00000000000c5947 */ /* 0x000fea0003800000 */
[----:B------:R-:W5:Y:S02]  /*21db0*/  LDG.E.U8 R2, desc[UR46][R20.64+0x111] ;  /* 0x0001112e14027981 */ /* 0x000f64000c1e1100 */
[----:B-----5:R-:W-:-:S05]  /*21dc0*/  PRMT R8, R2, 0x8880, RZ ;  /* 0x0000888002087816 */ /* 0x020fca00000000ff */
[----:B------:R-:W-:-:S07]  /*21dd0*/  IMAD R3, R8, R17, RZ ;  /* 0x0000001108037224 */ /* 0x000fce00078e02ff */
.L_x_881:
[----:B------:R-:W-:Y:S05]  /*21de0*/  BSYNC B1 ;  /* 0x0000000000017941 */ /* 0x000fea0003800000 */
.L_x_880:
        /* <DEDUP_REMOVED lines=10> */
.L_x_883:
[----:B------:R-:W-:Y:S05]  /*21e90*/  BSYNC B1 ;  /* 0x0000000000017941 */ /* 0x000fea0003800000 */
.L_x_882:
        /* <DEDUP_REMOVED lines=10> */
.L_x_885:
[----:B------:R-:W-:Y:S05]  /*21f40*/  BSYNC B1 ;  /* 0x0000000000017941 */ /* 0x000fea0003800000 */
.L_x_884:
[----:B------:R-:W-:Y:S01]  /*21f50*/  @!P6 IMAD R163, R163, R16, R3 ;  /* 0x00000010a3a3e224 */ /* 0x000fe200078e0203 */
[----:B------:R-:W-:Y:S04]  /*21f60*/  BSSY B1, `(.L_x_886) ;  /* 0x0000006000017945 */ /* 0x000fe80003800000 */
[----:B------:R2:W-:Y:S01]  /*21f70*/  @!P6 STG.E.U8 desc[UR46][R22.64+0x111], R163 ;  /* 0x000111a31600e986 */ /* 0x0005e2000c10112e */
[----:B------:R-:W-:Y:S05]  /*21f80*/  @P5 BRA `(.L_x_887) ;  /* 0x00000000000c5947 */ /* 0x000fea0003800000 */
[----:B------:R-:W1:Y:S02]  /*21f90*/  LDG.E.U8 R2, desc[UR46][R20.64+0x118] ;  /* 0x0001182e14027981 */ /* 0x000e64000c1e1100 */
[----:B-1----:R-:W-:-:S05]  /*21fa0*/  PRMT R8, R2, 0x8880, RZ ;  /* 0x0000888002087816 */ /* 0x002fca00000000ff */
[----:B------:R-:W-:-:S07]  /*21fb0*/  IMAD R3, R8, R17, RZ ;  /* 0x0000001108037224 */ /* 0x000fce00078e02ff */
.L_x_887:
[----:B------:R-:W-:Y:S05]  /*21fc0*/  BSYNC B1 ;  /* 0x0000000000017941 */ /* 0x000fea0003800000 */
.L_x_886:
        /* <DEDUP_REMOVED lines=10> */
.L_x_889:
[----:B------:R-:W-:Y:S05]  /*22070*/  BSYNC B1 ;  /* 0x0000000000017941 */ /* 0x000fea0003800000 */
.L_x_888:
        /* <DEDUP_REMOVED lines=10> */
.L_x_891:
[----:B------:R-:W-:Y:S05]  /*22120*/  BSYNC B1 ;  /* 0x0000000000017941 */ /* 0x000fea0003800000 */
.L_x_890:
        /* <DEDUP_REMOVED lines=8> */
.L_x_893:
[----:B------:R-:W-:Y:S05]  /*221b0*/  BSYNC B1 ;  /* 0x0000000000017941 */ /* 0x000fea0003800000 */
.L_x_892:
        /* <DEDUP_REMOVED lines=10> */
.L_x_895:
[----:B------:R-:W-:Y:S05]  /*22260*/  BSYNC B1 ;  /* 0x0000000000017941 */ /* 0x000fea0003800000 */
.L_x_894:
[----:B-1----:R-:W-:Y:S01]  /*22270*/  @!P6 IMAD R9, R168, R16, R3 ;  /* 0x00000010a809e224 */ /* 0x002fe200078e0203 */
[----:B------:R-:W-:Y:S04]  /*22280*/  BSSY B1, `(.L_x_896) ;  /* 0x0000006000017945 */ /* 0x000fe80003800000 */
[----:B------:R1:W-:Y:S01]  /*22290*/  @!P6 STG.E.U8 desc[UR46][R6.64+0x120], R9 ;  /* 0x000120090600e986 */ /* 0x0003e2000c10112e */
[----:B------:R-:W-:Y:S05]  /*222a0*/  @P0 BRA `(.L_x_897) ;  /* 0x00000000000c0947 */ /* 0x000fea0003800000 */
[----:B------:R-:W5:Y:S02]  /*222b0*/  LDG.E.U8 R2, desc[UR46][R20.64+0x121] ;  /* 0x0001212e14027981 */ /* 0x000f64000c1e1100 */
[----:B-----5:R-:W-:-:S05]  /*222c0*/  PRMT R8, R2, 0x8880, RZ ;  /* 0x0000888002087816 */ /* 0x020fca00000000ff */
[----:B------:R-:W-:-:S07]  /*222d0*/  IMAD R3, R8, R17, RZ ;  /* 0x0000001108037224 */ /* 0x000fce00078e02ff */
.L_x_897:
[----:B------:R-:W-:Y:S05]  /*222e0*/  BSYNC B1 ;  /* 0x0000000000017941 */ /* 0x000fea0003800000 */
.L_x_896:
        /* <DEDUP_REMOVED lines=10> */
.L_x_899:
[----:B------:R-:W-:Y:S05]  /*22390*/  BSYNC B1 ;  /* 0x0000000000017941 */ /* 0x000fea0003800000 */
.L_x_898:
        /* <DEDUP_REMOVED lines=10> */
.L_x_901:
[----:B------:R-:W-:Y:S05]  /*22440*/  BSYNC B1 ;  /* 0x0000000000017941 */ /* 0x000fea0003800000 */
.L_x_900:
[----:B------:R-:W-:Y:S01]  /*22450*/  @!P6 IMAD R171, R171, R16, R3 ;  /* 0x00000010ababe224 */ /* 0x000fe200078e0203 */
[----:B------:R-:W-:Y:S04]  /*22460*/  BSSY B1, `(.L_x_902) ;  /* 0x0000006000017945 */ /* 0x000fe80003800000 */
[----:B------:R2:W-:Y:S01]  /*22470*/  @!P6 STG.E.U8 desc[UR46][R22.64+0x121], R171 ;  /* 0x000121ab1600e986 */ /* 0x0005e2000c10112e */
[----:B------:R-:W-:Y:S05]  /*22480*/  @P0 BRA `(.L_x_903) ;  /* 0x00000000000c0947 */ /* 0x000fea0003800000 */
[----:B------:R-:W1:Y:S02]  /*22490*/  LDG.E.U8 R2, desc[UR46][R20.64+0x128] ;  /* 0x0001282e14027981 */ /* 0x000e64000c1e1100 */
[----:B-1----:R-:W-:-:S05]  /*224a0*/  PRMT R8, R2, 0x8880, RZ ;  /* 0x0000888002087816 */ /* 0x002fca00000000ff */
[----:B------:R-:W-:-:S07]  /*224b0*/  IMAD R3, R8, R17, RZ ;  /* 0x0000001108037224 */ /* 0x000fce00078e02ff */
.L_x_903:
[----:B------:R-:W-:Y:S05]  /*224c0*/  BSYNC B1 ;  /* 0x0000000000017941 */ /* 0x000fea0003800000 */
.L_x_902:
        /* <DEDUP_REMOVED lines=10> */
.L_x_905:
[----:B------:R-:W-:Y:S05]  /*22570*/  BSYNC B1 ;  /* 0x0000000000017941 */ /* 0x000fea0003800000 */
.L_x_904:
        /* <DEDUP_REMOVED lines=10> */
.L_x_907:
[----:B------:R-:W-:Y:S05]  /*22620*/  BSYNC B1 ;  /* 0x0000000000017941 */ /* 0x000fea0003800000 */
.L_x_906:
        /* <DEDUP_REMOVED lines=8> */
.L_x_909:
[----:B------:R-:W-:Y:S05]  /*226b0*/  BSYNC B1 ;  /* 0x0000000000017941 */ /* 0x000fea0003800000 */
.L_x_908:
        /* <DEDUP_REMOVED lines=10> */
.L_x_911:
[----:B------:R-:W-:Y:S05]  /*22760*/  BSYNC B1 ;  /* 0x0000000000017941 */ /* 0x000fea0003800000 */
.L_x_910:
[----:B-1----:R-:W-:Y:S01]  /*22770*/  @!P6 IMAD R9, R176, R16, R3 ;  /* 0x00000010b009e224 */ /* 0x002fe200078e0203 */
[----:B------:R-:W-:Y:S04]  /*22780*/  BSSY B1, `(.L_x_912) ;  /* 0x0000006000017945 */ /* 0x000fe80003800000 */
[----:B------:R1:W-:Y:S01]  /*22790*/  @!P6 STG.E.U8 desc[UR46][R6.64+0x130], R9 ;  /* 0x000130090600e986 */ /* 0x0003e2000c10112e */
[----:B------:R-:W-:Y:S05]  /*227a0*/  @P5 BRA `(.L_x_913) ;  /* 0x00000000000c5947 */ /* 0x000fea0003800000 */
[----:B------:R-:W5:Y:S02]  /*227b0*/  LDG.E.U8 R2, desc[UR46][R20.64+0x131] ;  /* 0x0001312e14027981 */ /* 0x000f64000c1e1100 */
[----:B-----5:R-:W-:-:S05]  /*227c0*/  PRMT R8, R2, 0x8880, RZ ;  /* 0x0000888002087816 */ /* 0x020fca00000000ff */
[----:B------:R-:W-:-:S07]  /*227d0*/  IMAD R3, R8, R17, RZ ;  /* 0x0000001108037224 */ /* 0x000fce00078e02ff */
.L_x_913:
[----:B------:R-:W-:Y:S05]  /*227e0*/  BSYNC B1 ;  /* 0x0000000000017941 */ /* 0x000fea0003800000 */
.L_x_912:
        /* <DEDUP_REMOVED lines=10> */
.L_x_915:
[----:B------:R-:W-:Y:S05]  /*22890*/  BSYNC B1 ;  /* 0x0000000000017941 */ /* 0x000fea0003800000 */
.L_x_914:
        /* <DEDUP_REMOVED lines=10> */
.L_x_917:
[----:B------:R-:W-:Y:S05]  /*22940*/  BSYNC B1 ;  /* 0x0000000000017941 */ /* 0x000fea0003800000 */
.L_x_916:
[----:B------:R-:W-:Y:S01]  /*22950*/  @!P6 IMAD R179, R179, R16, R3 ;  /* 0x00000010b3b3e224 */ /* 0x000fe200078e0203 */
[----:B------:R-:W-:Y:S04]  /*22960*/  BSSY B1, `(.L_x_918) ;  /* 0x0000006000017945 */ /* 0x000fe80003800000 */
[----:B------:R2:W-:Y:S01]  /*22970*/  @!P6 STG.E.U8 desc[UR46][R22.64+0x131], R179 ;  /* 0x000131b31600e986 */ /* 0x0005e2000c10112e */
[----:B------:R-:W-:Y:S05]  /*22980*/  @P5 BRA `(.L_x_919) ;  /* 0x00000000000c5947 */ /* 0x000fea0003800000 */
[----:B------:R-:W1:Y:S02]  /*22990*/  LDG.E.U8 R2, desc[UR46][R20.64+0x138] ;  /* 0x0001382e14027981 */ /* 0x000e64000c1e1100 */
[----:B-1----:R-:W-:-:S05]  /*229a0*/  PRMT R8, R2, 0x8880, RZ ;  /* 0x0000888002087816 */ /* 0x002fca00000000ff */
[----:B------:R-:W-:-:S07]  /*229b0*/  IMAD R3, R8, R17, RZ ;  /* 0x0000001108037224 */ /* 0x000fce00078e02ff */
.L_x_919:
[----:B------:R-:W-:Y:S05]  /*229c0*/  BSYNC B1 ;  /* 0x0000000000017941 */ /* 0x000fea0003800000 */
.L_x_918:
        /* <DEDUP_REMOVED lines=10> */
.L_x_921:
[----:B------:R-:W-:Y:S05]  /*22a70*/  BSYNC B1 ;  /* 0x0000000000017941 */ /* 0x000fea0003800000 */
.L_x_920:
        /* <DEDUP_REMOVED lines=10> */
.L_x_923:
[----:B------:R-:W-:Y:S05]  /*22b20*/  BSYNC B1 ;  /* 0x0000000000017941 */ /* 0x000fea0003800000 */
.L_x_922:
        /* <DEDUP_REMOVED lines=8> */
.L_x_925:
[----:B------:R-:W-:Y:S05]  /*22bb0*/  BSYNC B1 ;  /* 0x0000000000017941 */ /* 0x000fea0003800000 */
.L_x_924:
        /* <DEDUP_REMOVED lines=10> */
.L_x_927:
[----:B------:R-:W-:Y:S05]  /*22c60*/  BSYNC B1 ;  /* 0x0000000000017941 */ /* 0x000fea0003800000 */
.L_x_926:
[----:B-1----:R-:W-:Y:S01]  /*22c70*/  @!P6 IMAD R9, R184, R16, R3 ;  /* 0x00000010b809e224 */ /* 0x002fe200078e0203 */
[----:B------:R-:W-:Y:S04]  /*22c80*/  BSSY B1, `(.L_x_928) ;  /* 0x0000006000017945 */ /* 0x000fe80003800000 */
[----:B------:R1:W-:Y:S01]  /*22c90*/  @!P6 STG.E.U8 desc[UR46][R6.64+0x140], R9 ;  /* 0x000140090600e986 */ /* 0x0003e2000c10112e */
[----:B------:R-:W-:Y:S05]  /*22ca0*/  @P0 BRA `(.L_x_929) ;  /* 0x00000000000c0947 */ /* 0x000fea0003800000 */
[----:B------:R-:W5:Y:S02]  /*22cb0*/  LDG.E.U8 R2, desc[UR46][R20.64+0x141] ;  /* 0x0001412e14027981 */ /* 0x000f64000c1e1100 */
[----:B-----5:R-:W-:-:S05]  /*22cc0*/  PRMT R8, R2, 0x8880, RZ ;  /* 0x0000888002087816 */ /* 0x020fca00000000ff */
[----:B------:R-:W-:-:S07]  /*22cd0*/  IMAD R3, R8, R17, RZ ;  /* 0x0000001108037224 */ /* 0x000fce00078e02ff */
.L_x_929:
[----:B------:R-:W-:Y:S05]  /*22ce0*/  BSYNC B1 ;  /* 0x0000000000017941 */ /* 0x000fea0003800000 */
.L_x_928:
        /* <DEDUP_REMOVED lines=10> */
.L_x_931:
[----:B------:R-:W-:Y:S05]  /*22d90*/  BSYNC B1 ;  /* 0x0000000000017941 */ /* 0x000fea0003800000 */
.L_x_930:
        /* <DEDUP_REMOVED lines=10> */
.L_x_933:
[----:B------:R-:W-:Y:S05]  /*22e40*/  BSYNC B1 ;  /* 0x0000000000017941 */ /* 0x000fea0003800000 */
.L_x_932:
[----:B------:R-:W-:Y:S01]  /*22e50*/  @!P6 IMAD R187, R187, R16, R3 ;  /* 0x00000010bbbbe224 */ /* 0x000fe200078e0203 */
[----:B------:R-:W-:Y:S04]  /*22e60*/  BSSY B1, `(.L_x_934) ;  /* 0x0000006000017945 */ /* 0x000fe80003800000 */
[----:B------:R2:W-:Y:S01]  /*22e70*/  @!P6 STG.E.U8 desc[UR46][R22.64+0x141], R187 ;  /* 0x000141bb1600e986 */ /* 0x0005e2000c10112e */
[----:B------:R-:W-:Y:S05]  /*22e80*/  @P0 BRA `(.L_x_935) ;  /* 0x00000000000c0947 */ /* 0x000fea0003800000 */
[----:B------:R-:W1:Y:S02]  /*22e90*/  LDG.E.U8 R2, desc[UR46][R20.64+0x148] ;  /* 0x0001482e14027981 */ /* 0x000e64000c1e1100 */
[----:B-1----:R-:W-:-:S05]  /*22ea0*/  PRMT R8, R2, 0x8880, RZ ;  /* 0x0000888002087816 */ /* 0x002fca00000000ff */
[----:B------:R-:W-:-:S07]  /*22eb0*/  IMAD R3, R8, R17, RZ ;  /* 0x0000001108037224 */ /* 0x000fce00078e02ff */
.L_x_935:
[----:B------:R-:W-:Y:S05]  /*22ec0*/  BSYNC B1 ;  /* 0x0000000000017941 */ /* 0x000fea0003800000 */
.L_x_934:
        /* <DEDUP_REMOVED lines=10> */
.L_x_937:
[----:B------:R-:W-:Y:S05]  /*22f70*/  BSYNC B1 ;  /* 0x0000000000017941 */ /* 0x000fea0003800000 */
.L_x_936:
        /* <DEDUP_REMOVED lines=10> */
.L_x_939:
[----:B------:R-:W-:Y:S05]  /*23020*/  BSYNC B1 ;  /* 0x0000000000017941 */ /* 0x000fea0003800000 */
.L_x_938:
        /* <DEDUP_REMOVED lines=8> */
.L_x_941:
[----:B------:R-:W-:Y:S05]  /*230b0*/  BSYNC B1 ;  /* 0x0000000000017941 */ /* 0x000fea0003800000 */
.L_x_940:
        /* <DEDUP_REMOVED lines=10> */
.L_x_943:
[----:B------:R-:W-:Y:S05]  /*23160*/  BSYNC B1 ;  /* 0x0000000000017941 */ /* 0x000fea0003800000 */
.L_x_942:
[----:B-1----:R-:W-:Y:S01]  /*23170*/  @!P6 IMAD R9, R192, R16, R3 ;  /* 0x00000010c009e224 */ /* 0x002fe200078e0203 */
[----:B------:R-:W-:Y:S04]  /*23180*/  BSSY B1, `(.L_x_944) ;  /* 0x0000006000017945 */ /* 0x000fe80003800000 */
[----:B------:R1:W-:Y:S01]  /*23190*/  @!P6 STG.E.U8 desc[UR46][R6.64+0x150], R9 ;  /* 0x000150090600e986 */ /* 0x0003e2000c10112e */
[----:B------:R-:W-:Y:S05]  /*231a0*/  @P5 BRA `(.L_x_945) ;  /* 0x00000000000c5947 */ /* 0x000fea0003800000 */
[----:B------:R-:W5:Y:S02]  /*231b0*/  LDG.E.U8 R2, desc[UR46][R20.64+0x151] ;  /* 0x0001512e14027981 */ /* 0x000f64000c1e1100 */
[----:B-----5:R-:W-:-:S05]  /*231c0*/  PRMT R8, R2, 0x8880, RZ ;  /* 0x0000888002087816 */ /* 0x020fca00000000ff */
[----:B------:R-:W-:-:S07]  /*231d0*/  IMAD R3, R8, R17, RZ ;  /* 0x0000001108037224 */ /* 0x000fce00078e02ff */
.L_x_945:
[----:B------:R-:W-:Y:S05]  /*231e0*/  BSYNC B1 ;  /* 0x0000000000017941 */ /* 0x000fea0003800000 */
.L_x_944:
        /* <DEDUP_REMOVED lines=10> */
.L_x_947:
[----:B------:R-:W-:Y:S05]  /*23290*/  BSYNC B1 ;  /* 0x0000000000017941 */ /* 0x000fea0003800000 */
.L_x_946:
        /* <DEDUP_REMOVED lines=10> */
.L_x_949:
[----:B------:R-:W-:Y:S05]  /*23340*/  BSYNC B1 ;  /* 0x0000000000017941 */ /* 0x000fea0003800000 */
.L_x_948:
[----:B------:R-:W-:Y:S01]  /*23350*/  @!P6 IMAD R195, R195, R16, R3 ;  /* 0x00000010c3c3e224 */ /* 0x000fe200078e0203 */
[----:B------:R-:W-:Y:S04]  /*23360*/  BSSY B1, `(.L_x_950) ;  /* 0x0000006000017945 */ /* 0x000fe80003800000 */
[----:B------:R2:W-:Y:S01]  /*23370*/  @!P6 STG.E.U8 desc[UR46][R22.64+0x151], R195 ;  /* 0x000151c31600e986 */ /* 0x0005e2000c10112e */
[----:B------:R-:W-:Y:S05]  /*23380*/  @P5 BRA `(.L_x_951) ;  /* 0x00000000000c5947 */ /* 0x000fea0003800000 */
[----:B------:R-:W1:Y:S02]  /*23390*/  LDG.E.U8 R2, desc[UR46][R20.64+0x158] ;  /* 0x0001582e14027981 */ /* 0x000e64000c1e1100 */
[----:B-1----:R-:W-:-:S05]  /*233a0*/  PRMT R8, R2, 0x8880, RZ ;  /* 0x0000888002087816 */ /* 0x002fca00000000ff */
[----:B------:R-:W-:-:S07]  /*233b0*/  IMAD R3, R8, R17, RZ ;  /* 0x0000001108037224 */ /* 0x000fce00078e02ff */
.L_x_951:
[----:B------:R-:W-:Y:S05]  /*233c0*/  BSYNC B1 ;  /* 0x0000000000017941 */ /* 0x000fea0003800000 */
.L_x_950:
        /* <DEDUP_REMOVED lines=10> */
.L_x_953:
[----:B------:R-:W-:Y:S05]  /*23470*/  BSYNC B1 ;  /* 0x0000000000017941 */ /* 0x000fea0003800000 */
.L_x_952:
        /* <DEDUP_REMOVED lines=10> */
.L_x_955:
[----:B------:R-:W-:Y:S05]  /*23520*/  BSYNC B1 ;  /* 0x0000000000017941 */ /* 0x000fea0003800000 */
.L_x_954:
        /* <DEDUP_REMOVED lines=8> */
.L_x_957:
[----:B------:R-:W-:Y:S05]  /*235b0*/  BSYNC B1 ;  /* 0x0000000000017941 */ /* 0x000fea0003800000 */
.L_x_956:
        /* <DEDUP_REMOVED lines=10> */
.L_x_959:
[----:B------:R-:W-:Y:S05]  /*23660*/  BSYNC B1 ;  /* 0x0000000000017941 */ /* 0x000fea0003800000 */
.L_x_958:
[----:B-1----:R-:W-:Y:S01]  /*23670*/  @!P6 IMAD R9, R200, R16, R3 ;  /* 0x00000010c809e224 */ /* 0x002fe200078e0203 */
[----:B------:R-:W-:Y:S04]  /*23680*/  BSSY B1, `(.L_x_960) ;  /* 0x0000006000017945 */ /* 0x000fe80003800000 */
[----:B------:R1:W-:Y:S01]  /*23690*/  @!P6 STG.E.U8 desc[UR46][R6.64+0x160], R9 ;  /* 0x000160090600e986 */ /* 0x0003e2000c10112e */
[----:B------:R-:W-:Y:S05]  /*236a0*/  @P0 BRA `(.L_x_961) ;  /* 0x00000000000c0947 */ /* 0x000fea0003800000 */
[----:B------:R-:W5:Y:S02]  /*236b0*/  LDG.E.U8 R2, desc[UR46][R20.64+0x161] ;  /* 0x0001612e14027981 */ /* 0x000f64000c1e1100 */
[----:B-----5:R-:W-:-:S05]  /*236c0*/  PRMT R8, R2, 0x8880, RZ ;  /* 0x0000888002087816 */ /* 0x020fca00000000ff */
[----:B------:R-:W-:-:S07]  /*236d0*/  IMAD R3, R8, R17, RZ ;  /* 0x0000001108037224 */ /* 0x000fce00078e02ff */
.L_x_961:
[----:B------:R-:W-:Y:S05]  /*236e0*/  BSYNC B1 ;  /* 0x0000000000017941 */ /* 0x000fea0003800000 */
.L_x_960:
        /* <DEDUP_REMOVED lines=10> */
.L_x_963:
[----:B------:R-:W-:Y:S05]  /*23790*/  BSYNC B1 ;  /* 0x0000000000017941 */ /* 0x000fea0003800000 */
.L_x_962:
        /* <DEDUP_REMOVED lines=10> */
.L_x_965:
[----:B------:R-:W-:Y:S05]  /*23840*/  BSYNC B1 ;  /* 0x0000000000017941 */ /* 0x000fea0003800000 */
.L_x_964:
[----:B------:R-:W-:Y:S01]  /*23850*/  @!P6 IMAD R203, R203, R16, R3 ;  /* 0x00000010cbcbe224 */ /* 0x000fe200078e0203 */
[----:B------:R-:W-:Y:S04]  /*23860*/  BSSY B1, `(.L_x_966) ;  /* 0x0000006000017945 */ /* 0x000fe80003800000 */
[----:B------:R2:W-:Y:S01]  /*23870*/  @!P6 STG.E.U8 desc[UR46][R22.64+0x161], R203 ;  /* 0x000161cb1600e986 */ /* 0x0005e2000c10112e */
[----:B------:R-:W-:Y:S05]  /*23880*/  @P0 BRA `(.L_x_967) ;  /* 0x00000000000c0947 */ /* 0x000fea0003800000 */
[----:B------:R-:W1:Y:S02]  /*23890*/  LDG.E.U8 R2, desc[UR46][R20.64+0x168] ;  /* 0x0001682e14027981 */ /* 0x000e64000c1e1100 */
[----:B-1----:R-:W-:-:S05]  /*238a0*/  PRMT R8, R2, 0x8880, RZ ;  /* 0x0000888002087816 */ /* 0x002fca00000000ff */
[----:B------:R-:W-:-:S07]  /*238b0*/  IMAD R3, R8, R17, RZ ;  /* 0x0000001108037224 */ /* 0x000fce00078e02ff */
.L_x_967:
[----:B------:R-:W-:Y:S05]  /*238c0*/  BSYNC B1 ;  /* 0x0000000000017941 */ /* 0x000fea0003800000 */
.L_x_966:
        /* <DEDUP_REMOVED lines=10> */
.L_x_969:
[----:B------:R-:W-:Y:S05]  /*23970*/  BSYNC B1 ;  /* 0x0000000000017941 */ /* 0x000fea0003800000 */
.L_x_968:
        /* <DEDUP_REMOVED lines=10> */
.L_x_971:
[----:B------:R-:W-:Y:S05]  /*23a20*/  BSYNC B1 ;  /* 0x0000000000017941 */ /* 0x000fea0003800000 */
.L_x_970:
        /* <DEDUP_REMOVED lines=8> */
.L_x_973:
[----:B------:R-:W-:Y:S05]  /*23ab0*/  BSYNC B1 ;  /* 0x0000000000017941 */ /* 0x000fea0003800000 */
.L_x_972:
        /* <DEDUP_REMOVED lines=10> */
.L_x_975:
[----:B------:R-:W-:Y:S05]  /*23b60*/  BSYNC B1 ;  /* 0x0000000000017941 */ /* 0x000fea0003800000 */
.L_x_974:
[----:B-1----:R-:W-:Y:S01]  /*23b70*/  @!P6 IMAD R9, R208, R16, R3 ;  /* 0x00000010d009e224 */ /* 0x002fe200078e0203 */
[----:B------:R-:W-:Y:S04]  /*23b80*/  BSSY B1, `(.L_x_976) ;  /* 0x0000006000017945 */ /* 0x000fe80003800000 */
[----:B------:R1:W-:Y:S01]  /*23b90*/  @!P6 STG.E.U8 desc[UR46][R6.64+0x170], R9 ;  /* 0x000170090600e986 */ /* 0x0003e2000c10112e */
[----:B------:R-:W-:Y:S05]  /*23ba0*/  @P5 BRA `(.L_x_977) ;  /* 0x00000000000c5947 */ /* 0x000fea0003800000 */
[----:B------:R-:W5:Y:S02]  /*23bb0*/  LDG.E.U8 R2, desc[UR46][R20.64+0x171] ;  /* 0x0001712e14027981 */ /* 0x000f64000c1e1100 */
[----:B-----5:R-:W-:-:S05]  /*23bc0*/  PRMT R8, R2, 0x8880, RZ ;  /* 0x0000888002087816 */ /* 0x020fca00000000ff */
[----:B------:R-:W-:-:S07]  /*23bd0*/  IMAD R3, R8, R17, RZ ;  /* 0x0000001108037224 */ /* 0x000fce00078e02ff */
.L_x_977:
[----:B------:R-:W-:Y:S05]  /*23be0*/  BSYNC B1 ;  /* 0x0000000000017941 */ /* 0x000fea0003800000 */
.L_x_976:
        /* <DEDUP_REMOVED lines=10> */
.L_x_979:
[----:B------:R-:W-:Y:S05]  /*23c90*/  BSYNC B1 ;  /* 0x0000000000017941 */ /* 0x000fea0003800000 */
.L_x_978:
[----:B------:R-:W-:Y:S01]  /*23ca0*/  @!P0 IMAD R121, R210, R16, R3 ;  /* 0x00000010d2798224 */ /* 0x000fe200078e0203 */
[----:B--2---:R-:W-:Y:S01]  /*23cb0*/  @!P6 IADD3 R22, P5, R6, UR44, RZ ;  /* 0x0000002c0616ec10 */ /* 0x004fe2000ffbe0ff */
[----:B------:R-:W-:Y:S03]  /*23cc0*/  BSSY B1, `(.L_x_980) ;  /* 0x000000b000017945 */ /* 0x000fe60003800000 */
[----:B------:R1:W-:Y:S01]  /*23cd0*/  @!P0 STG.E.U8 desc[UR46][R8.64+0x170], R121 ;  /* 0x0001707908008986 */ /* 0x0003e2000c10112e */
[----:B------:R-:W-:Y:S02]  /*23ce0*/  @!P6 IADD3.X R23, R7, UR43, RZ, P5, !PT ;  /* 0x0000002b0717ec10 */ /* 0x000fe4000affe4ff */
[C---:B------:R-:W-:Y:S02]  /*23cf0*/  ISETP.LT.OR P0, PT, R0.reuse, 0x179, !P4 ;  /* 0x000001790000780c */ /* 0x040fe40006701670 */
[----:B------:R-:W-:-:S02]  /*23d00*/  ISETP.LT.OR P5, PT, R0, 0x179, !P3 ;  /* 0x000001790000780c */ /* 0x000fc40005fa1670 */
[C---:B------:R-:W-:Y:S02]  /*23d10*/  ISETP.LT.OR P4, PT, R0.reuse, 0x17a, !P4 ;  /* 0x0000017a0000780c */ /* 0x040fe40006781670 */
[----:B------:R-:W-:Y:S01]  /*23d20*/  ISETP.LT.OR P3, PT, R0, 0x17a, !P3 ;  /* 0x0000017a0000780c */ /* 0x000fe20005f61670 */
[----:B------:R-:W-:-:S12]  /*23d30*/  @P6 BRA `(.L_x_981) ;  /* 0x00000000000c6947 */ /* 0x000fd80003800000 */
[----:B------:R-:W1:Y:S02]  /*23d40*/  LDG.E.U8 R2, desc[UR46][R14.64+0x171] ;  /* 0x0001712e0e027981 */ /* 0x000e64000c1e1100 */
[----:B-1----:R-:W-:-:S05]  /*23d50*/  PRMT R8, R2, 0x8880, RZ ;  /* 0x0000888002087816 */ /* 0x002fca00000000ff */
[----:B------:R-:W-:-:S07]  /*23d60*/  IMAD R3, R8, R17, RZ ;  /* 0x0000001108037224 */ /* 0x000fce00078e02ff */
.L_x_981:
[----:B------:R-:W-:Y:S05]  /*23d70*/  BSYNC B1 ;  /* 0x0000000000017941 */ /* 0x000fea0003800000 */
.L_x_980:
[----:B------:R-:W-:Y:S01]  /*23d80*/  @!P6 IMAD R211, R211, R16, R3 ;  /* 0x00000010d3d3e224 */ /* 0x000fe200078e0203 */
[----:B------:R-:W-:Y:S04]  /*23d90*/  BSSY B1, `(.L_x_982) ;  /* 0x0000006000017945 */ /* 0x000fe80003800000 */
[----:B------:R2:W-:Y:S01]  /*23da0*/  @!P6 STG.E.U8 desc[UR46][R22.64+0x171], R211 ;  /* 0x000171d31600e986 */ /* 0x0005e2000c10112e */
[----:B------:R-:W-:Y:S05]  /*23db0*/  @P0 BRA `(.L_x_983) ;  /* 0x00000000000c0947 */ /* 0x000fea0003800000 */
[----:B------:R-:W1:Y:S02]  /*23dc0*/  LDG.E.U8 R2, desc[UR46][R20.64+0x178] ;  /* 0x0001782e14027981 */ /* 0x000e64000c1e1100 */
[----:B-1----:R-:W-:-:S05]  /*23dd0*/  PRMT R8, R2, 0x8880, RZ ;  /* 0x0000888002087816 */ /* 0x002fca00000000ff */
[----:B------:R-:W-:-:S07]  /*23de0*/  IMAD R3, R8, R17, RZ ;  /* 0x0000001108037224 */ /* 0x000fce00078e02ff */
.L_x_983:
[----:B------:R-:W-:Y:S05]  /*23df0*/  BSYNC B1 ;  /* 0x0000000000017941 */ /* 0x000fea0003800000 */
.L_x_982:
[----:B-1----:R-:W-:Y:S01]  /*23e00*/  @!P0 IMAD R9, R212, R16, R3 ;  /* 0x00000010d4098224 */ /* 0x002fe200078e0203 */
[----:B------:R-:W-:Y:S04]  /*23e10*/  BSSY B1, `(.L_x_984) ;  /* 0x0000006000017945 */ /* 0x000fe80003800000 */
[----:B------:R1:W-:Y:S01]  /*23e20*/  @!P0 STG.E.U8 desc[UR46][R6.64+0x178], R9 ;  /* 0x0001780906008986 */ /* 0x0003e2000c10112e */
[----:B------:R-:W-:Y:S05]  /*23e30*/  @P4 BRA `(.L_x_985) ;  /* 0x00000000000c4947 */ /* 0x000fea0003800000 */
[----:B------:R-:W5:Y:S02]  /*23e40*/  LDG.E.U8 R2, desc[UR46][R20.64+0x179] ;  /* 0x0001792e14027981 */ /* 0x000f64000c1e1100 */
[----:B-----5:R-:W-:-:S05]  /*23e50*/  PRMT R8, R2, 0x8880, RZ ;  /* 0x0000888002087816 */ /* 0x020fca00000000ff */
[----:B------:R-:W-:-:S07]  /*23e60*/  IMAD R3, R8, R17, RZ ;  /* 0x0000001108037224 */ /* 0x000fce00078e02ff */
.L_x_985:
[----:B------:R-:W-:Y:S05]  /*23e70*/  BSYNC B1 ;  /* 0x0000000000017941 */ /* 0x000fea0003800000 */
.L_x_984:
[----:B------:R-:W-:Y:S01]  /*23e80*/  @!P4 IMAD R213, R213, R16, R3 ;  /* 0x00000010d5d5c224 */ /* 0x000fe200078e0203 */
[----:B------:R-:W-:Y:S01]  /*23e90*/  BSSY B1, `(.L_x_986) ;  /* 0x000000a000017945 */ /* 0x000fe20003800000 */
[----:B------:R-:W-:Y:S02]  /*23ea0*/  ISETP.LT.OR P0, PT, R0, 0xc1, !P1 ;  /* 0x000000c10000780c */ /* 0x000fe40004f01670 */
[C---:B------:R-:W-:Y:S01]  /*23eb0*/  @!P3 IADD3 R20, P6, R6.reuse, UR44, RZ ;  /* 0x0000002c0614bc10 */ /* 0x040fe2000ffde0ff */
[----:B------:R0:W-:Y:S01]  /*23ec0*/  @!P4 STG.E.U8 desc[UR46][R6.64+0x179], R213 ;  /* 0x000179d50600c986 */ /* 0x0001e2000c10112e */
[----:B------:R-:W-:-:S04]  /*23ed0*/  @!P5 IADD3 R8, P4, R6, UR44, RZ ;  /* 0x0000002c0608dc10 */ /* 0x000fc8000ff9e0ff */
[----:B-1----:R-:W-:Y:S01]  /*23ee0*/  @!P5 IADD3.X R9, R7, UR43, RZ, P4, !PT ;  /* 0x0000002b0709dc10 */ /* 0x002fe2000a7fe4ff */
[----:B------:R-:W-:Y:S08]  /*23ef0*/  @P5 BRA `(.L_x_987) ;  /* 0x00000000000c5947 */ /* 0x000ff00003800000 */
[----:B------:R-:W2:Y:S02]  /*23f00*/  LDG.E.U8 R2, desc[UR46][R14.64+0x178] ;  /* 0x0001782e0e027981 */ /* 0x000ea4000c1e1100 */
[----:B--2---:R-:W-:-:S05]  /*23f10*/  PRMT R22, R2, 0x8880, RZ ;  /* 0x0000888002167816 */ /* 0x004fca00000000ff */
[----:B------:R-:W-:-:S07]  /*23f20*/  IMAD R3, R22, R17, RZ ;  /* 0x0000001116037224 */ /* 0x000fce00078e02ff */
.L_x_987:
[----:B------:R-:W-:Y:S05]  /*23f30*/  BSYNC B1 ;  /* 0x0000000000017941 */ /* 0x000fea0003800000 */
.L_x_986:
[----:B--2---:R-:W-:Y:S01]  /*23f40*/  @!P5 IMAD R23, R214, R16, R3 ;  /* 0x00000010d617d224 */ /* 0x004fe200078e0203 */
[----:B------:R-:W-:Y:S01]  /*23f50*/  BSSY B1, `(.L_x_988) ;  /* 0x0000007000017945 */ /* 0x000fe20003800000 */
[----:B------:R-:W-:-:S03]  /*23f60*/  @!P3 IADD3.X R21, R7, UR43, RZ, P6, !PT ;  /* 0x0000002b0715bc10 */ /* 0x000fc6000b7fe4ff */
[----:B------:R1:W-:Y:S01]  /*23f70*/  @!P5 STG.E.U8 desc[UR46][R8.64+0x178], R23 ;  /* 0x000178170800d986 */ /* 0x0003e2000c10112e */
[----:B------:R-:W-:Y:S05]  /*23f80*/  @P3 BRA `(.L_x_989) ;  /* 0x00000000000c3947 */ /* 0x000fea0003800000 */
[----:B------:R-:W0:Y:S02]  /*23f90*/  LDG.E.U8 R2, desc[UR46][R14.64+0x179] ;  /* 0x0001792e0e027981 */ /* 0x000e24000c1e1100 */
[----:B0--34-:R-:W-:-:S05]  /*23fa0*/  PRMT R6, R2, 0x8880, RZ ;  /* 0x0000888002067816 */ /* 0x019fca00000000ff */
[----:B------:R-:W-:-:S07]  /*23fb0*/  IMAD R3, R6, R17, RZ ;  /* 0x0000001106037224 */ /* 0x000fce00078e02ff */
.L_x_989:
[----:B------:R-:W-:Y:S05]  /*23fc0*/  BSYNC B1 ;  /* 0x0000000000017941 */ /* 0x000fea0003800000 */
.L_x_988:
[C---:B------:R-:W-:Y:S01]  /*23fd0*/  ISETP.LT.OR P5, PT, R0.reuse, 0xc1, !P2 ;  /* 0x000000c10000780c */ /* 0x040fe200057a1670 */
[----:B------:R-:W-:Y:S01]  /*23fe0*/  @!P3 IMAD R215, R215, R16, R3 ;  /* 0x00000010d7d7b224 */ /* 0x000fe200078e0203 */
[----:B------:R-:W-:Y:S01]  /*23ff0*/  BSSY B1, `(.L_x_990) ;  /* 0x0000009000017945 */ /* 0x000fe20003800000 */
[C---:B------:R-:W-:Y:S02]  /*24000*/  ISETP.LT.OR P6, PT, R0.reuse, 0xc2, !P2 ;  /* 0x000000c20000780c */ /* 0x040fe400057c1670 */
[----:B------:R-:W-:Y:S01]  /*24010*/  ISETP.LT.OR P4, PT, R0, 0xc2, !P1 ;  /* 0x000000c20000780c */ /* 0x000fe20004f81670 */
[----:B------:R2:W-:Y:S01]  /*24020*/  @!P3 STG.E.U8 desc[UR46][R20.64+0x179], R215 ;  /* 0x000179d71400b986 */ /* 0x0005e2000c10112e */
[----:B0--34-:R-:W-:-:S06]  /*24030*/  @!P0 IADD3 R6, P3, R4, UR44, RZ ;  /* 0x0000002c04068c10 */ /* 0x019fcc000ff7e0ff */
[----:B------:R-:W-:Y:S07]  /*24040*/  @P5 BRA `(.L_x_991) ;  /* 0x00000000000c5947 */ /* 0x000fee0003800000 */
[----:B------:R-:W1:Y:S02]  /*24050*/  LDG.E.U8 R2, desc[UR46][R10.64+0xc0] ;  /* 0x0000c02e0a027981 */ /* 0x000e64000c1e1100 */
[----:B-1----:R-:W-:-:S05]  /*24060*/  PRMT R8, R2, 0x8880, RZ ;  /* 0x0000888002087816 */ /* 0x002fca00000000ff */
[----:B------:R-:W-:-:S07]  /*24070*/  IMAD R3, R8, R17, RZ ;  /* 0x0000001108037224 */ /* 0x000fce00078e02ff */
.L_x_991:
[----:B------:R-:W-:Y:S05]  /*24080*/  BSYNC B1 ;  /* 0x0000000000017941 */ /* 0x000fea0003800000 */
.L_x_990:
[----:B-1----:R-:W-:Y:S01]  /*24090*/  @!P5 IMAD R9, R24, R16, R3 ;  /* 0x000000101809d224 */ /* 0x002fe200078e0203 */
[----:B------:R-:W-:Y:S04]  /*240a0*/  BSSY B1, `(.L_x_992) ;  /* 0x0000006000017945 */ /* 0x000fe80003800000 */
[----:B------:R0:W-:Y:S01]  /*240b0*/  @!P5 STG.E.U8 desc[UR46][R4.64+0xc0], R9 ;  /* 0x0000c0090400d986 */ /* 0x0001e2000c10112e */
[----:B------:R-:W-:Y:S05]  /*240c0*/  @P6 BRA `(.L_x_993) ;  /* 0x00000000000c6947 */ /* 0x000fea0003800000 */
[----:B------:R-:W3:Y:S02]  /*240d0*/  LDG.E.U8 R2, desc[UR46][R10.64+0xc1] ;  /* 0x0000c12e0a027981 */ /* 0x000ee4000c1e1100 */
[----:B---3--:R-:W-:-:S05]  /*240e0*/  PRMT R8, R2, 0x8880, RZ ;  /* 0x0000888002087816 */ /* 0x008fca00000000ff */
[----:B------:R-:W-:-:S07]  /*240f0*/  IMAD R3, R8, R17, RZ ;  /* 0x0000001108037224 */ /* 0x000fce00078e02ff */
.L_x_993:
[----:B------:R-:W-:Y:S05]  /*24100*/  BSYNC B1 ;  /* 0x0000000000017941 */ /* 0x000fea0003800000 */
.L_x_992:
[----:B------:R-:W-:Y:S01]  /*24110*/  @!P6 IMAD R25, R25, R16, R3 ;  /* 0x000000101919e224 */ /* 0x000fe200078e0203 */
[----:B------:R-:W-:Y:S01]  /*24120*/  BSSY B1, `(.L_x_994) ;  /* 0x0000007000017945 */ /* 0x000fe20003800000 */
[----:B------:R-:W-:-:S03]  /*24130*/  @!P0 IADD3.X R7, R5, UR43, RZ, P3, !PT ;  /* 0x0000002b05078c10 */ /* 0x000fc60009ffe4ff */
[----:B------:R1:W-:Y:S01]  /*24140*/  @!P6 STG.E.U8 desc[UR46][R4.64+0xc1], R25 ;  /* 0x0000c1190400e986 */ /* 0x0003e2000c10112e */
[----:B------:R-:W-:Y:S05]  /*24150*/  @P0 BRA `(.L_x_995) ;  /* 0x00000000000c0947 */ /* 0x000fea0003800000 */
[----:B------:R-:W3:Y:S02]  /*24160*/  LDG.E.U8 R2, desc[UR46][R12.64+0xc0] ;  /* 0x0000c02e0c027981 */ /* 0x000ee4000c1e1100 */
[----:B---3--:R-:W-:-:S05]  /*24170*/  PRMT R8, R2, 0x8880, RZ ;  /* 0x0000888002087816 */ /* 0x008fca00000000ff */
[----:B------:R-:W-:-:S07]  /*24180*/  IMAD R3, R8, R17, RZ ;  /* 0x0000001108037224 */ /* 0x000fce00078e02ff */
.L_x_995:
[----:B------:R-:W-:Y:S05]  /*24190*/  BSYNC B1 ;  /* 0x0000000000017941 */ /* 0x000fea0003800000 */
.L_x_994:
[----:B------:R-:W-:Y:S01]  /*241a0*/  @!P0 IMAD R15, R26, R16, R3 ;  /* 0x000000101a0f8224 */ /* 0x000fe200078e0203 */
[----:B------:R-:W-:Y:S01]  /*241b0*/  @!P4 IADD3 R8, P5, R4, UR44, RZ ;  /* 0x0000002c0408cc10 */ /* 0x000fe2000ffbe0ff */
[----:B------:R-:W-:Y:S01]  /*241c0*/  BSSY B1, `(.L_x_996) ;  /* 0x000000b000017945 */ /* 0x000fe20003800000 */
[C---:B------:R-:W-:Y:S02]  /*241d0*/  ISETP.LT.OR P3, PT, R0.reuse, 0xc9, !P2 ;  /* 0x000000c90000780c */ /* 0x040fe40005761670 */
[----:B------:R3:W-:Y:S01]  /*241e0*/  @!P0 STG.E.U8 desc[UR46][R6.64+0xc0], R15 ;  /* 0x0000c00f06008986 */ /* 0x0007e2000c10112e */
[----:B0-----:R-:W-:Y:S02]  /*241f0*/  @!P4 IADD3.X R9, R5, UR43, RZ, P5, !PT ;  /* 0x0000002b0509cc10 */ /* 0x001fe4000affe4ff */
[C---:B------:R-:W-:Y:S02]  /*24200*/  ISETP.LT.OR P6, PT, R0.reuse, 0xca, !P2 ;  /* 0x000000ca0000780c */ /* 0x040fe400057c1670 */
[----:B------:R-:W-:-:S02]  /*24210*/  ISETP.LT.OR P0, PT, R0, 0xc9, !P1 ;  /* 0x000000c90000780c */ /* 0x000fc40004f01670 */
[----:B------:R-:W-:Y:S01]  /*24220*/  ISETP.LT.OR P5, PT, R0, 0xca, !P1 ;  /* 0x000000ca0000780c */ /* 0x000fe20004fa1670 */
[----:B------:R-:W-:-:S12]  /*24230*/  @P4 BRA `(.L_x_997) ;  /* 0x00000000000c4947 */ /* 0x000fd80003800000 */
[----:B------:R-:W3:Y:S02]  /*24240*/  LDG.E.U8 R2, desc[UR46][R12.64+0xc1] ;  /* 0x0000c12e0c027981 */ /* 0x000ee4000c1e1100 */
[----:B---3--:R-:W-:-:S05]  /*24250*/  PRMT R6, R2, 0x8880, RZ ;  /* 0x0000888002067816 */ /* 0x008fca00000000ff */
[----:B------:R-:W-:-:S07]  /*24260*/  IMAD R3, R6, R17, RZ ;  /* 0x0000001106037224 */ /* 0x000fce00078e02ff */
.L_x_997:
[----:B------:R-:W-:Y:S05]  /*24270*/  BSYNC B1 ;  /* 0x0000000000017941 */ /* 0x000fea0003800000 */
.L_x_996:
[----:B------:R-:W-:Y:S01]  /*24280*/  @!P4 IMAD R27, R27, R16, R3 ;  /* 0x000000101b1bc224 */ /* 0x000fe200078e0203 */
[----:B------:R-:W-:Y:S04]  /*24290*/  BSSY B1, `(.L_x_998) ;  /* 0x0000006000017945 */ /* 0x000fe80003800000 */
[----:B------:R0:W-:Y:S01]  /*242a0*/  @!P4 STG.E.U8 desc[UR46][R8.64+0xc1], R27 ;  /* 0x0000c11b0800c986 */ /* 0x0001e2000c10112e */
[----:B------:R-:W-:Y:S05]  /*242b0*/  @P3 BRA `(.L_x_999) ;  /* 0x00000000000c3947 */ /* 0x000fea0003800000 */
[----:B------:R-:W3:Y:S02]  /*242c0*/  LDG.E.U8 R2, desc[UR46][R10.64+0xc8] ;  /* 0x0000c82e0a027981 */ /* 0x000ee4000c1e1100 */
[----:B---3--:R-:W-:-:S05]  /*242d0*/  PRMT R6, R2, 0x8880, RZ ;  /* 0x0000888002067816 */ /* 0x008fca00000000ff */
[----:B------:R-:W-:-:S07]  /*242e0*/  IMAD R3, R6, R17, RZ ;  /* 0x0000001106037224 */ /* 0x000fce00078e02ff */
.L_x_999:
[----:B------:R-:W-:Y:S05]  /*242f0*/  BSYNC B1 ;  /* 0x0000000000017941 */ /* 0x000fea0003800000 */
.L_x_998:
[----:B---3--:R-:W-:Y:S01]  /*24300*/  @!P3 IMAD R7, R28, R16, R3 ;  /* 0x000000101c07b224 */ /* 0x008fe200078e0203 */
[----:B------:R-:W-:Y:S04]  /*24310*/  BSSY B1, `(.L_x_1000) ;  /* 0x0000006000017945 */ /* 0x000fe80003800000 */
[----:B------:R3:W-:Y:S01]  /*24320*/  @!P3 STG.E.U8 desc[UR46][R4.64+0xc8], R7 ;  /* 0x0000c8070400b986 */ /* 0x0007e2000c10112e */
[----:B------:R-:W-:Y:S05]  /*24330*/  @P6 BRA `(.L_x_1001) ;  /* 0x00000000000c6947 */ /* 0x000fea0003800000 */
[----:B------:R-:W4:Y:S02]  /*24340*/  LDG.E.U8 R2, desc[UR46][R10.64+0xc9] ;  /* 0x0000c92e0a027981 */ /* 0x000f24000c1e1100 */
[----:B----4-:R-:W-:-:S05]  /*24350*/  PRMT R6, R2, 0x8880, RZ ;  /* 0x0000888002067816 */ /* 0x010fca00000000ff */
[----:B------:R-:W-:-:S07]  /*24360*/  IMAD R3, R6, R17, RZ ;  /* 0x0000001106037224 */ /* 0x000fce00078e02ff */
.L_x_1001:
[----:B------:R-:W-:Y:S05]  /*24370*/  BSYNC B1 ;  /* 0x0000000000017941 */ /* 0x000fea0003800000 */
.L_x_1000:
[----:B------:R-:W-:Y:S01]  /*24380*/  @!P6 IMAD R29, R29, R16, R3 ;  /* 0x000000101d1de224 */ /* 0x000fe200078e0203 */
[----:B------:R-:W-:Y:S01]  /*24390*/  BSSY B1, `(.L_x_1002) ;  /* 0x000000a000017945 */ /* 0x000fe20003800000 */
[----:B------:R-:W-:Y:S02]  /*243a0*/  ISETP.LT.OR P3, PT, R0, 0xd1, !P1 ;  /* 0x000000d10000780c */ /* 0x000fe40004f61670 */
[C---:B0-----:R-:W-:Y:S01]  /*243b0*/  @!P5 IADD3 R8, P4, R4.reuse, UR44, RZ ;  /* 0x0000002c0408dc10 */ /* 0x041fe2000ff9e0ff */
[----:B------:R0:W-:Y:S01]  /*243c0*/  @!P6 STG.E.U8 desc[UR46][R4.64+0xc9], R29 ;  /* 0x0000c91d0400e986 */ /* 0x0001e2000c10112e */
[----:B------:R-:W-:-:S04]  /*243d0*/  @!P0 IADD3 R6, P6, R4, UR44, RZ ;  /* 0x0000002c04068c10 */ /* 0x000fc8000ffde0ff */
[----:B---3--:R-:W-:Y:S01]  /*243e0*/  @!P0 IADD3.X R7, R5, UR43, RZ, P6, !PT ;  /* 0x0000002b05078c10 */ /* 0x008fe2000b7fe4ff */
[----:B------:R-:W-:Y:S08]  /*243f0*/  @P0 BRA `(.L_x_1003) ;  /* 0x00000000000c0947 */ /* 0x000ff00003800000 */
[----:B------:R-:W3:Y:S02]  /*24400*/  LDG.E.U8 R2, desc[UR46][R12.64+0xc8] ;  /* 0x0000c82e0c027981 */ /* 0x000ee4000c1e1100 */
[----:B---3--:R-:W-:-:S05]  /*24410*/  PRMT R14, R2, 0x8880, RZ ;  /* 0x00008880020e7816 */ /* 0x008fca00000000ff */
[----:B------:R-:W-:-:S07]  /*24420*/  IMAD R3, R14, R17, RZ ;  /* 0x000000110e037224 */ /* 0x000fce00078e02ff */
.L_x_1003:
[----:B------:R-:W-:Y:S05]  /*24430*/  BSYNC B1 ;  /* 0x0000000000017941 */ /* 0x000fea0003800000 */
.L_x_1002:
        /* <DEDUP_REMOVED lines=8> */
.L_x_1005:
[----:B------:R-:W-:Y:S05]  /*244c0*/  BSYNC B1 ;  /* 0x0000000000017941 */ /* 0x000fea0003800000 */
.L_x_1004:
[C---:B------:R-:W-:Y:S01]  /*244d0*/  ISETP.LT.OR P0, PT, R0.reuse, 0xd1, !P2 ;  /* 0x000000d10000780c */ /* 0x040fe20005701670 */
[----:B------:R-:W-:Y:S01]  /*244e0*/  @!P5 IMAD R31, R31, R16, R3 ;  /* 0x000000101f1fd224 */ /* 0x000fe200078e0203 */
[----:B------:R-:W-:Y:S01]  /*244f0*/  BSSY B1, `(.L_x_1006) ;  /* 0x0000009000017945 */ /* 0x000fe20003800000 */
[----:B------:R-:W-:Y:S02]  /*24500*/  ISETP.LT.OR P4, PT, R0, 0xd2, !P1 ;  /* 0x000000d20000780c */ /* 0x000fe40004f81670 */
[----:B---3--:R-:W-:Y:S01]  /*24510*/  @!P3 IADD3 R6, P6, R4, UR44, RZ ;  /* 0x0000002c0406bc10 */ /* 0x008fe2000ffde0ff */
[----:B------:R3:W-:Y:S01]  /*24520*/  @!P5 STG.E.U8 desc[UR46][R8.64+0xc9], R31 ;  /* 0x0000c91f0800d986 */ /* 0x0007e2000c10112e */
[----:B------:R-:W-:-:S06]  /*24530*/  ISETP.LT.OR P5, PT, R0, 0xd2, !P2 ;  /* 0x000000d20000780c */ /* 0x000fcc00057a1670 */
[----:B------:R-:W-:Y:S07]  /*24540*/  @P0 BRA `(.L_x_1007) ;  /* 0x00000000000c0947 */ /* 0x000fee0003800000 */
[----:B------:R-:W3:Y:S02]  /*24550*/  LDG.E.U8 R2, desc[UR46][R10.64+0xd0] ;  /* 0x0000d02e0a027981 */ /* 0x000ee4000c1e1100 */
[----:B---3--:R-:W-:-:S05]  /*24560*/  PRMT R8, R2, 0x8880, RZ ;  /* 0x0000888002087816 */ /* 0x008fca00000000ff */
[----:B------:R-:W-:-:S07]  /*24570*/  IMAD R3, R8, R17, RZ ;  /* 0x0000001108037224 */ /* 0x000fce00078e02ff */
.L_x_1007:
[----:B------:R-:W-:Y:S05]  /*24580*/  BSYNC B1 ;  /* 0x0000000000017941 */ /* 0x000fea0003800000 */
.L_x_1006:
[----:B---3--:R-:W-:Y:S01]  /*24590*/  @!P0 IMAD R9, R32, R16, R3 ;  /* 0x0000001020098224 */ /* 0x008fe200078e0203 */
[----:B------:R-:W-:Y:S04]  /*245a0*/  BSSY B1, `(.L_x_1008) ;  /* 0x0000006000017945 */ /* 0x000fe80003800000 */
[----:B------:R3:W-:Y:S01]  /*245b0*/  @!P0 STG.E.U8 desc[UR46][R4.64+0xd0], R9 ;  /* 0x0000d00904008986 */ /* 0x0007e2000c10112e */
[----:B------:R-:W-:Y:S05]  /*245c0*/  @P5 BRA `(.L_x_1009) ;  /* 0x00000000000c5947 */ /* 0x000fea0003800000 */
[----:B------:R-:W4:Y:S02]  /*245d0*/  LDG.E.U8 R2, desc[UR46][R10.64+0xd1] ;  /* 0x0000d12e0a027981 */ /* 0x000f24000c1e1100 */
[----:B----4-:R-:W-:-:S05]  /*245e0*/  PRMT R8, R2, 0x8880, RZ ;  /* 0x0000888002087816 */ /* 0x010fca00000000ff */
[----:B------:R-:W-:-:S07]  /*245f0*/  IMAD R3, R8, R17, RZ ;  /* 0x0000001108037224 */ /* 0x000fce00078e02ff */
.L_x_1009:
[----:B------:R-:W-:Y:S05]  /*24600*/  BSYNC B1 ;  /* 0x0000000000017941 */ /* 0x000fea0003800000 */
.L_x_1008:
[----:B------:R-:W-:Y:S01]  /*24610*/  @!P5 IMAD R33, R33, R16, R3 ;  /* 0x000000102121d224 */ /* 0x000fe200078e0203 */
[----:B------:R-:W-:Y:S01]  /*24620*/  BSSY B1, `(.L_x_1010) ;  /* 0x0000007000017945 */ /* 0x000fe20003800000 */
[----:B------:R-:W-:-:S03]  /*24630*/  @!P3 IADD3.X R7, R5, UR43, RZ, P6, !PT ;  /* 0x0000002b0507bc10 */ /* 0x000fc6000b7fe4ff */
[----:B------:R4:W-:Y:S01]  /*24640*/  @!P5 STG.E.U8 desc[UR46][R4.64+0xd1], R33 ;  /* 0x0000d1210400d986 */ /* 0x0009e2000c10112e */
[----:B------:R-:W-:Y:S05]  /*24650*/  @P3 BRA `(.L_x_1011) ;  /* 0x00000000000c3947 */ /* 0x000fea0003800000 */
[----:B------:R-:W5:Y:S02]  /*24660*/  LDG.E.U8 R2, desc[UR46][R12.64+0xd0] ;  /* 0x0000d02e0c027981 */ /* 0x000f64000c1e1100 */
[----:B-----5:R-:W-:-:S05]  /*24670*/  PRMT R8, R2, 0x8880, RZ ;  /* 0x0000888002087816 */ /* 0x020fca00000000ff */
[----:B------:R-:W-:-:S07]  /*24680*/  IMAD R3, R8, R17, RZ ;  /* 0x0000001108037224 */ /* 0x000fce00078e02ff */
.L_x_1011:
[----:B------:R-:W-:Y:S05]  /*24690*/  BSYNC B1 ;  /* 0x0000000000017941 */ /* 0x000fea0003800000 */
.L_x_1010:
[----:B------:R-:W-:Y:S01]  /*246a0*/  @!P3 IMAD R15, R34, R16, R3 ;  /* 0x00000010220fb224 */ /* 0x000fe200078e0203 */
[----:B------:R-:W-:Y:S01]  /*246b0*/  @!P4 IADD3 R8, P5, R4, UR44, RZ ;  /* 0x0000002c0408cc10 */ /* 0x000fe2000ffbe0ff */
[----:B------:R-:W-:Y:S01]  /*246c0*/  BSSY B1, `(.L_x_1012) ;  /* 0x000000b000017945 */ /* 0x000fe20003800000 */
[C---:B------:R-:W-:Y:S02]  /*246d0*/  ISETP.LT.OR P0, PT, R0.reuse, 0xd9, !P2 ;  /* 0x000000d90000780c */ /* 0x040fe40005701670 */
[----:B------:R0:W-:Y:S01]  /*246e0*/  @!P3 STG.E.U8 desc[UR46][R6.64+0xd0], R15 ;  /* 0x0000d00f0600b986 */ /* 0x0001e2000c10112e */
[----:B---3--:R-:W-:Y:S02]  /*246f0*/  @!P4 IADD3.X R9, R5, UR43, RZ, P5, !PT ;  /* 0x0000002b0509cc10 */ /* 0x008fe4000affe4ff */
[C---:B------:R-:W-:Y:S02]  /*24700*/  ISETP.LT.OR P6, PT, R0.reuse, 0xda, !P2 ;  /* 0x000000da0000780c */ /* 0x040fe400057c1670 */
[----:B------:R-:W-:-:S02]  /*24710*/  ISETP.LT.OR P3, PT, R0, 0xd9, !P1 ;  /* 0x000000d90000780c */ /* 0x000fc40004f61670 */
[----:B------:R-:W-:Y:S01]  /*24720*/  ISETP.LT.OR P5, PT, R0, 0xda, !P1 ;  /* 0x000000da0000780c */ /* 0x000fe20004fa1670 */
[----:B------:R-:W-:-:S12]  /*24730*/  @P4 BRA `(.L_x_1013) ;  /* 0x00000000000c4947 */ /* 0x000fd80003800000 */
[----:B------:R-:W0:Y:S02]  /*24740*/  LDG.E.U8 R2, desc[UR46][R12.64+0xd1] ;  /* 0x0000d12e0c027981 */ /* 0x000e24000c1e1100 */
[----:B0-----:R-:W-:-:S05]  /*24750*/  PRMT R6, R2, 0x8880, RZ ;  /* 0x0000888002067816 */ /* 0x001fca00000000ff */
[----:B------:R-:W-:-:S07]  /*24760*/  IMAD R3, R6, R17, RZ ;  /* 0x0000001106037224 */ /* 0x000fce00078e02ff */
.L_x_1013:
[----:B------:R-:W-:Y:S05]  /*24770*/  BSYNC B1 ;  /* 0x0000000000017941 */ /* 0x000fea0003800000 */
.L_x_1012:
[----:B------:R-:W-:Y:S01]  /*24780*/  @!P4 IMAD R35, R35, R16, R3 ;  /* 0x000000102323c224 */ /* 0x000fe200078e0203 */
[----:B------:R-:W-:Y:S04]  /*24790*/  BSSY B1, `(.L_x_1014) ;  /* 0x0000006000017945 */ /* 0x000fe80003800000 */
[----:B------:R3:W-:Y:S01]  /*247a0*/  @!P4 STG.E.U8 desc[UR46][R8.64+0xd1], R35 ;  /* 0x0000d1230800c986 */ /* 0x0007e2000c10112e */
[----:B------:R-:W-:Y:S05]  /*247b0*/  @P0 BRA `(.L_x_1015) ;  /* 0x00000000000c0947 */ /* 0x000fea0003800000 */
[----:B------:R-:W0:Y:S02]  /*247c0*/  LDG.E.U8 R2, desc[UR46][R10.64+0xd8] ;  /* 0x0000d82e0a027981 */ /* 0x000e24000c1e1100 */
[----:B0-----:R-:W-:-:S05]  /*247d0*/  PRMT R6, R2, 0x8880, RZ ;  /* 0x0000888002067816 */ /* 0x001fca00000000ff */
[----:B------:R-:W-:-:S07]  /*247e0*/  IMAD R3, R6, R17, RZ ;  /* 0x0000001106037224 */ /* 0x000fce00078e02ff */
.L_x_1015:
[----:B------:R-:W-:Y:S05]  /*247f0*/  BSYNC B1 ;  /* 0x0000000000017941 */ /* 0x000fea0003800000 */
.L_x_1014:
[----:B0-----:R-:W-:Y:S01]  /*24800*/  @!P0 IMAD R7, R36, R16, R3 ;  /* 0x0000001024078224 */ /* 0x001fe200078e0203 */
[----:B------:R-:W-:Y:S04]  /*24810*/  BSSY B1, `(.L_x_1016) ;  /* 0x0000006000017945 */ /* 0x000fe80003800000 */
[----:B------:R0:W-:Y:S01]  /*24820*/  @!P0 STG.E.U8 desc[UR46][R4.64+0xd8], R7 ;  /* 0x0000d80704008986 */ /* 0x0001e2000c10112e */
[----:B------:R-:W-:Y:S05]  /*24830*/  @P6 BRA `(.L_x_1017) ;  /* 0x00000000000c6947 */ /* 0x000fea0003800000 */
[----:B------:R-:W5:Y:S02]  /*24840*/  LDG.E.U8 R2, desc[UR46][R10.64+0xd9] ;  /* 0x0000d92e0a027981 */ /* 0x000f64000c1e1100 */
[----:B-----5:R-:W-:-:S05]  /*24850*/  PRMT R6, R2, 0x8880, RZ ;  /* 0x0000888002067816 */ /* 0x020fca00000000ff */
[----:B------:R-:W-:-:S07]  /*24860*/  IMAD R3, R6, R17, RZ ;  /* 0x0000001106037224 */ /* 0x000fce00078e02ff */
.L_x_1017:
[----:B------:R-:W-:Y:S05]  /*24870*/  BSYNC B1 ;  /* 0x0000000000017941 */ /* 0x000fea0003800000 */
.L_x_1016:
[----:B------:R-:W-:Y:S01]  /*24880*/  @!P6 IMAD R37, R37, R16, R3 ;  /* 0x000000102525e224 */ /* 0x000fe200078e0203 */
[----:B------:R-:W-:Y:S01]  /*24890*/  BSSY B1, `(.L_x_1018) ;  /* 0x000000a000017945 */ /* 0x000fe20003800000 */
[----:B------:R-:W-:Y:S02]  /*248a0*/  ISETP.LT.OR P0, PT, R0, 0xe1, !P1 ;  /* 0x000000e10000780c */ /* 0x000fe40004f01670 */
[C---:B---3--:R-:W-:Y:S01]  /*248b0*/  @!P5 IADD3 R8, P4, R4.reuse, UR44, RZ ;  /* 0x0000002c0408dc10 */ /* 0x048fe2000ff9e0ff */
[----:B------:R3:W-:Y:S01]  /*248c0*/  @!P6 STG.E.U8 desc[UR46][R4.64+0xd9], R37 ;  /* 0x0000d9250400e986 */ /* 0x0007e2000c10112e */
[----:B------:R-:W-:-:S04]  /*248d0*/  @!P3 IADD3 R6, P6, R4, UR44, RZ ;  /* 0x0000002c0406bc10 */ /* 0x000fc8000ffde0ff */
[----:B0-----:R-:W-:Y:S01]  /*248e0*/  @!P3 IADD3.X R7, R5, UR43, RZ, P6, !PT ;  /* 0x0000002b0507bc10 */ /* 0x001fe2000b7fe4ff */
[----:B------:R-:W-:Y:S08]  /*248f0*/  @P3 BRA `(.L_x_1019) ;  /* 0x00000000000c3947 */ /* 0x000ff00003800000 */
[----:B------:R-:W5:Y:S02]  /*24900*/  LDG.E.U8 R2, desc[UR46][R12.64+0xd8] ;  /* 0x0000d82e0c027981 */ /* 0x000f64000c1e1100 */
[----:B-----5:R-:W-:-:S05]  /*24910*/  PRMT R14, R2, 0x8880, RZ ;  /* 0x00008880020e7816 */ /* 0x020fca00000000ff */
[----:B------:R-:W-:-:S07]  /*24920*/  IMAD R3, R14, R17, RZ ;  /* 0x000000110e037224 */ /* 0x000fce00078e02ff */
.L_x_1019:
[----:B------:R-:W-:Y:S05]  /*24930*/  BSYNC B1 ;  /* 0x0000000000017941 */ /* 0x000fea0003800000 */
.L_x_1018:
[----:B------:R-:W-:Y:S01]  /*24940*/  @!P3 IMAD R15, R38, R16, R3 ;  /* 0x00000010260fb224 */ /* 0x000fe200078e0203 */
[----:B------:R-:W-:Y:S01]  /*24950*/  BSSY B1, `(.L_x_1020) ;  /* 0x0000007000017945 */ /* 0x000fe20003800000 */
[----:B------:R-:W-:-:S03]  /*24960*/  @!P5 IADD3.X R9, R5, UR43, RZ, P4, !PT ;  /* 0x0000002b0509dc10 */ /* 0x000fc6000a7fe4ff */
[----:B------:R0:W-:Y:S01]  /*24970*/  @!P3 STG.E.U8 desc[UR46][R6.64+0xd8], R15 ;  /* 0x0000d80f0600b986 */ /* 0x0001e2000c10112e */
[----:B------:R-:W-:Y:S05]  /*24980*/  @P5 BRA `(.L_x_1021) ;  /* 0x00000000000c5947 */ /* 0x000fea0003800000 */
[----:B------:R-:W0:Y:S02]  /*24990*/  LDG.E.U8 R2, desc[UR46][R12.64+0xd9] ;  /* 0x0000d92e0c027981 */ /* 0x000e24000c1e1100 */
[----:B0-----:R-:W-:-:S05]  /*249a0*/  PRMT R6, R2, 0x8880, RZ ;  /* 0x0000888002067816 */ /* 0x001fca00000000ff */
[----:B------:R-:W-:-:S07]  /*249b0*/  IMAD R3, R6, R17, RZ ;  /* 0x0000001106037224 */ /* 0x000fce00078e02ff */
.L_x_1021:
[----:B------:R-:W-:Y:S05]  /*249c0*/  BSYNC B1 ;  /* 0x0000000000017941 */ /* 0x000fea0003800000 */
.L_x_1020:
[C---:B------:R-:W-:Y:S01]  /*249d0*/  ISETP.LT.OR P3, PT, R0.reuse, 0xe1, !P2 ;  /* 0x000000e10000780c */ /* 0x040fe20005761670 */
[----:B------:R-:W-:Y:S01]  /*249e0*/  @!P5 IMAD R39, R39, R16, R3 ;  /* 0x000000102727d224 */ /* 0x000fe200078e0203 */
[----:B------:R-:W-:Y:S01]  /*249f0*/  BSSY B1, `(.L_x_1022) ;  /* 0x0000009000017945 */ /* 0x000fe20003800000 */
[----:B------:R-:W-:Y:S02]  /*24a00*/  ISETP.LT.OR P4, PT, R0, 0xe2, !P1 ;  /* 0x000000e20000780c */ /* 0x000fe40004f81670 */
[----:B0-----:R-:W-:Y:S01]  /*24a10*/  @!P0 IADD3 R6, P6, R4, UR44, RZ ;  /* 0x0000002c04068c10 */ /* 0x001fe2000ffde0ff */
[----:B------:R0:W-:Y:S01]  /*24a20*/  @!P5 STG.E.U8 desc[UR46][R8.64+0xd9], R39 ;  /* 0x0000d9270800d986 */ /* 0x0001e2000c10112e */
[----:B------:R-:W-:-:S06]  /*24a30*/  ISETP.LT.OR P5, PT, R0, 0xe2, !P2 ;  /* 0x000000e20000780c */ /* 0x000fcc00057a1670 */
[----:B------:R-:W-:Y:S07]  /*24a40*/  @P3 BRA `(.L_x_1023) ;  /* 0x00000000000c3947 */ /* 0x000fee0003800000 */
[----:B------:R-:W0:Y:S02]  /*24a50*/  LDG.E.U8 R2, desc[UR46][R10.64+0xe0] ;  /* 0x0000e02e0a027981 */ /* 0x000e24000c1e1100 */
[----:B0-----:R-:W-:-:S05]  /*24a60*/  PRMT R8, R2, 0x8880, RZ ;  /* 0x0000888002087816 */ /* 0x001fca00000000ff */
[----:B------:R-:W-:-:S07]  /*24a70*/  IMAD R3, R8, R17, RZ ;  /* 0x0000001108037224 */ /* 0x000fce00078e02ff */
.L_x_1023:
[----:B------:R-:W-:Y:S05]  /*24a80*/  BSYNC B1 ;  /* 0x0000000000017941 */ /* 0x000fea0003800000 */
.L_x_1022:
[----:B0-----:R-:W-:Y:S01]  /*24a90*/  @!P3 IMAD R9, R40, R16, R3 ;  /* 0x000000102809b224 */ /* 0x001fe200078e0203 */
[----:B------:R-:W-:Y:S04]  /*24aa0*/  BSSY B1, `(.L_x_1024) ;  /* 0x0000006000017945 */ /* 0x000fe80003800000 */
[----:B------:R0:W-:Y:S01]  /*24ab0*/  @!P3 STG.E.U8 desc[UR46][R4.64+0xe0], R9 ;  /* 0x0000e0090400b986 */ /* 0x0001e2000c10112e */
[----:B------:R-:W-:Y:S05]  /*24ac0*/  @P5 BRA `(.L_x_1025) ;  /* 0x00000000000c5947 */ /* 0x000fea0003800000 */
[----:B------:R-:W5:Y:S02]  /*24ad0*/  LDG.E.U8 R2, desc[UR46][R10.64+0xe1] ;  /* 0x0000e12e0a027981 */ /* 0x000f64000c1e1100 */
[----:B-----5:R-:W-:-:S05]  /*24ae0*/  PRMT R8, R2, 0x8880, RZ ;  /* 0x0000888002087816 */ /* 0x020fca00000000ff */
[----:B------:R-:W-:-:S07]  /*24af0*/  IMAD R3, R8, R17, RZ ;  /* 0x0000001108037224 */ /* 0x000fce00078e02ff */
.L_x_1025:
[----:B------:R-:W-:Y:S05]  /*24b00*/  BSYNC B1 ;  /* 0x0000000000017941 */ /* 0x000fea0003800000 */
.L_x_1024:
        /* <DEDUP_REMOVED lines=8> */
.L_x_1027:
[----:B------:R-:W-:Y:S05]  /*24b90*/  BSYNC B1 ;  /* 0x0000000000017941 */ /* 0x000fea0003800000 */
.L_x_1026:
        /* <DEDUP_REMOVED lines=10> */
[----:B------:R-:W1:Y:S02]  /*24c40*/  LDG.E.U8 R2, desc[UR46][R12.64+0xe1] ;  /* 0x0000e12e0c027981 */ /* 0x000e64000c1e1100 */
[----:B-1----:R-:W-:-:S05]  /*24c50*/  PRMT R6, R2, 0x8880, RZ ;  /* 0x0000888002067816 */ /* 0x002fca00000000ff */
[----:B------:R-:W-:-:S07]  /*24c60*/  IMAD R3, R6, R17, RZ ;  /* 0x0000001106037224 */ /* 0x000fce00078e02ff */
.L_x_1029:
[----:B------:R-:W-:Y:S05]  /*24c70*/  BSYNC B1 ;  /* 0x0000000000017941 */ /* 0x000fea0003800000 */
.L_x_1028:
[----:B------:R-:W-:Y:S01]  /*24c80*/  @!P4 IMAD R43, R43, R16, R3 ;  /* 0x000000102b2bc224 */ /* 0x000fe200078e0203 */
[----:B------:R-:W-:Y:S04]  /*24c90*/  BSSY B1, `(.L_x_1030) ;  /* 0x0000006000017945 */ /* 0x000fe80003800000 */
[----:B------:R0:W-:Y:S01]  /*24ca0*/  @!P4 STG.E.U8 desc[UR46][R8.64+0xe1], R43 ;  /* 0x0000e12b0800c986 */ /* 0x0001e2000c10112e */
[----:B------:R-:W-:Y:S05]  /*24cb0*/  @P3 BRA `(.L_x_1031) ;  /* 0x00000000000c3947 */ /* 0x000fea0003800000 */
[----:B------:R-:W1:Y:S02]  /*24cc0*/  LDG.E.U8 R2, desc[UR46][R10.64+0xe8] ;  /* 0x0000e82e0a027981 */ /* 0x000e64000c1e1100 */
[----:B-1----:R-:W-:-:S05]  /*24cd0*/  PRMT R6, R2, 0x8880, RZ ;  /* 0x0000888002067816 */ /* 0x002fca00000000ff */
[----:B------:R-:W-:-:S07]  /*24ce0*/  IMAD R3, R6, R17, RZ ;  /* 0x0000001106037224 */ /* 0x000fce00078e02ff */
.L_x_1031:
[----:B------:R-:W-:Y:S05]  /*24cf0*/  BSYNC B1 ;  /* 0x0000000000017941 */ /* 0x000fea0003800000 */
.L_x_1030:
[----:B-1----:R-:W-:Y:S01]  /*24d00*/  @!P3 IMAD R7, R44, R16, R3 ;  /* 0x000000102c07b224 */ /* 0x002fe200078e0203 */
[----:B------:R-:W-:Y:S04]  /*24d10*/  BSSY B1, `(.L_x_1032) ;  /* 0x0000006000017945 */ /* 0x000fe80003800000 */
[----:B------:R1:W-:Y:S01]  /*24d20*/  @!P3 STG.E.U8 desc[UR46][R4.64+0xe8], R7 ;  /* 0x0000e8070400b986 */ /* 0x0003e2000c10112e */
[----:B------:R-:W-:Y:S05]  /*24d30*/  @P6 BRA `(.L_x_1033) ;  /* 0x00000000000c6947 */ /* 0x000fea0003800000 */
[----:B------:R-:W5:Y:S02]  /*24d40*/  LDG.E.U8 R2, desc[UR46][R10.64+0xe9] ;  /* 0x0000e92e0a027981 */ /* 0x000f64000c1e1100 */
[----:B-----5:R-:W-:-:S05]  /*24d50*/  PRMT R6, R2, 0x8880, RZ ;  /* 0x0000888002067816 */ /* 0x020fca00000000ff */
[----:B------:R-:W-:-:S07]  /*24d60*/  IMAD R3, R6, R17, RZ ;  /* 0x0000001106037224 */ /* 0x000fce00078e02ff */
.L_x_1033:
[----:B------:R-:W-:Y:S05]  /*24d70*/  BSYNC B1 ;  /* 0x0000000000017941 */ /* 0x000fea0003800000 */
.L_x_1032:
[----:B------:R-:W-:Y:S01]  /*24d80*/  @!P6 IMAD R45, R45, R16, R3 ;  /* 0x000000102d2de224 */ /* 0x000fe200078e0203 */
[----:B------:R-:W-:Y:S01]  /*24d90*/  BSSY B1, `(.L_x_1034) ;  /* 0x000000a000017945 */ /* 0x000fe20003800000 */
[----:B------:R-:W-:Y:S02]  /*24da0*/  ISETP.LT.OR P3, PT, R0, 0xf1, !P1 ;  /* 0x000000f10000780c */ /* 0x000fe40004f61670 */
[C---:B0-----:R-:W-:Y:S01]  /*24db0*/  @!P5 IADD3 R8, P4, R4.reuse, UR44, RZ ;  /* 0x0000002c0408dc10 */ /* 0x041fe2000ff9e0ff */
[----:B------:R0:W-:Y:S01]  /*24dc0*/  @!P6 STG.E.U8 desc[UR46][R4.64+0xe9], R45 ;  /* 0x0000e92d0400e986 */ /* 0x0001e2000c10112e */
[----:B------:R-:W-:-:S04]  /*24dd0*/  @!P0 IADD3 R6, P6, R4, UR44, RZ ;  /* 0x0000002c04068c10 */ /* 0x000fc8000ffde0ff */
[----:B-1----:R-:W-:Y:S01]  /*24de0*/  @!P0 IADD3.X R7, R5, UR43, RZ, P6, !PT ;  /* 0x0000002b05078c10 */ /* 0x002fe2000b7fe4ff */
[----:B------:R-:W-:Y:S08]  /*24df0*/  @P0 BRA `(.L_x_1035) ;  /* 0x00000000000c0947 */ /* 0x000ff00003800000 */
[----:B------:R-:W5:Y:S02]  /*24e00*/  LDG.E.U8 R2, desc[UR46][R12.64+0xe8] ;  /* 0x0000e82e0c027981 */ /* 0x000f64000c1e1100 */
[----:B-----5:R-:W-:-:S05]  /*24e10*/  PRMT R14, R2, 0x8880, RZ ;  /* 0x00008880020e7816 */ /* 0x020fca00000000ff */
[----:B------:R-:W-:-:S07]  /*24e20*/  IMAD R3, R14, R17, RZ ;  /* 0x000000110e037224 */ /* 0x000fce00078e02ff */
.L_x_1035:
[----:B------:R-:W-:Y:S05]  /*24e30*/  BSYNC B1 ;  /* 0x0000000000017941 */ /* 0x000fea0003800000 */
.L_x_1034:
        /* <DEDUP_REMOVED lines=8> */
.L_x_1037:
[----:B------:R-:W-:Y:S05]  /*24ec0*/  BSYNC B1 ;  /* 0x0000000000017941 */ /* 0x000fea0003800000 */
.L_x_1036:
[C---:B------:R-:W-:Y:S01]  /*24ed0*/  ISETP.LT.OR P0, PT, R0.reuse, 0xf1, !P2 ;  /* 0x000000f10000780c */ /* 0x040fe20005701670 */
[----:B------:R-:W-:Y:S01]  /*24ee0*/  @!P5 IMAD R47, R47, R16, R3 ;  /* 0x000000102f2fd224 */ /* 0x000fe200078e0203 */
[----:B------:R-:W-:Y:S01]  /*24ef0*/  BSSY B1, `(.L_x_1038) ;  /* 0x0000009000017945 */ /* 0x000fe20003800000 */
[----:B------:R-:W-:Y:S02]  /*24f00*/  ISETP.LT.OR P4, PT, R0, 0xf2, !P1 ;  /* 0x000000f20000780c */ /* 0x000fe40004f81670 */
[----:B-1----:R-:W-:Y:S01]  /*24f10*/  @!P3 IADD3 R6, P6, R4, UR44, RZ ;  /* 0x0000002c0406bc10 */ /* 0x002fe2000ffde0ff */
[----:B------:R1:W-:Y:S01]  /*24f20*/  @!P5 STG.E.U8 desc[UR46][R8.64+0xe9], R47 ;  /* 0x0000e92f0800d986 */ /* 0x0003e2000c10112e */
[----:B------:R-:W-:-:S06]  /*24f30*/  ISETP.LT.OR P5, PT, R0, 0xf2, !P2 ;  /* 0x000000f20000780c */ /* 0x000fcc00057a1670 */
[----:B------:R-:W-:Y:S07]  /*24f40*/  @P0 BRA `(.L_x_1039) ;  /* 0x00000000000c0947 */ /* 0x000fee0003800000 */
[----:B------:R-:W1:Y:S02]  /*24f50*/  LDG.E.U8 R2, desc[UR46][R10.64+0xf0] ;  /* 0x0000f02e0a027981 */ /* 0x000e64000c1e1100 */
[----:B-1----:R-:W-:-:S05]  /*24f60*/  PRMT R8, R2, 0x8880, RZ ;  /* 0x0000888002087816 */ /* 0x002fca00000000ff */
[----:B------:R-:W-:-:S07]  /*24f70*/  IMAD R3, R8, R17, RZ ;  /* 0x0000001108037224 */ /* 0x000fce00078e02ff */
.L_x_1039:
[----:B------:R-:W-:Y:S05]  /*24f80*/  BSYNC B1 ;  /* 0x0000000000017941 */ /* 0x000fea0003800000 */
.L_x_1038:
[----:B-1----:R-:W-:Y:S01]  /*24f90*/  @!P0 IMAD R9, R48, R16, R3 ;  /* 0x0000001030098224 */ /* 0x002fe200078e0203 */
[----:B------:R-:W-:Y:S04]  /*24fa0*/  BSSY B1, `(.L_x_1040) ;  /* 0x0000006000017945 */ /* 0x000fe80003800000 */
[----:B------:R1:W-:Y:S01]  /*24fb0*/  @!P0 STG.E.U8 desc[UR46][R4.64+0xf0], R9 ;  /* 0x0000f00904008986 */ /* 0x0003e2000c10112e */
[----:B------:R-:W-:Y:S05]  /*24fc0*/  @P5 BRA `(.L_x_1041) ;  /* 0x00000000000c5947 */ /* 0x000fea0003800000 */
[----:B------:R-:W5:Y:S02]  /*24fd0*/  LDG.E.U8 R2, desc[UR46][R10.64+0xf1] ;  /* 0x0000f12e0a027981 */ /* 0x000f64000c1e1100 */
[----:B-----5:R-:W-:-:S05]  /*24fe0*/  PRMT R8, R2, 0x8880, RZ ;  /* 0x0000888002087816 */ /* 0x020fca00000000ff */
[----:B------:R-:W-:-:S07]  /*24ff0*/  IMAD R3, R8, R17, RZ ;  /* 0x0000001108037224 */ /* 0x000fce00078e02ff */
.L_x_1041:
[----:B------:R-:W-:Y:S05]  /*25000*/  BSYNC B1 ;  /* 0x0000000000017941 */ /* 0x000fea0003800000 */
.L_x_1040:
        /* <DEDUP_REMOVED lines=8> */
.L_x_1043:
[----:B------:R-:W-:Y:S05]  /*25090*/  BSYNC B1 ;  /* 0x0000000000017941 */ /* 0x000fea0003800000 */
.L_x_1042:
[----:B------:R-:W-:Y:S01]  /*250a0*/  @!P3 IMAD R15, R50, R16, R3 ;  /* 0x00000010320fb224 */ /* 0x000fe200078e0203 */
[----:B------:R-:W-:Y:S01]  /*250b0*/  @!P4 IADD3 R8, P5, R4, UR44, RZ ;  /* 0x0000002c0408cc10 */ /* 0x000fe2000ffbe0ff */
[----:B------:R-:W-:Y:S01]  /*250c0*/  BSSY B1, `(.L_x_1044) ;  /* 0x000000b000017945 */ /* 0x000fe20003800000 */
[C---:B------:R-:W-:Y:S02]  /*250d0*/  ISETP.LT.OR P0, PT, R0.reuse, 0xf9, !P2 ;  /* 0x000000f90000780c */ /* 0x040fe40005701670 */
[----:B------:R0:W-:Y:S01]  /*250e0*/  @!P3 STG.E.U8 desc[UR46][R6.64+0xf0], R15 ;  /* 0x0000f00f0600b986 */ /* 0x0001e2000c10112e */
[----:B-1----:R-:W-:Y:S02]  /*250f0*/  @!P4 IADD3.X R9, R5, UR43, RZ, P5, !PT ;  /* 0x0000002b0509cc10 */ /* 0x002fe4000affe4ff */
[C---:B------:R-:W-:Y:S02]  /*25100*/  ISETP.LT.OR P6, PT, R0.reuse, 0xfa, !P2 ;  /* 0x000000fa0000780c */ /* 0x040fe400057c1670 */
[----:B------:R-:W-:-:S02]  /*25110*/  ISETP.LT.OR P3, PT, R0, 0xf9, !P1 ;  /* 0x000000f90000780c */ /* 0x000fc40004f61670 */
[----:B------:R-:W-:Y:S01]  /*25120*/  ISETP.LT.OR P5, PT, R0, 0xfa, !P1 ;  /* 0x000000fa0000780c */ /* 0x000fe20004fa1670 */
[----:B------:R-:W-:-:S12]  /*25130*/  @P4 BRA `(.L_x_1045) ;  /* 0x00000000000c4947 */ /* 0x000fd80003800000 */
[----:B------:R-:W0:Y:S02]  /*25140*/  LDG.E.U8 R2, desc[UR46][R12.64+0xf1] ;  /* 0x0000f12e0c027981 */ /* 0x000e24000c1e1100 */
[----:B0-----:R-:W-:-:S05]  /*25150*/  PRMT R6, R2, 0x8880, RZ ;  /* 0x0000888002067816 */ /* 0x001fca00000000ff */
[----:B------:R-:W-:-:S07]  /*25160*/  IMAD R3, R6, R17, RZ ;  /* 0x0000001106037224 */ /* 0x000fce00078e02ff */
.L_x_1045:
[----:B------:R-:W-:Y:S05]  /*25170*/  BSYNC B1 ;  /* 0x0000000000017941 */ /* 0x000fea0003800000 */
.L_x_1044:
[----:B------:R-:W-:Y:S01]  /*25180*/  @!P4 IMAD R51, R51, R16, R3 ;  /* 0x000000103333c224 */ /* 0x000fe200078e0203 */
[----:B------:R-:W-:Y:S04]  /*25190*/  BSSY B1, `(.L_x_1046) ;  /* 0x0000006000017945 */ /* 0x000fe80003800000 */
[----:B------:R1:W-:Y:S01]  /*251a0*/  @!P4 STG.E.U8 desc[UR46][R8.64+0xf1], R51 ;  /* 0x0000f1330800c986 */ /* 0x0003e2000c10112e */
[----:B------:R-:W-:Y:S05]  /*251b0*/  @P0 BRA `(.L_x_1047) ;  /* 0x00000000000c0947 */ /* 0x000fea0003800000 */
[----:B------:R-:W0:Y:S02]  /*251c0*/  LDG.E.U8 R2, desc[UR46][R10.64+0xf8] ;  /* 0x0000f82e0a027981 */ /* 0x000e24000c1e1100 */
[----:B0-----:R-:W-:-:S05]  /*251d0*/  PRMT R6, R2, 0x8880, RZ ;  /* 0x0000888002067816 */ /* 0x001fca00000000ff */
[----:B------:R-:W-:-:S07]  /*251e0*/  IMAD R3, R6, R17, RZ ;  /* 0x0000001106037224 */ /* 0x000fce00078e02ff */
.L_x_1047:
[----:B------:R-:W-:Y:S05]  /*251f0*/  BSYNC B1 ;  /* 0x0000000000017941 */ /* 0x000fea0003800000 */
.L_x_1046:
[----:B0-----:R-:W-:Y:S01]  /*25200*/  @!P0 IMAD R7, R52, R16, R3 ;  /* 0x0000001034078224 */ /* 0x001fe200078e0203 */
[----:B------:R-:W-:Y:S04]  /*25210*/  BSSY B1, `(.L_x_1048) ;  /* 0x0000006000017945 */ /* 0x000fe80003800000 */
[----:B------:R0:W-:Y:S01]  /*25220*/  @!P0 STG.E.U8 desc[UR46][R4.64+0xf8], R7 ;  /* 0x0000f80704008986 */ /* 0x0001e2000c10112e */
[----:B------:R-:W-:Y:S05]  /*25230*/  @P6 BRA `(.L_x_1049) ;  /* 0x00000000000c6947 */ /* 0x000fea0003800000 */
[----:B------:R-:W5:Y:S02]  /*25240*/  LDG.E.U8 R2, desc[UR46][R10.64+0xf9] ;  /* 0x0000f92e0a027981 */ /* 0x000f64000c1e1100 */
[----:B-----5:R-:W-:-:S05]  /*25250*/  PRMT R6, R2, 0x8880, RZ ;  /* 0x0000888002067816 */ /* 0x020fca00000000ff */
[----:B------:R-:W-:-:S07]  /*25260*/  IMAD R3, R6, R17, RZ ;  /* 0x0000001106037224 */ /* 0x000fce00078e02ff */
.L_x_1049:
[----:B------:R-:W-:Y:S05]  /*25270*/  BSYNC B1 ;  /* 0x0000000000017941 */ /* 0x000fea0003800000 */
.L_x_1048:
[----:B------:R-:W-:Y:S01]  /*25280*/  @!P6 IMAD R53, R53, R16, R3 ;  /* 0x000000103535e224 */ /* 0x000fe200078e0203 */
[----:B------:R-:W-:Y:S01]  /*25290*/  BSSY B1, `(.L_x_1050) ;  /* 0x000000a000017945 */ /* 0x000fe20003800000 */
[----:B------:R-:W-:Y:S02]  /*252a0*/  ISETP.LT.OR P0, PT, R0, 0x101, !P1 ;  /* 0x000001010000780c */ /* 0x000fe40004f01670 */
[C---:B-1----:R-:W-:Y:S01]  /*252b0*/  @!P5 IADD3 R8, P4, R4.reuse, UR44, RZ ;  /* 0x0000002c0408dc10 */ /* 0x042fe2000ff9e0ff */
[----:B------:R1:W-:Y:S01]  /*252c0*/  @!P6 STG.E.U8 desc[UR46][R4.64+0xf9], R53 ;  /* 0x0000f9350400e986 */ /* 0x0003e2000c10112e */
[----:B------:R-:W-:-:S04]  /*252d0*/  @!P3 IADD3 R6, P6, R4, UR44, RZ ;  /* 0x0000002c0406bc10 */ /* 0x000fc8000ffde0ff */
[----:B0-----:R-:W-:Y:S01]  /*252e0*/  @!P3 IADD3.X R7, R5, UR43, RZ, P6, !PT ;  /* 0x0000002b0507bc10 */ /* 0x001fe2000b7fe4ff */
[----:B------:R-:W-:Y:S08]  /*252f0*/  @P3 BRA `(.L_x_1051) ;  /* 0x00000000000c3947 */ /* 0x000ff00003800000 */
[----:B------:R-:W5:Y:S02]  /*25300*/  LDG.E.U8 R2, desc[UR46][R12.64+0xf8] ;  /* 0x0000f82e0c027981 */ /* 0x000f64000c1e1100 */
[----:B-----5:R-:W-:-:S05]  /*25310*/  PRMT R14, R2, 0x8880, RZ ;  /* 0x00008880020e7816 */ /* 0x020fca00000000ff */
[----:B------:R-:W-:-:S07]  /*25320*/  IMAD R3, R14, R17, RZ ;  /* 0x000000110e037224 */ /* 0x000fce00078e02ff */
.L_x_1051:
[----:B------:R-:W-:Y:S05]  /*25330*/  BSYNC B1 ;  /* 0x0000000000017941 */ /* 0x000fea0003800000 */
.L_x_1050:
        /* <DEDUP_REMOVED lines=8> */
.L_x_1053:
[----:B------:R-:W-:Y:S05]  /*253c0*/  BSYNC B1 ;  /* 0x0000000000017941 */ /* 0x000fea0003800000 */
.L_x_1052:
        /* <DEDUP_REMOVED lines=11> */
.L_x_1055:
[----:B------:R-:W-:Y:S05]  /*25480*/  BSYNC B1 ;  /* 0x0000000000017941 */ /* 0x000fea0003800000 */
.L_x_1054:
[----:B0-----:R-:W-:Y:S01]  /*25490*/  @!P3 IMAD R9, R56, R16, R3 ;  /* 0x000000103809b224 */ /* 0x001fe200078e0203 */
[----:B------:R-:W-:Y:S04]  /*254a0*/  BSSY B1, `(.L_x_1056) ;  /* 0x0000006000017945 */ /* 0x000fe80003800000 */
[----:B------:R0:W-:Y:S01]  /*254b0*/  @!P3 STG.E.U8 desc[UR46][R4.64+0x100], R9 ;  /* 0x000100090400b986 */ /* 0x0001e2000c10112e */
[----:B------:R-:W-:Y:S05]  /*254c0*/  @P5 BRA `(.L_x_1057) ;  /* 0x00000000000c5947 */ /* 0x000fea0003800000 */
[----:B------:R-:W5:Y:S02]  /*254d0*/  LDG.E.U8 R2, desc[UR46][R10.64+0x101] ;  /* 0x0001012e0a027981 */ /* 0x000f64000c1e1100 */
[----:B-----5:R-:W-:-:S05]  /*254e0*/  PRMT R8, R2, 0x8880, RZ ;  /* 0x0000888002087816 */ /* 0x020fca00000000ff */
[----:B------:R-:W-:-:S07]  /*254f0*/  IMAD R3, R8, R17, RZ ;  /* 0x0000001108037224 */ /* 0x000fce00078e02ff */
.L_x_1057:
[----:B------:R-:W-:Y:S05]  /*25500*/  BSYNC B1 ;  /* 0x0000000000017941 */ /* 0x000fea0003800000 */
.L_x_1056:
        /* <DEDUP_REMOVED lines=8> */
.L_x_1059:
[----:B------:R-:W-:Y:S05]  /*25590*/  BSYNC B1 ;  /* 0x0000000000017941 */ /* 0x000fea0003800000 */
.L_x_1058:
        /* <DEDUP_REMOVED lines=13> */
.L_x_1061:
[----:B------:R-:W-:Y:S05]  /*25670*/  BSYNC B1 ;  /* 0x0000000000017941 */ /* 0x000fea0003800000 */
.L_x_1060:
[----:B------:R-:W-:Y:S01]  /*25680*/  @!P4 IMAD R59, R59, R16, R3 ;  /* 0x000000103b3bc224 */ /* 0x000fe200078e0203 */
[----:B------:R-:W-:Y:S04]  /*25690*/  BSSY B1, `(.L_x_1062) ;  /* 0x0000006000017945 */ /* 0x000fe80003800000 */
[----:B------:R0:W-:Y:S01]  /*256a0*/  @!P4 STG.E.U8 desc[UR46][R8.64+0x101], R59 ;  /* 0x0001013b0800c986 */ /* 0x0001e2000c10112e */
[----:B------:R-:W-:Y:S05]  /*256b0*/  @P3 BRA `(.L_x_1063) ;  /* 0x00000000000c3947 */ /* 0x000fea0003800000 */
[----:B------:R-:W1:Y:S02]  /*256c0*/  LDG.E.U8 R2, desc[UR46][R10.64+0x108] ;  /* 0x0001082e0a027981 */ /* 0x000e64000c1e1100 */
[----:B-1----:R-:W-:-:S05]  /*256d0*/  PRMT R6, R2, 0x8880, RZ ;  /* 0x0000888002067816 */ /* 0x002fca00000000ff */
[----:B------:R-:W-:-:S07]  /*256e0*/  IMAD R3, R6, R17, RZ ;  /* 0x0000001106037224 */ /* 0x000fce00078e02ff */
.L_x_1063:
[----:B------:R-:W-:Y:S05]  /*256f0*/  BSYNC B1 ;  /* 0x0000000000017941 */ /* 0x000fea0003800000 */
.L_x_1062:
[----:B-1----:R-:W-:Y:S01]  /*25700*/  @!P3 IMAD R7, R60, R16, R3 ;  /* 0x000000103c07b224 */ /* 0x002fe200078e0203 */
[----:B------:R-:W-:Y:S04]  /*25710*/  BSSY B1, `(.L_x_1064) ;  /* 0x0000006000017945 */ /* 0x000fe80003800000 */
[----:B------:R1:W-:Y:S01]  /*25720*/  @!P3 STG.E.U8 desc[UR46][R4.64+0x108], R7 ;  /* 0x000108070400b986 */ /* 0x0003e2000c10112e */
[----:B------:R-:W-:Y:S05]  /*25730*/  @P6 BRA `(.L_x_1065) ;  /* 0x00000000000c6947 */ /* 0x000fea0003800000 */
[----:B------:R-:W5:Y:S02]  /*25740*/  LDG.E.U8 R2, desc[UR46][R10.64+0x109] ;  /* 0x0001092e0a027981 */ /* 0x000f64000c1e1100 */
[----:B-----5:R-:W-:-:S05]  /*25750*/  PRMT R6, R2, 0x8880, RZ ;  /* 0x0000888002067816 */ /* 0x020fca00000000ff */
[----:B------:R-:W-:-:S07]  /*25760*/  IMAD R3, R6, R17, RZ ;  /* 0x0000001106037224 */ /* 0x000fce00078e02ff */
.L_x_1065:
[----:B------:R-:W-:Y:S05]  /*25770*/  BSYNC B1 ;  /* 0x0000000000017941 */ /* 0x000fea0003800000 */
.L_x_1064:
        /* <DEDUP_REMOVED lines=11> */
.L_x_1067:
[----:B------:R-:W-:Y:S05]  /*25830*/  BSYNC B1 ;  /* 0x0000000000017941 */ /* 0x000fea0003800000 */
.L_x_1066:
        /* <DEDUP_REMOVED lines=8> */
.L_x_1069:
[----:B------:R-:W-:Y:S05]  /*258c0*/  BSYNC B1 ;  /* 0x0000000000017941 */ /* 0x000fea0003800000 */
.L_x_1068:
        /* <DEDUP_REMOVED lines=11> */
.L_x_1071:
[----:B------:R-:W-:Y:S05]  /*25980*/  BSYNC B1 ;  /* 0x0000000000017941 */ /* 0x000fea0003800000 */
.L_x_1070:
[----:B-1----:R-:W-:Y:S01]  /*25990*/  @!P0 IMAD R9, R64, R16, R3 ;  /* 0x0000001040098224 */ /* 0x002fe200078e0203 */
[----:B------:R-:W-:Y:S04]  /*259a0*/  BSSY B1, `(.L_x_1072) ;  /* 0x0000006000017945 */ /* 0x000fe80003800000 */
[----:B------:R1:W-:Y:S01]  /*259b0*/  @!P0 STG.E.U8 desc[UR46][R4.64+0x110], R9 ;  /* 0x0001100904008986 */ /* 0x0003e2000c10112e */
[----:B------:R-:W-:Y:S05]  /*259c0*/  @P5 BRA `(.L_x_1073) ;  /* 0x00000000000c5947 */ /* 0x000fea0003800000 */
[----:B------:R-:W5:Y:S02]  /*259d0*/  LDG.E.U8 R2, desc[UR46][R10.64+0x111] ;  /* 0x0001112e0a027981 */ /* 0x000f64000c1e1100 */
[----:B-----5:R-:W-:-:S05]  /*259e0*/  PRMT R8, R2, 0x8880, RZ ;  /* 0x0000888002087816 */ /* 0x020fca00000000ff */
[----:B------:R-:W-:-:S07]  /*259f0*/  IMAD R3, R8, R17, RZ ;  /* 0x0000001108037224 */ /* 0x000fce00078e02ff */
.L_x_1073:
[----:B------:R-:W-:Y:S05]  /*25a00*/  BSYNC B1 ;  /* 0x0000000000017941 */ /* 0x000fea0003800000 */
.L_x_1072:
        /* <DEDUP_REMOVED lines=8> */
.L_x_1075:
[----:B------:R-:W-:Y:S05]  /*25a90*/  BSYNC B1 ;  /* 0x0000000000017941 */ /* 0x000fea0003800000 */
.L_x_1074:
        /* <DEDUP_REMOVED lines=13> */
.L_x_1077:
[----:B------:R-:W-:Y:S05]  /*25b70*/  BSYNC B1 ;  /* 0x0000000000017941 */ /* 0x000fea0003800000 */
.L_x_1076:
[----:B------:R-:W-:Y:S01]  /*25b80*/  @!P4 IMAD R67, R67, R16, R3 ;  /* 0x000000104343c224 */ /* 0x000fe200078e0203 */
[----:B------:R-:W-:Y:S04]  /*25b90*/  BSSY B1, `(.L_x_1078) ;  /* 0x0000006000017945 */ /* 0x000fe80003800000 */
[----:B------:R1:W-:Y:S01]  /*25ba0*/  @!P4 STG.E.U8 desc[UR46][R8.64+0x111], R67 ;  /* 0x000111430800c986 */ /* 0x0003e2000c10112e */
[----:B------:R-:W-:Y:S05]  /*25bb0*/  @P0 BRA `(.L_x_1079) ;  /* 0x00000000000c0947 */ /* 0x000fea0003800000 */
[----:B------:R-:W0:Y:S02]  /*25bc0*/  LDG.E.U8 R2, desc[UR46][R10.64+0x118] ;  /* 0x0001182e0a027981 */ /* 0x000e24000c1e1100 */
[----:B0-----:R-:W-:-:S05]  /*25bd0*/  PRMT R6, R2, 0x8880, RZ ;  /* 0x0000888002067816 */ /* 0x001fca00000000ff */
[----:B------:R-:W-:-:S07]  /*25be0*/  IMAD R3, R6, R17, RZ ;  /* 0x0000001106037224 */ /* 0x000fce00078e02ff */
.L_x_1079:
[----:B------:R-:W-:Y:S05]  /*25bf0*/  BSYNC B1 ;  /* 0x0000000000017941 */ /* 0x000fea0003800000 */
.L_x_1078:
[----:B0-----:R-:W-:Y:S01]  /*25c00*/  @!P0 IMAD R7, R68, R16, R3 ;  /* 0x0000001044078224 */ /* 0x001fe200078e0203 */
[----:B------:R-:W-:Y:S04]  /*25c10*/  BSSY B1, `(.L_x_1080) ;  /* 0x0000006000017945 */ /* 0x000fe80003800000 */
[----:B------:R0:W-:Y:S01]  /*25c20*/  @!P0 STG.E.U8 desc[UR46][R4.64+0x118], R7 ;  /* 0x0001180704008986 */ /* 0x0001e2000c10112e */
[----:B------:R-:W-:Y:S05]  /*25c30*/  @P6 BRA `(.L_x_1081) ;  /* 0x00000000000c6947 */ /* 0x000fea0003800000 */
[----:B------:R-:W5:Y:S02]  /*25c40*/  LDG.E.U8 R2, desc[UR46][R10.64+0x119] ;  /* 0x0001192e0a027981 */ /* 0x000f64000c1e1100 */
[----:B-----5:R-:W-:-:S05]  /*25c50*/  PRMT R6, R2, 0x8880, RZ ;  /* 0x0000888002067816 */ /* 0x020fca00000000ff */
[----:B------:R-:W-:-:S07]  /*25c60*/  IMAD R3, R6, R17, RZ ;  /* 0x0000001106037224 */ /* 0x000fce00078e02ff */
.L_x_1081:
[----:B------:R-:W-:Y:S05]  /*25c70*/  BSYNC B1 ;  /* 0x0000000000017941 */ /* 0x000fea0003800000 */
.L_x_1080:
        /* <DEDUP_REMOVED lines=11> */
.L_x_1083:
[----:B------:R-:W-:Y:S05]  /*25d30*/  BSYNC B1 ;  /* 0x0000000000017941 */ /* 0x000fea0003800000 */
.L_x_1082:
        /* <DEDUP_REMOVED lines=8> */
.L_x_1085:
[----:B------:R-:W-:Y:S05]  /*25dc0*/  BSYNC B1 ;  /* 0x0000000000017941 */ /* 0x000fea0003800000 */
.L_x_1084:
        /* <DEDUP_REMOVED lines=11> */
.L_x_1087:
[----:B------:R-:W-:Y:S05]  /*25e80*/  BSYNC B1 ;  /* 0x0000000000017941 */ /* 0x000fea0003800000 */
.L_x_1086:
[----:B0-----:R-:W-:Y:S01]  /*25e90*/  @!P3 IMAD R9, R72, R16, R3 ;  /* 0x000000104809b224 */ /* 0x001fe200078e0203 */
[----:B------:R-:W-:Y:S04]  /*25ea0*/  BSSY B1, `(.L_x_1088) ;  /* 0x0000006000017945 */ /* 0x000fe80003800000 */
[----:B------:R0:W-:Y:S01]  /*25eb0*/  @!P3 STG.E.U8 desc[UR46][R4.64+0x120], R9 ;  /* 0x000120090400b986 */ /* 0x0001e2000c10112e */
[----:B------:R-:W-:Y:S05]  /*25ec0*/  @P5 BRA `(.L_x_1089) ;  /* 0x00000000000c5947 */ /* 0x000fea0003800000 */
[----:B------:R-:W5:Y:S02]  /*25ed0*/  LDG.E.U8 R2, desc[UR46][R10.64+0x121] ;  /* 0x0001212e0a027981 */ /* 0x000f64000c1e1100 */
[----:B-----5:R-:W-:-:S05]  /*25ee0*/  PRMT R8, R2, 0x8880, RZ ;  /* 0x0000888002087816 */ /* 0x020fca00000000ff */
[----:B------:R-:W-:-:S07]  /*25ef0*/  IMAD R3, R8, R17, RZ ;  /* 0x0000001108037224 */ /* 0x000fce00078e02ff */
.L_x_1089:
[----:B------:R-:W-:Y:S05]  /*25f00*/  BSYNC B1 ;  /* 0x0000000000017941 */ /* 0x000fea0003800000 */
.L_x_1088:
        /* <DEDUP_REMOVED lines=8> */
.L_x_1091:
[----:B------:R-:W-:Y:S05]  /*25f90*/  BSYNC B1 ;  /* 0x0000000000017941 */ /* 0x000fea0003800000 */
.L_x_1090:
        /* <DEDUP_REMOVED lines=13> */
.L_x_1093:
[----:B------:R-:W-:Y:S05]  /*26070*/  BSYNC B1 ;  /* 0x0000000000017941 */ /* 0x000fea0003800000 */
.L_x_1092:
[----:B------:R-:W-:Y:S01]  /*26080*/  @!P4 IMAD R75, R75, R16, R3 ;  /* 0x000000104b4bc224 */ /* 0x000fe200078e0203 */
[----:B------:R-:W-:Y:S04]  /*26090*/  BSSY B1, `(.L_x_1094) ;  /* 0x0000006000017945 */ /* 0x000fe80003800000 */
[----:B------:R0:W-:Y:S01]  /*260a0*/  @!P4 STG.E.U8 desc[UR46][R8.64+0x121], R75 ;  /* 0x0001214b0800c986 */ /* 0x0001e2000c10112e */
[----:B------:R-:W-:Y:S05]  /*260b0*/  @P3 BRA `(.L_x_1095) ;  /* 0x00000000000c3947 */ /* 0x000fea0003800000 */
[----:B------:R-:W1:Y:S02]  /*260c0*/  LDG.E.U8 R2, desc[UR46][R10.64+0x128] ;  /* 0x0001282e0a027981 */ /* 0x000e64000c1e1100 */
[----:B-1----:R-:W-:-:S05]  /*260d0*/  PRMT R6, R2, 0x8880, RZ ;  /* 0x0000888002067816 */ /* 0x002fca00000000ff */
[----:B------:R-:W-:-:S07]  /*260e0*/  IMAD R3, R6, R17, RZ ;  /* 0x0000001106037224 */ /* 0x000fce00078e02ff */
.L_x_1095:
[----:B------:R-:W-:Y:S05]  /*260f0*/  BSYNC B1 ;  /* 0x0000000000017941 */ /* 0x000fea0003800000 */
.L_x_1094:
[----:B-1----:R-:W-:Y:S01]  /*26100*/  @!P3 IMAD R7, R76, R16, R3 ;  /* 0x000000104c07b224 */ /* 0x002fe200078e0203 */
[----:B------:R-:W-:Y:S04]  /*26110*/  BSSY B1, `(.L_x_1096) ;  /* 0x0000006000017945 */ /* 0x000fe80003800000 */
[----:B------:R1:W-:Y:S01]  /*26120*/  @!P3 STG.E.U8 desc[UR46][R4.64+0x128], R7 ;  /* 0x000128070400b986 */ /* 0x0003e2000c10112e */
[----:B------:R-:W-:Y:S05]  /*26130*/  @P6 BRA `(.L_x_1097) ;  /* 0x00000000000c6947 */ /* 0x000fea0003800000 */
[----:B------:R-:W5:Y:S02]  /*26140*/  LDG.E.U8 R2, desc[UR46][R10.64+0x129] ;  /* 0x0001292e0a027981 */ /* 0x000f64000c1e1100 */
[----:B-----5:R-:W-:-:S05]  /*26150*/  PRMT R6, R2, 0x8880, RZ ;  /* 0x0000888002067816 */ /* 0x020fca00000000ff */
[----:B------:R-:W-:-:S07]  /*26160*/  IMAD R3, R6, R17, RZ ;  /* 0x0000001106037224 */ /* 0x000fce00078e02ff */
.L_x_1097:
[----:B------:R-:W-:Y:S05]  /*26170*/  BSYNC B1 ;  /* 0x0000000000017941 */ /* 0x000fea0003800000 */
.L_x_1096:
        /* <DEDUP_REMOVED lines=11> */
.L_x_1099:
[----:B------:R-:W-:Y:S05]  /*26230*/  BSYNC B1 ;  /* 0x0000000000017941 */ /* 0x000fea0003800000 */
.L_x_1098:
        /* <DEDUP_REMOVED lines=8> */
.L_x_1101:
[----:B------:R-:W-:Y:S05]  /*262c0*/  BSYNC B1 ;  /* 0x0000000000017941 */ /* 0x000fea0003800000 */
.L_x_1100:
        /* <DEDUP_REMOVED lines=11> */
.L_x_1103:
[----:B------:R-:W-:Y:S05]  /*26380*/  BSYNC B1 ;  /* 0x0000000000017941 */ /* 0x000fea0003800000 */
.L_x_1102:
[----:B-1----:R-:W-:Y:S01]  /*26390*/  @!P0 IMAD R9, R80, R16, R3 ;  /* 0x0000001050098224 */ /* 0x002fe200078e0203 */
[----:B------:R-:W-:Y:S04]  /*263a0*/  BSSY B1, `(.L_x_1104) ;  /* 0x0000006000017945 */ /* 0x000fe80003800000 */
[----:B------:R1:W-:Y:S01]  /*263b0*/  @!P0 STG.E.U8 desc[UR46][R4.64+0x130], R9 ;  /* 0x0001300904008986 */ /* 0x0003e2000c10112e */
[----:B------:R-:W-:Y:S05]  /*263c0*/  @P5 BRA `(.L_x_1105) ;  /* 0x00000000000c5947 */ /* 0x000fea0003800000 */
[----:B------:R-:W5:Y:S02]  /*263d0*/  LDG.E.U8 R2, desc[UR46][R10.64+0x131] ;  /* 0x0001312e0a027981 */ /* 0x000f64000c1e1100 */
[----:B-----5:R-:W-:-:S05]  /*263e0*/  PRMT R8, R2, 0x8880, RZ ;  /* 0x0000888002087816 */ /* 0x020fca00000000ff */
[----:B------:R-:W-:-:S07]  /*263f0*/  IMAD R3, R8, R17, RZ ;  /* 0x0000001108037224 */ /* 0x000fce00078e02ff */
.L_x_1105:
[----:B------:R-:W-:Y:S05]  /*26400*/  BSYNC B1 ;  /* 0x0000000000017941 */ /* 0x000fea0003800000 */
.L_x_1104:
        /* <DEDUP_REMOVED lines=8> */
.L_x_1107:
[----:B------:R-:W-:Y:S05]  /*26490*/  BSYNC B1 ;  /* 0x0000000000017941 */ /* 0x000fea0003800000 */
.L_x_1106:
        /* <DEDUP_REMOVED lines=13> */
.L_x_1109:
[----:B------:R-:W-:Y:S05]  /*26570*/  BSYNC B1 ;  /* 0x0000000000017941 */ /* 0x000fea0003800000 */
.L_x_1108:
[----:B------:R-:W-:Y:S01]  /*26580*/  @!P4 IMAD R83, R83, R16, R3 ;  /* 0x000000105353c224 */ /* 0x000fe200078e0203 */
[----:B------:R-:W-:Y:S04]  /*26590*/  BSSY B1, `(.L_x_1110) ;  /* 0x0000006000017945 */ /* 0x000fe80003800000 */
[----:B------:R1:W-:Y:S01]  /*265a0*/  @!P4 STG.E.U8 desc[UR46][R8.64+0x131], R83 ;  /* 0x000131530800c986 */ /* 0x0003e2000c10112e */
[----:B------:R-:W-:Y:S05]  /*265b0*/  @P0 BRA `(.L_x_1111) ;  /* 0x00000000000c0947 */ /* 0x000fea0003800000 */
[----:B------:R-:W0:Y:S02]  /*265c0*/  LDG.E.U8 R2, desc[UR46][R10.64+0x138] ;  /* 0x0001382e0a027981 */ /* 0x000e24000c1e1100 */
[----:B0-----:R-:W-:-:S05]  /*265d0*/  PRMT R6, R2, 0x8880, RZ ;  /* 0x0000888002067816 */ /* 0x001fca00000000ff */
[----:B------:R-:W-:-:S07]  /*265e0*/  IMAD R3, R6, R17, RZ ;  /* 0x0000001106037224 */ /* 0x000fce00078e02ff */
.L_x_1111:
[----:B------:R-:W-:Y:S05]  /*265f0*/  BSYNC B1 ;  /* 0x0000000000017941 */ /* 0x000fea0003800000 */
.L_x_1110:
[----:B0-----:R-:W-:Y:S01]  /*26600*/  @!P0 IMAD R7, R84, R16, R3 ;  /* 0x0000001054078224 */ /* 0x001fe200078e0203 */
[----:B------:R-:W-:Y:S04]  /*26610*/  BSSY B1, `(.L_x_1112) ;  /* 0x0000006000017945 */ /* 0x000fe80003800000 */
[----:B------:R0:W-:Y:S01]  /*26620*/  @!P0 STG.E.U8 desc[UR46][R4.64+0x138], R7 ;  /* 0x0001380704008986 */ /* 0x0001e2000c10112e */
[----:B------:R-:W-:Y:S05]  /*26630*/  @P6 BRA `(.L_x_1113) ;  /* 0x00000000000c6947 */ /* 0x000fea0003800000 */
[----:B------:R-:W5:Y:S02]  /*26640*/  LDG.E.U8 R2, desc[UR46][R10.64+0x139] ;  /* 0x0001392e0a027981 */ /* 0x000f64000c1e1100 */
[----:B-----5:R-:W-:-:S05]  /*26650*/  PRMT R6, R2, 0x8880, RZ ;  /* 0x0000888002067816 */ /* 0x020fca00000000ff */
[----:B------:R-:W-:-:S07]  /*26660*/  IMAD R3, R6, R17, RZ ;  /* 0x0000001106037224 */ /* 0x000fce00078e02ff */
.L_x_1113:
[----:B------:R-:W-:Y:S05]  /*26670*/  BSYNC B1 ;  /* 0x0000000000017941 */ /* 0x000fea0003800000 */
.L_x_1112:
        /* <DEDUP_REMOVED lines=11> */
.L_x_1115:
[----:B------:R-:W-:Y:S05]  /*26730*/  BSYNC B1 ;  /* 0x0000000000017941 */ /* 0x000fea0003800000 */
.L_x_1114:
        /* <DEDUP_REMOVED lines=8> */
.L_x_1117:
[----:B------:R-:W-:Y:S05]  /*267c0*/  BSYNC B1 ;  /* 0x0000000000017941 */ /* 0x000fea0003800000 */
.L_x_1116:
        /* <DEDUP_REMOVED lines=11> */
.L_x_1119:
[----:B------:R-:W-:Y:S05]  /*26880*/  BSYNC B1 ;  /* 0x0000000000017941 */ /* 0x000fea0003800000 */
.L_x_1118:
[----:B0-----:R-:W-:Y:S01]  /*26890*/  @!P3 IMAD R9, R88, R16, R3 ;  /* 0x000000105809b224 */ /* 0x001fe200078e0203 */
[----:B------:R-:W-:Y:S04]  /*268a0*/  BSSY B1, `(.L_x_1120) ;  /* 0x0000006000017945 */ /* 0x000fe80003800000 */
[----:B------:R0:W-:Y:S01]  /*268b0*/  @!P3 STG.E.U8 desc[UR46][R4.64+0x140], R9 ;  /* 0x000140090400b986 */ /* 0x0001e2000c10112e */
[----:B------:R-:W-:Y:S05]  /*268c0*/  @P5 BRA `(.L_x_1121) ;  /* 0x00000000000c5947 */ /* 0x000fea0003800000 */
[----:B------:R-:W5:Y:S02]  /*268d0*/  LDG.E.U8 R2, desc[UR46][R10.64+0x141] ;  /* 0x0001412e0a027981 */ /* 0x000f64000c1e1100 */
[----:B-----5:R-:W-:-:S05]  /*268e0*/  PRMT R8, R2, 0x8880, RZ ;  /* 0x0000888002087816 */ /* 0x020fca00000000ff */
[----:B------:R-:W-:-:S07]  /*268f0*/  IMAD R3, R8, R17, RZ ;  /* 0x0000001108037224 */ /* 0x000fce00078e02ff */
.L_x_1121:
[----:B------:R-:W-:Y:S05]  /*26900*/  BSYNC B1 ;  /* 0x0000000000017941 */ /* 0x000fea0003800000 */
.L_x_1120:
        /* <DEDUP_REMOVED lines=8> */
.L_x_1123:
[----:B------:R-:W-:Y:S05]  /*26990*/  BSYNC B1 ;  /* 0x0000000000017941 */ /* 0x000fea0003800000 */
.L_x_1122:
        /* <DEDUP_REMOVED lines=13> */
.L_x_1125:
[----:B------:R-:W-:Y:S05]  /*26a70*/  BSYNC B1 ;  /* 0x0000000000017941 */ /* 0x000fea0003800000 */
.L_x_1124:
[----:B------:R-:W-:Y:S01]  /*26a80*/  @!P4 IMAD R91, R91, R16, R3 ;  /* 0x000000105b5bc224 */ /* 0x000fe200078e0203 */
[----:B------:R-:W-:Y:S04]  /*26a90*/  BSSY B1, `(.L_x_1126) ;  /* 0x0000006000017945 */ /* 0x000fe80003800000 */
[----:B------:R0:W-:Y:S01]  /*26aa0*/  @!P4 STG.E.U8 desc[UR46][R8.64+0x141], R91 ;  /* 0x0001415b0800c986 */ /* 0x0001e2000c10112e */
[----:B------:R-:W-:Y:S05]  /*26ab0*/  @P3 BRA `(.L_x_1127) ;  /* 0x00000000000c3947 */ /* 0x000fea0003800000 */
[----:B------:R-:W1:Y:S02]  /*26ac0*/  LDG.E.U8 R2, desc[UR46][R10.64+0x148] ;  /* 0x0001482e0a027981 */ /* 0x000e64000c1e1100 */
[----:B-1----:R-:W-:-:S05]  /*26ad0*/  PRMT R6, R2, 0x8880, RZ ;  /* 0x0000888002067816 */ /* 0x002fca00000000ff */
[----:B------:R-:W-:-:S07]  /*26ae0*/  IMAD R3, R6, R17, RZ ;  /* 0x0000001106037224 */ /* 0x000fce00078e02ff */
.L_x_1127:
[----:B------:R-:W-:Y:S05]  /*26af0*/  BSYNC B1 ;  /* 0x0000000000017941 */ /* 0x000fea0003800000 */
.L_x_1126:
[----:B-1----:R-:W-:Y:S01]  /*26b00*/  @!P3 IMAD R7, R92, R16, R3 ;  /* 0x000000105c07b224 */ /* 0x002fe200078e0203 */
[----:B------:R-:W-:Y:S04]  /*26b10*/  BSSY B1, `(.L_x_1128) ;  /* 0x0000006000017945 */ /* 0x000fe80003800000 */
[----:B------:R1:W-:Y:S01]  /*26b20*/  @!P3 STG.E.U8 desc[UR46][R4.64+0x148], R7 ;  /* 0x000148070400b986 */ /* 0x0003e2000c10112e */
[----:B------:R-:W-:Y:S05]  /*26b30*/  @P6 BRA `(.L_x_1129) ;  /* 0x00000000000c6947 */ /* 0x000fea0003800000 */
[----:B------:R-:W5:Y:S02]  /*26b40*/  LDG.E.U8 R2, desc[UR46][R10.64+0x149] ;  /* 0x0001492e0a027981 */ /* 0x000f64000c1e1100 */
[----:B-----5:R-:W-:-:S05]  /*26b50*/  PRMT R6, R2, 0x8880, RZ ;  /* 0x0000888002067816 */ /* 0x020fca00000000ff */
[----:B------:R-:W-:-:S07]  /*26b60*/  IMAD R3, R6, R17, RZ ;  /* 0x0000001106037224 */ /* 0x000fce00078e02ff */
.L_x_1129:
[----:B------:R-:W-:Y:S05]  /*26b70*/  BSYNC B1 ;  /* 0x0000000000017941 */ /* 0x000fea0003800000 */
.L_x_1128:
        /* <DEDUP_REMOVED lines=11> */
.L_x_1131:
[----:B------:R-:W-:Y:S05]  /*26c30*/  BSYNC B1 ;  /* 0x0000000000017941 */ /* 0x000fea0003800000 */
.L_x_1130:
        /* <DEDUP_REMOVED lines=8> */
.L_x_1133:
[----:B------:R-:W-:Y:S05]  /*26cc0*/  BSYNC B1 ;  /* 0x0000000000017941 */ /* 0x000fea0003800000 */
.L_x_1132:
        /* <DEDUP_REMOVED lines=11> */
.L_x_1135:
[----:B------:R-:W-:Y:S05]  /*26d80*/  BSYNC B1 ;  /* 0x0000000000017941 */ /* 0x000fea0003800000 */
.L_x_1134:
[----:B-1----:R-:W-:Y:S01]  /*26d90*/  @!P0 IMAD R9, R96, R16, R3 ;  /* 0x0000001060098224 */ /* 0x002fe200078e0203 */
[----:B------:R-:W-:Y:S04]  /*26da0*/  BSSY B1, `(.L_x_1136) ;  /* 0x0000006000017945 */ /* 0x000fe80003800000 */
[----:B------:R1:W-:Y:S01]  /*26db0*/  @!P0 STG.E.U8 desc[UR46][R4.64+0x150], R9 ;  /* 0x0001500904008986 */ /* 0x0003e2000c10112e */
[----:B------:R-:W-:Y:S05]  /*26dc0*/  @P5 BRA `(.L_x_1137) ;  /* 0x00000000000c5947 */ /* 0x000fea0003800000 */
[----:B------:R-:W5:Y:S02]  /*26dd0*/  LDG.E.U8 R2, desc[UR46][R10.64+0x151] ;  /* 0x0001512e0a027981 */ /* 0x000f64000c1e1100 */
[----:B-----5:R-:W-:-:S05]  /*26de0*/  PRMT R8, R2, 0x8880, RZ ;  /* 0x0000888002087816 */ /* 0x020fca00000000ff */
[----:B------:R-:W-:-:S07]  /*26df0*/  IMAD R3, R8, R17, RZ ;  /* 0x0000001108037224 */ /* 0x000fce00078e02ff */
.L_x_1137:
[----:B------:R-:W-:Y:S05]  /*26e00*/  BSYNC B1 ;  /* 0x0000000000017941 */ /* 0x000fea0003800000 */
.L_x_1136:
        /* <DEDUP_REMOVED lines=8> */
.L_x_1139:
[----:B------:R-:W-:Y:S05]  /*26e90*/  BSYNC B1 ;  /* 0x0000000000017941 */ /* 0x000fea0003800000 */
.L_x_1138:
        /* <DEDUP_REMOVED lines=13> */
.L_x_1141:
[----:B------:R-:W-:Y:S05]  /*26f70*/  BSYNC B1 ;  /* 0x0000000000017941 */ /* 0x000fea0003800000 */
.L_x_1140:
[----:B------:R-:W-:Y:S01]  /*26f80*/  @!P4 IMAD R99, R99, R16, R3 ;  /* 0x000000106363c224 */ /* 0x000fe200078e0203 */
[----:B------:R-:W-:Y:S04]  /*26f90*/  BSSY B1, `(.L_x_1142) ;  /* 0x0000006000017945 */ /* 0x000fe80003800000 */
[----:B------:R1:W-:Y:S01]  /*26fa0*/  @!P4 STG.E.U8 desc[UR46][R8.64+0x151], R99 ;  /* 0x000151630800c986 */ /* 0x0003e2000c10112e */
[----:B------:R-:W-:Y:S05]  /*26fb0*/  @P0 BRA `(.L_x_1143) ;  /* 0x00000000000c0947 */ /* 0x000fea0003800000 */
[----:B------:R-:W0:Y:S02]  /*26fc0*/  LDG.E.U8 R2, desc[UR46][R10.64+0x158] ;  /* 0x0001582e0a027981 */ /* 0x000e24000c1e1100 */
[----:B0-----:R-:W-:-:S05]  /*26fd0*/  PRMT R6, R2, 0x8880, RZ ;  /* 0x0000888002067816 */ /* 0x001fca00000000ff */
[----:B------:R-:W-:-:S07]  /*26fe0*/  IMAD R3, R6, R17, RZ ;  /* 0x0000001106037224 */ /* 0x000fce00078e02ff */
.L_x_1143:
[----:B------:R-:W-:Y:S05]  /*26ff0*/  BSYNC B1 ;  /* 0x0000000000017941 */ /* 0x000fea0003800000 */
.L_x_1142:
[----:B0-----:R-:W-:Y:S01]  /*27000*/  @!P0 IMAD R7, R100, R16, R3 ;  /* 0x0000001064078224 */ /* 0x001fe200078e0203 */
[----:B------:R-:W-:Y:S04]  /*27010*/  BSSY B1, `(.L_x_1144) ;  /* 0x0000006000017945 */ /* 0x000fe80003800000 */
[----:B------:R0:W-:Y:S01]  /*27020*/  @!P0 STG.E.U8 desc[UR46][R4.64+0x158], R7 ;  /* 0x0001580704008986 */ /* 0x0001e2000c10112e */
[----:B------:R-:W-:Y:S05]  /*27030*/  @P6 BRA `(.L_x_1145) ;  /* 0x00000000000c6947 */ /* 0x000fea0003800000 */
[----:B------:R-:W5:Y:S02]  /*27040*/  LDG.E.U8 R2, desc[UR46][R10.64+0x159] ;  /* 0x0001592e0a027981 */ /* 0x000f64000c1e1100 */
[----:B-----5:R-:W-:-:S05]  /*27050*/  PRMT R6, R2, 0x8880, RZ ;  /* 0x0000888002067816 */ /* 0x020fca00000000ff */
[----:B------:R-:W-:-:S07]  /*27060*/  IMAD R3, R6, R17, RZ ;  /* 0x0000001106037224 */ /* 0x000fce00078e02ff */
.L_x_1145:
[----:B------:R-:W-:Y:S05]  /*27070*/  BSYNC B1 ;  /* 0x0000000000017941 */ /* 0x000fea0003800000 */
.L_x_1144:
        /* <DEDUP_REMOVED lines=11> */
.L_x_1147:
[----:B------:R-:W-:Y:S05]  /*27130*/  BSYNC B1 ;  /* 0x0000000000017941 */ /* 0x000fea0003800000 */
.L_x_1146:
        /* <DEDUP_REMOVED lines=8> */
.L_x_1149:
[----:B------:R-:W-:Y:S05]  /*271c0*/  BSYNC B1 ;  /* 0x0000000000017941 */ /* 0x000fea0003800000 */
.L_x_1148:
        /* <DEDUP_REMOVED lines=11> */
.L_x_1151:
[----:B------:R-:W-:Y:S05]  /*27280*/  BSYNC B1 ;  /* 0x0000000000017941 */ /* 0x000fea0003800000 */
.L_x_1150:
[----:B0-----:R-:W-:Y:S01]  /*27290*/  @!P3 IMAD R9, R104, R16, R3 ;  /* 0x000000106809b224 */ /* 0x001fe200078e0203 */
[----:B------:R-:W-:Y:S04]  /*272a0*/  BSSY B1, `(.L_x_1152) ;  /* 0x0000006000017945 */ /* 0x000fe80003800000 */
[----:B------:R0:W-:Y:S01]  /*272b0*/  @!P3 STG.E.U8 desc[UR46][R4.64+0x160], R9 ;  /* 0x000160090400b986 */ /* 0x0001e2000c10112e */
[----:B------:R-:W-:Y:S05]  /*272c0*/  @P5 BRA `(.L_x_1153) ;  /* 0x00000000000c5947 */ /* 0x000fea0003800000 */
[----:B------:R-:W5:Y:S02]  /*272d0*/  LDG.E.U8 R2, desc[UR46][R10.64+0x161] ;  /* 0x0001612e0a027981 */ /* 0x000f64000c1e1100 */
[----:B-----5:R-:W-:-:S05]  /*272e0*/  PRMT R8, R2, 0x8880, RZ ;  /* 0x0000888002087816 */ /* 0x020fca00000000ff */
[----:B------:R-:W-:-:S07]  /*272f0*/  IMAD R3, R8, R17, RZ ;  /* 0x0000001108037224 */ /* 0x000fce00078e02ff */
.L_x_1153:
[----:B------:R-:W-:Y:S05]  /*27300*/  BSYNC B1 ;  /* 0x0000000000017941 */ /* 0x000fea0003800000 */
.L_x_1152:
        /* <DEDUP_REMOVED lines=8> */
.L_x_1155:
[----:B------:R-:W-:Y:S05]  /*27390*/  BSYNC B1 ;  /* 0x0000000000017941 */ /* 0x000fea0003800000 */
.L_x_1154:
        /* <DEDUP_REMOVED lines=13> */
.L_x_1157:
[----:B------:R-:W-:Y:S05]  /*27470*/  BSYNC B1 ;  /* 0x0000000000017941 */ /* 0x000fea0003800000 */
.L_x_1156:
[----:B------:R-:W-:Y:S01]  /*27480*/  @!P4 IMAD R107, R107, R16, R3 ;  /* 0x000000106b6bc224 */ /* 0x000fe200078e0203 */
[----:B------:R-:W-:Y:S04]  /*27490*/  BSSY B1, `(.L_x_1158) ;  /* 0x0000006000017945 */ /* 0x000fe80003800000 */
[----:B------:R0:W-:Y:S01]  /*274a0*/  @!P4 STG.E.U8 desc[UR46][R8.64+0x161], R107 ;  /* 0x0001616b0800c986 */ /* 0x0001e2000c10112e */
[----:B------:R-:W-:Y:S05]  /*274b0*/  @P3 BRA `(.L_x_1159) ;  /* 0x00000000000c3947 */ /* 0x000fea0003800000 */
[----:B------:R-:W1:Y:S02]  /*274c0*/  LDG.E.U8 R2, desc[UR46][R10.64+0x168] ;  /* 0x0001682e0a027981 */ /* 0x000e64000c1e1100 */
[----:B-1----:R-:W-:-:S05]  /*274d0*/  PRMT R6, R2, 0x8880, RZ ;  /* 0x0000888002067816 */ /* 0x002fca00000000ff */
[----:B------:R-:W-:-:S07]  /*274e0*/  IMAD R3, R6, R17, RZ ;  /* 0x0000001106037224 */ /* 0x000fce00078e02ff */
.L_x_1159:
[----:B------:R-:W-:Y:S05]  /*274f0*/  BSYNC B1 ;  /* 0x0000000000017941 */ /* 0x000fea0003800000 */
.L_x_1158:
[----:B-1----:R-:W-:Y:S01]  /*27500*/  @!P3 IMAD R7, R108, R16, R3 ;  /* 0x000000106c07b224 */ /* 0x002fe200078e0203 */
[----:B------:R-:W-:Y:S04]  /*27510*/  BSSY B1, `(.L_x_1160) ;  /* 0x0000006000017945 */ /* 0x000fe80003800000 */
[----:B------:R1:W-:Y:S01]  /*27520*/  @!P3 STG.E.U8 desc[UR46][R4.64+0x168], R7 ;  /* 0x000168070400b986 */ /* 0x0003e2000c10112e */
[----:B------:R-:W-:Y:S05]  /*27530*/  @P6 BRA `(.L_x_1161) ;  /* 0x00000000000c6947 */ /* 0x000fea0003800000 */
[----:B------:R-:W5:Y:S02]  /*27540*/  LDG.E.U8 R2, desc[UR46][R10.64+0x169] ;  /* 0x0001692e0a027981 */ /* 0x000f64000c1e1100 */
[----:B-----5:R-:W-:-:S05]  /*27550*/  PRMT R6, R2, 0x8880, RZ ;  /* 0x0000888002067816 */ /* 0x020fca00000000ff */
[----:B------:R-:W-:-:S07]  /*27560*/  IMAD R3, R6, R17, RZ ;  /* 0x0000001106037224 */ /* 0x000fce00078e02ff */
.L_x_1161:
[----:B------:R-:W-:Y:S05]  /*27570*/  BSYNC B1 ;  /* 0x0000000000017941 */ /* 0x000fea0003800000 */
.L_x_1160:
[----:B------:R-:W-:Y:S01]  /*27580*/  @!P6 IMAD R109, R109, R16, R3 ;  /* 0x000000106d6de224 */ /* 0x000fe200078e0203 */
[----:B------:R-:W-:Y:S01]  /*27590*/  @!P0 IADD3 R6, P4, R4, UR44, RZ ;  /* 0x0000002c04068c10 */ /* 0x000fe2000ff9e0ff */
[----:B------:R-:W-:Y:S01]  /*275a0*/  BSSY B1, `(.L_x_1162) ;  /* 0x000000a000017945 */ /* 0x000fe20003800000 */
[C---:B------:R-:W-:Y:S02]  /*275b0*/  ISETP.LT.OR P3, PT, R0.reuse, 0x171, !P1 ;  /* 0x000001710000780c */ /* 0x040fe40004f61670 */
[----:B------:R2:W-:Y:S01]  /*275c0*/  @!P6 STG.E.U8 desc[UR46][R4.64+0x169], R109 ;  /* 0x0001696d0400e986 */ /* 0x0005e2000c10112e */
[----:B-1----:R-:W-:Y:S02]  /*275d0*/  @!P0 IADD3.X R7, R5, UR43, RZ, P4, !PT ;  /* 0x0000002b05078c10 */ /* 0x002fe4000a7fe4ff */
[----:B------:R-:W-:Y:S02]  /*275e0*/  ISETP.LT.OR P6, PT, R0, 0x171, !P2 ;  /* 0x000001710000780c */ /* 0x000fe400057c1670 */
[----:B0-----:R-:W-:Y:S01]  /*275f0*/  @!P5 IADD3 R8, P4, R4, UR44, RZ ;  /* 0x0000002c0408dc10 */ /* 0x001fe2000ff9e0ff */
[----:B------:R-:W-:-:S12]  /*27600*/  @P0 BRA `(.L_x_1163) ;  /* 0x00000000000c0947 */ /* 0x000fd80003800000 */
[----:B------:R-:W5:Y:S02]  /*27610*/  LDG.E.U8 R2, desc[UR46][R12.64+0x168] ;  /* 0x0001682e0c027981 */ /* 0x000f64000c1e1100 */
[----:B-----5:R-:W-:-:S05]  /*27620*/  PRMT R14, R2, 0x8880, RZ ;  /* 0x00008880020e7816 */ /* 0x020fca00000000ff */
[----:B------:R-:W-:-:S07]  /*27630*/  IMAD R3, R14, R17, RZ ;  /* 0x000000110e037224 */ /* 0x000fce00078e02ff */
.L_x_1163:
[----:B------:R-:W-:Y:S05]  /*27640*/  BSYNC B1 ;  /* 0x0000000000017941 */ /* 0x000fea0003800000 */
.L_x_1162:
        /* <DEDUP_REMOVED lines=8> */
.L_x_1165:
[----:B------:R-:W-:Y:S05]  /*276d0*/  BSYNC B1 ;  /* 0x0000000000017941 */ /* 0x000fea0003800000 */
.L_x_1164:
[----:B------:R-:W-:Y:S01]  /*276e0*/  @!P5 IMAD R111, R111, R16, R3 ;  /* 0x000000106f6fd224 */ /* 0x000fe200078e0203 */
[----:B------:R-:W-:Y:S04]  /*276f0*/  BSSY B1, `(.L_x_1166) ;  /* 0x0000006000017945 */ /* 0x000fe80003800000 */
[----:B------:R1:W-:Y:S01]  /*27700*/  @!P5 STG.E.U8 desc[UR46][R8.64+0x169], R111 ;  /* 0x0001696f0800d986 */ /* 0x0003e2000c10112e */
[----:B------:R-:W-:Y:S05]  /*27710*/  @P6 BRA `(.L_x_1167) ;  /* 0x00000000000c6947 */ /* 0x000fea0003800000 */
[----:B------:R-:W0:Y:S02]  /*27720*/  LDG.E.U8 R2, desc[UR46][R10.64+0x170] ;  /* 0x0001702e0a027981 */ /* 0x000e24000c1e1100 */
[----:B0-----:R-:W-:-:S05]  /*27730*/  PRMT R6, R2, 0x8880, RZ ;  /* 0x0000888002067816 */ /* 0x001fca00000000ff */
[----:B------:R-:W-:-:S07]  /*27740*/  IMAD R3, R6, R17, RZ ;  /* 0x0000001106037224 */ /* 0x000fce00078e02ff */
.L_x_1167:
[----:B------:R-:W-:Y:S05]  /*27750*/  BSYNC B1 ;  /* 0x0000000000017941 */ /* 0x000fea0003800000 */
.L_x_1166:
[----:B------:R-:W-:Y:S01]  /*27760*/  ISETP.LT.OR P5, PT, R0, 0x172, !P2 ;  /* 0x000001720000780c */ /* 0x000fe200057a1670 */
[----:B-1----:R-:W-:Y:S01]  /*27770*/  @!P6 IMAD R9, R112, R16, R3 ;  /* 0x000000107009e224 */ /* 0x002fe200078e0203 */
[----:B------:R-:W-:Y:S01]  /*27780*/  BSSY B1, `(.L_x_1168) ;  /* 0x0000009000017945 */ /* 0x000fe20003800000 */
[C---:B------:R-:W-:Y:S02]  /*27790*/  ISETP.LT.OR P4, PT, R0.reuse, 0x172, !P1 ;  /* 0x000001720000780c */ /* 0x040fe40004f81670 */
[----:B------:R-:W-:Y:S01]  /*277a0*/  ISETP.LT.OR P0, PT, R0, 0x179, !P1 ;  /* 0x000001790000780c */ /* 0x000fe20004f01670 */
[----:B------:R1:W-:Y:S01]  /*277b0*/  @!P6 STG.E.U8 desc[UR46][R4.64+0x170], R9 ;  /* 0x000170090400e986 */ /* 0x0003e2000c10112e */
[----:B0-----:R-:W-:-:S06]  /*277c0*/  @!P3 IADD3 R6, P6, R4, UR44, RZ ;  /* 0x0000002c0406bc10 */ /* 0x001fcc000ffde0ff */
[----:B------:R-:W-:Y:S07]  /*277d0*/  @P5 BRA `(.L_x_1169) ;  /* 0x00000000000c5947 */ /* 0x000fee0003800000 */
[----:B------:R-:W5:Y:S02]  /*277e0*/  LDG.E.U8 R2, desc[UR46][R10.64+0x171] ;  /* 0x0001712e0a027981 */ /* 0x000f64000c1e1100 */
[----:B-----5:R-:W-:-:S05]  /*277f0*/  PRMT R8, R2, 0x8880, RZ ;  /* 0x0000888002087816 */ /* 0x020fca00000000ff */
[----:B------:R-:W-:-:S07]  /*27800*/  IMAD R3, R8, R17, RZ ;  /* 0x0000001108037224 */ /* 0x000fce00078e02ff */
.L_x_1169:
[----:B------:R-:W-:Y:S05]  /*27810*/  BSYNC B1 ;  /* 0x0000000000017941 */ /* 0x000fea0003800000 */
.L_x_1168:
        /* <DEDUP_REMOVED lines=8> */
.L_x_1171:
[----:B------:R-:W-:Y:S05]  /*278a0*/  BSYNC B1 ;  /* 0x0000000000017941 */ /* 0x000fea0003800000 */
.L_x_1170:
[----:B------:R-:W-:Y:S01]  /*278b0*/  @!P3 IMAD R15, R114, R16, R3 ;  /* 0x00000010720fb224 */ /* 0x000fe200078e0203 */
[----:B------:R-:W-:Y:S01]  /*278c0*/  BSSY B1, `(.L_x_1172) ;  /* 0x000000b000017945 */ /* 0x000fe20003800000 */
[C---:B------:R-:W-:Y:S02]  /*278d0*/  ISETP.LT.OR P5, PT, R0.reuse, 0x179, !P2 ;  /* 0x000001790000780c */ /* 0x040fe400057a1670 */
[----:B------:R-:W-:Y:S01]  /*278e0*/  ISETP.LT.OR P2, PT, R0, 0x17a, !P2 ;  /* 0x0000017a0000780c */ /* 0x000fe20005741670 */
[----:B------:R0:W-:Y:S01]  /*278f0*/  @!P3 STG.E.U8 desc[UR46][R6.64+0x170], R15 ;  /* 0x0001700f0600b986 */ /* 0x0001e2000c10112e */
[C---:B------:R-:W-:Y:S02]  /*27900*/  @!P4 IADD3 R8, P3, R4.reuse, UR44, RZ ;  /* 0x0000002c0408cc10 */ /* 0x040fe4000ff7e0ff */
[----:B------:R-:W-:Y:S02]  /*27910*/  @!P0 IADD3 R14, P6, R4, UR44, RZ ;  /* 0x0000002c040e8c10 */ /* 0x000fe4000ffde0ff */
[----:B-1----:R-:W-:Y:S01]  /*27920*/  @!P4 IADD3.X R9, R5, UR43, RZ, P3, !PT ;  /* 0x0000002b0509cc10 */ /* 0x002fe20009ffe4ff */
[----:B------:R-:W-:Y:S10]  /*27930*/  @P4 BRA `(.L_x_1173) ;  /* 0x00000000000c4947 */ /* 0x000ff40003800000 */
[----:B------:R-:W0:Y:S02]  /*27940*/  LDG.E.U8 R2, desc[UR46][R12.64+0x171] ;  /* 0x0001712e0c027981 */ /* 0x000e24000c1e1100 */
[----:B0-----:R-:W-:-:S05]  /*27950*/  PRMT R6, R2, 0x8880, RZ ;  /* 0x0000888002067816 */ /* 0x001fca00000000ff */
[----:B------:R-:W-:-:S07]  /*27960*/  IMAD R3, R6, R17, RZ ;  /* 0x0000001106037224 */ /* 0x000fce00078e02ff */
.L_x_1173:
[----:B------:R-:W-:Y:S05]  /*27970*/  BSYNC B1 ;  /* 0x0000000000017941 */ /* 0x000fea0003800000 */
.L_x_1172:
[----:B------:R-:W-:Y:S01]  /*27980*/  @!P4 IMAD R115, R115, R16, R3 ;  /* 0x000000107373c224 */ /* 0x000fe200078e0203 */
[----:B------:R-:W-:Y:S04]  /*27990*/  BSSY B1, `(.L_x_1174) ;  /* 0x0000006000017945 */ /* 0x000fe80003800000 */
[----:B------:R1:W-:Y:S01]  /*279a0*/  @!P4 STG.E.U8 desc[UR46][R8.64+0x171], R115 ;  /* 0x000171730800c986 */ /* 0x0003e2000c10112e */
[----:B------:R-:W-:Y:S05]  /*279b0*/  @P5 BRA `(.L_x_1175) ;  /* 0x00000000000c5947 */ /* 0x000fea0003800000 */
[----:B------:R-:W0:Y:S02]  /*279c0*/  LDG.E.U8 R2, desc[UR46][R10.64+0x178] ;  /* 0x0001782e0a027981 */ /* 0x000e24000c1e1100 */
[----:B0-----:R-:W-:-:S05]  /*279d0*/  PRMT R6, R2, 0x8880, RZ ;  /* 0x0000888002067816 */ /* 0x001fca00000000ff */
[----:B------:R-:W-:-:S07]  /*279e0*/  IMAD R3, R6, R17, RZ ;  /* 0x0000001106037224 */ /* 0x000fce00078e02ff */
.L_x_1175:
[----:B------:R-:W-:Y:S05]  /*279f0*/  BSYNC B1 ;  /* 0x0000000000017941 */ /* 0x000fea0003800000 */
.L_x_1174:
[----:B0-----:R-:W-:Y:S01]  /*27a00*/  @!P5 IMAD R7, R116, R16, R3 ;  /* 0x000000107407d224 */ /* 0x001fe200078e0203 */
[----:B------:R-:W-:Y:S04]  /*27a10*/  BSSY B1, `(.L_x_1176) ;  /* 0x0000006000017945 */ /* 0x000fe80003800000 */
[----:B------:R0:W-:Y:S01]  /*27a20*/  @!P5 STG.E.U8 desc[UR46][R4.64+0x178], R7 ;  /* 0x000178070400d986 */ /* 0x0001e2000c10112e */
[----:B------:R-:W-:Y:S05]  /*27a30*/  @P2 BRA `(.L_x_1177) ;  /* 0x00000000000c2947 */ /* 0x000fea0003800000 */
[----:B------:R-:W5:Y:S02]  /*27a40*/  LDG.E.U8 R2, desc[UR46][R10.64+0x179] ;  /* 0x0001792e0a027981 */ /* 0x000f64000c1e1100 */
[----:B-----5:R-:W-:-:S05]  /*27a50*/  PRMT R6, R2, 0x8880, RZ ;  /* 0x0000888002067816 */ /* 0x020fca00000000ff */
[----:B------:R-:W-:-:S07]  /*27a60*/  IMAD R3, R6, R17, RZ ;  /* 0x0000001106037224 */ /* 0x000fce00078e02ff */
.L_x_1177:
[----:B------:R-:W-:Y:S05]  /*27a70*/  BSYNC B1 ;  /* 0x0000000000017941 */ /* 0x000fea0003800000 */
.L_x_1176:
        /* <DEDUP_REMOVED lines=8> */
.L_x_1179:
[----:B------:R-:W-:Y:S05]  /*27b00*/  BSYNC B1 ;  /* 0x0000000000017941 */ /* 0x000fea0003800000 */
.L_x_1178:
[----:B0-----:R-:W-:Y:S01]  /*27b10*/  @!P0 IMAD R7, R118, R16, R3 ;  /* 0x0000001076078224 */ /* 0x001fe200078e0203 */
[----:B------:R-:W-:Y:S01]  /*27b20*/  ISETP.LT.OR P1, PT, R0, 0x17a, !P1 ;  /* 0x0000017a0000780c */ /* 0x000fe20004f21670 */
[----:B------:R-:W-:Y:S03]  /*27b30*/  BSSY B1, `(.L_x_1180) ;  /* 0x0000006000017945 */ /* 0x000fe60003800000 */
[----:B------:R0:W-:Y:S09]  /*27b40*/  @!P0 STG.E.U8 desc[UR46][R14.64+0x178], R7 ;  /* 0x000178070e008986 */ /* 0x0001f2000c10112e */
[----:B------:R-:W-:Y:S05]  /*27b50*/  @P1 BRA `(.L_x_1181) ;  /* 0x00000000000c1947 */ /* 0x000fea0003800000 */
[----:B------:R-:W5:Y:S02]  /*27b60*/  LDG.E.U8 R2, desc[UR46][R12.64+0x179] ;  /* 0x0001792e0c027981 */ /* 0x000f64000c1e1100 */
[----:B-----5:R-:W-:-:S05]  /*27b70*/  PRMT R0, R2, 0x8880, RZ ;  /* 0x0000888002007816 */ /* 0x020fca00000000ff */
[----:B------:R-:W-:-:S07]  /*27b80*/  IMAD R3, R0, R17, RZ ;  /* 0x0000001100037224 */ /* 0x000fce00078e02ff */
.L_x_1181:
[----:B------:R-:W-:Y:S05]  /*27b90*/  BSYNC B1 ;  /* 0x0000000000017941 */ /* 0x000fea0003800000 */
.L_x_1180:
[----:B------:R-:W-:Y:S01]  /*27ba0*/  IMAD R3, R119, R16, R3 ;  /* 0x0000001077037224 */ /* 0x000fe200078e0203 */
[----:B------:R-:W-:Y:S06]  /*27bb0*/  @P1 BRA `(.L_x_1182) ;  /* 0x000000b400741947 */ /* 0x000fec0003800000 */
[----:B--234-:R-:W-:-:S04]  /*27bc0*/  IADD3 R4, P0, R4, UR44, RZ ;  /* 0x0000002c04047c10 */ /* 0x01cfc8000ff1e0ff */
[----:B------:R-:W-:-:S05]  /*27bd0*/  IADD3.X R5, R5, UR43, RZ, P0, !PT ;  /* 0x0000002b05057c10 */ /* 0x000fca00087fe4ff */
[----:B------:R2:W-:Y:S01]  /*27be0*/  STG.E.U8 desc[UR46][R4.64+0x179], R3 ;  /* 0x0001790304007986 */ /* 0x0005e2000c10112e */
[----:B------:R-:W-:Y:S05]  /*27bf0*/  BRA `(.L_x_1182) ;  /* 0x000000b400647947 */ /* 0x000fea0003800000 */
.L_x_33:
[----:B------:R-:W2:Y:S01]  /*27c00*/  LDL.LU R3, [R1+0x480] ;  /* 0x0004800001037983 */ /* 0x000ea20000300800 */
[----:B------:R-:W-:Y:S01]  /*27c10*/  ISETP.GE.AND P3, PT, R220, 0x1, PT ;  /* 0x00000001dc00780c */ /* 0x000fe20003f66270 */
[----:B------:R-:W-:Y:S02]  /*27c20*/  ULDC.64 UR4, c[0x0][0x5c0] ;  /* 0x0001700000047ab9 */ /* 0x000fe40000000a00 */
[----:B------:R-:W3:Y:S01]  /*27c30*/  LDL.LU R4, [R1+0x484] ;  /* 0x0004840001047983 */ /* 0x000ee20000300800 */
[----:B------:R-:W-:Y:S02]  /*27c40*/  ISETP.LT.OR P0, PT, R0, 0x1, !P3 ;  /* 0x000000010000780c */ /* 0x000fe40005f01670 */
[----:B------:R-:W-:Y:S01]  /*27c50*/  IADD3 R8, P1, R8, UR4, RZ ;  /* 0x0000000408087c10 */ /* 0x000fe2000ff3e0ff */
[----:B------:R-:W4:Y:S04]  /*27c60*/  LDL.LU R6, [R1+0x510] ;  /* 0x0005100001067983 */ /* 0x000f280000300800 */
[----:B------:R-:W5:Y:S01]  /*27c70*/  LDL.LU R10, [R1+0x514] ;  /* 0x00051400010a7983 */ /* 0x000f620000300800 */
[----:B------:R-:W-:-:S03]  /*27c80*/  IADD3.X R9, R14, UR5, RZ, P1, !PT ;  /* 0x000000050e097c10 */ /* 0x000fc60008ffe4ff */
[----:B------:R-:W5:Y:S04]  /*27c90*/  LDL.LU R7, [R1+0x518] ;  /* 0x0005180001077983 */ /* 0x000f680000300800 */
        /* <DEDUP_REMOVED lines=27> */
[----:B------:R-:W5:Y:S01]  /*27e50*/  LDL.LU R14, [R1+0x590] ;  /* 0x00059000010e7983 */ /* 0x000f620000300800 */
[----:B------:R-:W-:-:S04]  /*27e60*/  ISETP.GE.AND P1, PT, R220, 0x9, PT ;  /* 0x00000009dc00780c */ /* 0x000fc80003f26270 */
[----:B------:R-:W-:Y:S01]  /*27e70*/  ISETP.LT.OR P2, PT, R0, 0x1, !P1 ;  /* 0x000000010000780c */ /* 0x000fe20004f41670 */
[----:B--2---:R-:W-:-:S05]  /*27e80*/  @!P0 IMAD R3, R3, R16, RZ ;  /* 0x0000001003038224 */ /* 0x004fca00078e02ff */
[----:B------:R3:W-:Y:S01]  /*27e90*/  @!P0 STG.E.U8 desc[UR46][R8.64], R3 ;  /* 0x0000000308008986 */ /* 0x0007e2000c10112e */
[----:B------:R-:W-:-:S13]  /*27ea0*/  ISETP.LT.OR P0, PT, R0, 0x2, !P3 ;  /* 0x000000020000780c */ /* 0x000fda0005f01670 */
[----:B---3--:R-:W-:Y:S02]  /*27eb0*/  @!P0 IMAD R3, R4, R16, RZ ;  /* 0x0000001004038224 */ /* 0x008fe400078e02ff */
[----:B------:R-:W-:Y:S02]  /*27ec0*/  @!P0 IMAD.MOV.U32 R4, RZ, RZ, R8 ;  /* 0x000000ffff048224 */ /* 0x000fe400078e0008 */
[----:B------:R-:W-:-:S05]  /*27ed0*/  @!P0 IMAD.MOV.U32 R5, RZ, RZ, R9 ;  /* 0x000000ffff058224 */ /* 0x000fca00078e0009 */
[----:B------:R0:W-:Y:S04]  /*27ee0*/  @!P0 STG.E.U8 desc[UR46][R4.64+0x1], R3 ;  /* 0x0000010304008986 */ /* 0x0001e8000c10112e */
[----:B0-----:R-:W2:Y:S01]  /*27ef0*/  LDL.LU R3, [R1+0x488] ;  /* 0x0004880001037983 */ /* 0x001ea20000300800 */
[----:B------:R-:W-:Y:S02]  /*27f00*/  @!P2 IADD3 R4, P4, R8, UR44, RZ ;  /* 0x0000002c0804ac10 */ /* 0x000fe4000ff9e0ff */
[----:B------:R-:W-:Y:S02]  /*27f10*/  ISETP.LT.OR P0, PT, R0, 0x2, !P1 ;  /* 0x000000020000780c */ /* 0x000fe40004f01670 */
[----:B------:R-:W-:Y:S01]  /*27f20*/  @!P2 IADD3.X R5, R9, UR43, RZ, P4, !PT ;  /* 0x0000002b0905ac10 */ /* 0x000fe2000a7fe4ff */
[----:B--2---:R-:W-:-:S05]  /*27f30*/  @!P2 IMAD R3, R3, R16, RZ ;  /* 0x000000100303a224 */ /* 0x004fca00078e02ff */
        /* <DEDUP_REMOVED lines=8> */
[----:B------:R-:W-:Y:S01]  /*27fc0*/  @!P2 IMAD.MOV.U32 R4, RZ, RZ, R8 ;  /* 0x000000ffff04a224 */ /* 0x000fe200078e0008 */
[----:B------:R-:W-:Y:S01]  /*27fd0*/  ISETP.LT.OR P0, PT, R0, 0xa, !P3 ;  /* 0x0000000a0000780c */ /* 0x000fe20005f01670 */
[----:B--2---:R-:W-:Y:S02]  /*27fe0*/  @!P2 IMAD R3, R5, R16, RZ ;  /* 0x000000100503a224 */ /* 0x004fe400078e02ff */
[----:B------:R-:W-:-:S05]  /*27ff0*/  @!P2 IMAD.MOV.U32 R5, RZ, RZ, R9 ;  /* 0x000000ffff05a224 */ /* 0x000fca00078e0009 */
        /* <DEDUP_REMOVED lines=177> */
[C---:B------:R-:W-:Y:S02]  /*28b10*/  ISETP.LT.OR P2, PT, R0.reuse, 0x42, !P1 ;  /* 0x000000420000780c */ /* 0x040fe40004f41670 */
[----:B------:R-:W-:Y:S02]  /*28b20*/  @!P5 IADD3.X R5, R9, UR43, RZ, P0, !PT ;  /* 0x0000002b0905dc10 */ /* 0x000fe400087fe4ff */
[----:B------:R-:W-:Y:S01]  /*28b30*/  ISETP.LT.OR P4, PT, R0, 0x49, !P3 ;  /* 0x000000490000780c */ /* 0x000fe20005f81670 */
[----:B--2---:R-:W-:-:S05]  /*28b40*/  @!P5 IMAD R3, R3, R16, RZ ;  /* 0x000000100303d224 */ /* 0x004fca00078e02ff */
[----:B------:R0:W-:Y:S04]  /*28b50*/  @!P5 STG.E.U8 desc[UR46][R4.64+0x40], R3 ;  /* 0x000040030400d986 */ /* 0x0001e8000c10112e */
[----:B0-----:R-:W2:Y:S01]  /*28b60*/  LDL.LU R3, [R1+0x50c] ;  /* 0x00050c0001037983 */ /* 0x001ea20000300800 */
[----:B------:R-:W-:Y:S02]  /*28b70*/  @!P2 IADD3 R4, P6, R8, UR44, RZ ;  /* 0x0000002c0804ac10 */ /* 0x000fe4000ffde0ff */
[----:B----4-:R-:W-:Y:S01]  /*28b80*/  @!P4 IMAD R6, R6, R16, RZ ;  /* 0x000000100606c224 */ /* 0x010fe200078e02ff */
[C---:B------:R-:W-:Y:S02]  /*28b90*/  ISETP.LT.OR P0, PT, R0.reuse, 0x49, !P1 ;  /* 0x000000490000780c */ /* 0x040fe40004f01670 */
[----:B------:R-:W-:-:S02]  /*28ba0*/  ISETP.LT.OR P5, PT, R0, 0x4a, !P3 ;  /* 0x0000004a0000780c */ /* 0x000fc40005fa1670 */
[----:B------:R-:W-:-:S11]  /*28bb0*/  @!P2 IADD3.X R5, R9, UR43, RZ, P6, !PT ;  /* 0x0000002b0905ac10 */ /* 0x000fd6000b7fe4ff */
[-C--:B-----5:R-:W-:Y:S02]  /*28bc0*/  @!P5 IMAD R10, R10, R16.reuse, RZ ;  /* 0x000000100a0ad224 */ /* 0x0a0fe400078e02ff */
[----:B--2---:R-:W-:-:S05]  /*28bd0*/  @!P2 IMAD R3, R3, R16, RZ ;  /* 0x000000100303a224 */ /* 0x004fca00078e02ff */
[----:B------:R0:W-:Y:S02]  /*28be0*/  @!P2 STG.E.U8 desc[UR46][R4.64+0x41], R3 ;  /* 0x000041030400a986 */ /* 0x0001e4000c10112e */
[--C-:B0-----:R-:W-:Y:S02]  /*28bf0*/  @!P4 IMAD.MOV.U32 R4, RZ, RZ, R8.reuse ;  /* 0x000000ffff04c224 */ /* 0x101fe400078e0008 */
[--C-:B------:R-:W-:Y:S02]  /*28c00*/  @!P4 IMAD.MOV.U32 R5, RZ, RZ, R9.reuse ;  /* 0x000000ffff05c224 */ /* 0x100fe400078e0009 */
[----:B------:R-:W-:Y:S02]  /*28c10*/  @!P0 IMAD R3, R7, R16, RZ ;  /* 0x0000001007038224 */ /* 0x000fe400078e02ff */
[----:B------:R-:W-:Y:S01]  /*28c20*/  @!P5 IMAD.MOV.U32 R7, RZ, RZ, R9 ;  /* 0x000000ffff07d224 */ /* 0x000fe200078e0009 */
[----:B------:R0:W-:Y:S01]  /*28c30*/  @!P4 STG.E.U8 desc[UR46][R4.64+0x48], R6 ;  /* 0x000048060400c986 */ /* 0x0001e2000c10112e */
[----:B------:R-:W-:Y:S01]  /*28c40*/  ISETP.LT.OR P4, PT, R0, 0x4a, !P1 ;  /* 0x0000004a0000780c */ /* 0x000fe20004f81670 */
[----:B0-----:R-:W-:Y:S01]  /*28c50*/  @!P5 IMAD.MOV.U32 R6, RZ, RZ, R8 ;  /* 0x000000ffff06d224 */ /* 0x001fe200078e0008 */
[----:B------:R-:W-:-:S04]  /*28c60*/  @!P0 IADD3 R4, P2, R8, UR44, RZ ;  /* 0x0000002c08048c10 */ /* 0x000fc8000ff5e0ff */
[----:B------:R0:W-:Y:S01]  /*28c70*/  @!P5 STG.E.U8 desc[UR46][R6.64+0x49], R10 ;  /* 0x0000490a0600d986 */ /* 0x0001e2000c10112e */
[----:B------:R-:W-:-:S03]  /*28c80*/  @!P0 IADD3.X R5, R9, UR43, RZ, P2, !PT ;  /* 0x0000002b09058c10 */ /* 0x000fc600097fe4ff */
[----:B0-----:R-:W2:Y:S04]  /*28c90*/  LDL.LU R10, [R1+0x51c] ;  /* 0x00051c00010a7983 */ /* 0x001ea80000300800 */
[----:B------:R-:W3:Y:S04]  /*28ca0*/  LDL.LU R6, [R1+0x520] ;  /* 0x0005200001067983 */ /* 0x000ee80000300800 */
[----:B------:R-:W4:Y:S01]  /*28cb0*/  LDL.LU R7, [R1+0x524] ;  /* 0x0005240001077983 */ /* 0x000f220000300800 */
[C---:B------:R-:W-:Y:S02]  /*28cc0*/  ISETP.LT.OR P2, PT, R0.reuse, 0x51, !P3 ;  /* 0x000000510000780c */ /* 0x040fe40005f41670 */
[C---:B------:R-:W-:Y:S01]  /*28cd0*/  ISETP.LT.OR P5, PT, R0.reuse, 0x52, !P3 ;  /* 0x000000520000780c */ /* 0x040fe20005fa1670 */
[----:B------:R0:W-:Y:S01]  /*28ce0*/  @!P0 STG.E.U8 desc[UR46][R4.64+0x48], R3 ;  /* 0x0000480304008986 */ /* 0x0001e2000c10112e */
[----:B------:R-:W-:-:S02]  /*28cf0*/  ISETP.LT.OR P0, PT, R0, 0x51, !P1 ;  /* 0x000000510000780c */ /* 0x000fc40004f01670 */
[----:B0-----:R-:W-:-:S04]  /*28d00*/  @!P4 IADD3 R4, P6, R8, UR44, RZ ;  /* 0x0000002c0804cc10 */ /* 0x001fc8000ffde0ff */
[----:B------:R-:W-:Y:S01]  /*28d10*/  @!P4 IADD3.X R5, R9, UR43, RZ, P6, !PT ;  /* 0x0000002b0905cc10 */ /* 0x000fe2000b7fe4ff */
[----:B--2---:R-:W-:-:S05]  /*28d20*/  @!P4 IMAD R3, R10, R16, RZ ;  /* 0x000000100a03c224 */ /* 0x004fca00078e02ff */
[----:B------:R3:W-:Y:S01]  /*28d30*/  @!P4 STG.E.U8 desc[UR46][R4.64+0x49], R3 ;  /* 0x000049030400c986 */ /* 0x0007e2000c10112e */
[----:B------:R-:W-:Y:S01]  /*28d40*/  ISETP.LT.OR P4, PT, R0, 0x52, !P1 ;  /* 0x000000520000780c */ /* 0x000fe20004f81670 */
[-C--:B----4-:R-:W-:Y:S02]  /*28d50*/  @!P5 IMAD R10, R7, R16.reuse, RZ ;  /* 0x00000010070ad224 */ /* 0x090fe400078e02ff */
[----:B------:R-:W-:Y:S02]  /*28d60*/  @!P2 IMAD.MOV.U32 R7, RZ, RZ, R9 ;  /* 0x000000ffff07a224 */ /* 0x000fe400078e0009 */
[----:B---3--:R-:W-:Y:S01]  /*28d70*/  @!P2 IMAD R3, R6, R16, RZ ;  /* 0x000000100603a224 */ /* 0x008fe200078e02ff */
[----:B------:R-:W-:Y:S01]  /*28d80*/  @!P0 IADD3 R4, P6, R8, UR44, RZ ;  /* 0x0000002c08048c10 */ /* 0x000fe2000ffde0ff */
[----:B------:R-:W-:-:S05]  /*28d90*/  @!P2 IMAD.MOV.U32 R6, RZ, RZ, R8 ;  /* 0x000000ffff06a224 */ /* 0x000fca00078e0008 */
[----:B------:R0:W-:Y:S04]  /*28da0*/  @!P2 STG.E.U8 desc[UR46][R6.64+0x50], R3 ;  /* 0x000050030600a986 */ /* 0x0001e8000c10112e */
[----:B0-----:R-:W2:Y:S01]  /*28db0*/  LDL.LU R7, [R1+0x528] ;  /* 0x0005280001077983 */ /* 0x001ea20000300800 */
[----:B------:R-:W-:Y:S01]  /*28dc0*/  @!P5 IMAD.MOV.U32 R6, RZ, RZ, R8 ;  /* 0x000000ffff06d224 */ /* 0x000fe200078e0008 */
[----:B------:R-:W-:Y:S01]  /*28dd0*/  @!P0 IADD3.X R5, R9, UR43, RZ, P6, !PT ;  /* 0x0000002b09058c10 */ /* 0x000fe2000b7fe4ff */
[----:B--2---:R-:W-:Y:S02]  /*28de0*/  @!P0 IMAD R3, R7, R16, RZ ;  /* 0x0000001007038224 */ /* 0x004fe400078e02ff */
[----:B------:R-:W-:-:S05]  /*28df0*/  @!P5 IMAD.MOV.U32 R7, RZ, RZ, R9 ;  /* 0x000000ffff07d224 */ /* 0x000fca00078e0009 */
[----:B------:R0:W-:Y:S04]  /*28e00*/  @!P5 STG.E.U8 desc[UR46][R6.64+0x51], R10 ;  /* 0x0000510a0600d986 */ /* 0x0001e8000c10112e */
[----:B0-----:R-:W2:Y:S04]  /*28e10*/  LDL.LU R10, [R1+0x52c] ;  /* 0x00052c00010a7983 */ /* 0x001ea80000300800 */
[----:B------:R-:W3:Y:S04]  /*28e20*/  LDL.LU R6, [R1+0x530] ;  /* 0x0005300001067983 */ /* 0x000ee80000300800 */
[----:B------:R-:W4:Y:S01]  /*28e30*/  LDL.LU R7, [R1+0x534] ;  /* 0x0005340001077983 */ /* 0x000f220000300800 */
[----:B------:R-:W-:-:S02]  /*28e40*/  ISETP.LT.OR P2, PT, R0, 0x59, !P3 ;  /* 0x000000590000780c */ /* 0x000fc40005f41670 */
[C---:B------:R-:W-:Y:S01]  /*28e50*/  ISETP.LT.OR P5, PT, R0.reuse, 0x5a, !P3 ;  /* 0x0000005a0000780c */ /* 0x040fe20005fa1670 */
[----:B------:R0:W-:Y:S01]  /*28e60*/  @!P0 STG.E.U8 desc[UR46][R4.64+0x50], R3 ;  /* 0x0000500304008986 */ /* 0x0001e2000c10112e */
[----:B------:R-:W-:Y:S02]  /*28e70*/  ISETP.LT.OR P0, PT, R0, 0x59, !P1 ;  /* 0x000000590000780c */ /* 0x000fe40004f01670 */
        /* <DEDUP_REMOVED lines=137> */
[----:B0-----:R-:W2:Y:S01]  /*29710*/  LDL.LU R7, [R1+0x58c] ;  /* 0x00058c0001077983 */ /* 0x001ea20000300800 */
[C---:B------:R-:W-:Y:S02]  /*29720*/  ISETP.LT.OR P2, PT, R0.reuse, 0x89, !P3 ;  /* 0x000000890000780c */ /* 0x040fe40005f41670 */
[C---:B------:R-:W-:Y:S01]  /*29730*/  ISETP.LT.OR P5, PT, R0.reuse, 0x8a, !P3 ;  /* 0x0000008a0000780c */ /* 0x040fe20005fa1670 */
[----:B------:R0:W-:Y:S01]  /*29740*/  @!P0 STG.E.U8 desc[UR46][R4.64+0x80], R3 ;  /* 0x0000800304008986 */ /* 0x0001e2000c10112e */
[----:B------:R-:W-:Y:S02]  /*29750*/  ISETP.LT.OR P0, PT, R0, 0x89, !P1 ;  /* 0x000000890000780c */ /* 0x000fe40004f01670 */
[----:B------:R-:W-:Y:S01]  /*29760*/  LOP3.LUT R18, R18, 0xffffffbf, RZ, 0xc0, !PT ;  /* 0xffffffbf12127812 */ /* 0x000fe200078ec0ff */
[----:B------:R-:W-:-:S03]  /*29770*/  USHF.L.U64.HI UR4, UR10, 0x7, UR11 ;  /* 0x000000070a047899 */ /* 0x000fc6000801020b */
[----:B------:R-:W-:-:S03]  /*29780*/  @P3 LOP3.LUT R18, R18, 0x40, RZ, 0xfc, !PT ;  /* 0x0000004012123812 */ /* 0x000fc600078efcff */
[----:B------:R-:W-:Y:S01]  /*29790*/  @!P2 IMAD.MOV.U32 R6, RZ, RZ, R8 ;  /* 0x000000ffff06a224 */ /* 0x000fe200078e0008 */
[----:B0-----:R-:W-:Y:S01]  /*297a0*/  @!P4 IADD3 R4, P6, R8, UR44, RZ ;  /* 0x0000002c0804cc10 */ /* 0x001fe2000ffde0ff */
[----:B------:R-:W-:-:S03]  /*297b0*/  @!P5 IMAD R10, R235, R16, RZ ;  /* 0x00000010eb0ad224 */ /* 0x000fc600078e02ff */
[----:B------:R-:W-:Y:S01]  /*297c0*/  @!P4 IADD3.X R5, R9, UR43, RZ, P6, !PT ;  /* 0x0000002b0905cc10 */ /* 0x000fe2000b7fe4ff */
[----:B--2---:R-:W-:Y:S02]  /*297d0*/  @!P4 IMAD R3, R7, R16, RZ ;  /* 0x000000100703c224 */ /* 0x004fe400078e02ff */
[----:B------:R-:W-:-:S03]  /*297e0*/  @!P2 IMAD.MOV.U32 R7, RZ, RZ, R9 ;  /* 0x000000ffff07a224 */ /* 0x000fc600078e0009 */
[----:B------:R0:W-:Y:S01]  /*297f0*/  @!P4 STG.E.U8 desc[UR46][R4.64+0x81], R3 ;  /* 0x000081030400c986 */ /* 0x0001e2000c10112e */
[----:B------:R-:W-:Y:S01]  /*29800*/  ISETP.LT.OR P4, PT, R0, 0x8a, !P1 ;  /* 0x0000008a0000780c */ /* 0x000fe20004f81670 */
[----:B0-----:R-:W-:Y:S01]  /*29810*/  @!P2 IMAD R3, R14, R16, RZ ;  /* 0x000000100e03a224 */ /* 0x001fe200078e02ff */
[----:B------:R-:W-:Y:S01]  /*29820*/  @!P0 IADD3 R4, P6, R8, UR44, RZ ;  /* 0x0000002c08048c10 */ /* 0x000fe2000ffde0ff */
[----:B------:R-:W2:Y:S03]  /*29830*/  LDL.LU R14, [R1+0x418] ;  /* 0x00041800010e7983 */ /* 0x000ea60000300800 */
[----:B------:R-:W-:Y:S01]  /*29840*/  @!P0 IADD3.X R5, R9, UR43, RZ, P6, !PT ;  /* 0x0000002b09058c10 */ /* 0x000fe2000b7fe4ff */
[----:B------:R0:W-:Y:S01]  /*29850*/  @!P2 STG.E.U8 desc[UR46][R6.64+0x88], R3 ;  /* 0x000088030600a986 */ /* 0x0001e2000c10112e */
[----:B------:R-:W-:-:S03]  /*29860*/  ISETP.LT.OR P2, PT, R0, 0x91, !P3 ;  /* 0x000000910000780c */ /* 0x000fc60005f41670 */
[----:B------:R-:W3:Y:S01]  /*29870*/  LDL.LU R235, [R1+0x41c] ;  /* 0x00041c0001eb7983 */ /* 0x000ee20000300800 */
[----:B0-----:R-:W-:Y:S02]  /*29880*/  @!P5 IMAD.MOV.U32 R6, RZ, RZ, R8 ;  /* 0x000000ffff06d224 */ /* 0x001fe400078e0008 */
[----:B------:R-:W-:Y:S02]  /*29890*/  @!P5 IMAD.MOV.U32 R7, RZ, RZ, R9 ;  /* 0x000000ffff07d224 */ /* 0x000fe400078e0009 */
[----:B------:R-:W-:Y:S02]  /*298a0*/  @!P0 IMAD R3, R234, R16, RZ ;  /* 0x00000010ea038224 */ /* 0x000fe400078e02ff */
[----:B------:R-:W4:Y:S04]  /*298b0*/  LDL.LU R234, [R1+0x420] ;  /* 0x0004200001ea7983 */ /* 0x000f280000300800 */
[----:B------:R0:W-:Y:S01]  /*298c0*/  @!P5 STG.E.U8 desc[UR46][R6.64+0x89], R10 ;  /* 0x0000890a0600d986 */ /* 0x0001e2000c10112e */
[----:B------:R-:W-:-:S03]  /*298d0*/  ISETP.LT.OR P5, PT, R0, 0x92, !P3 ;  /* 0x000000920000780c */ /* 0x000fc60005fa1670 */
[----:B------:R1:W-:Y:S01]  /*298e0*/  @!P0 STG.E.U8 desc[UR46][R4.64+0x88], R3 ;  /* 0x0000880304008986 */ /* 0x0003e2000c10112e */
[----:B------:R-:W-:Y:S01]  /*298f0*/  ISETP.LT.OR P0, PT, R0, 0x91, !P1 ;  /* 0x000000910000780c */ /* 0x000fe20004f01670 */
[----:B0-----:R-:W-:Y:S02]  /*29900*/  @!P2 IMAD.MOV.U32 R6, RZ, RZ, R8 ;  /* 0x000000ffff06a224 */ /* 0x001fe400078e0008 */
[----:B------:R-:W-:Y:S01]  /*29910*/  @!P2 IMAD.MOV.U32 R7, RZ, RZ, R9 ;  /* 0x000000ffff07a224 */ /* 0x000fe200078e0009 */
[----:B-1----:R-:W-:Y:S01]  /*29920*/  @!P4 IADD3 R4, P6, R8, UR44, RZ ;  /* 0x0000002c0804cc10 */ /* 0x002fe2000ffde0ff */
[----:B------:R-:W-:-:S04]  /*29930*/  @!P4 IMAD R3, R233, R16, RZ ;  /* 0x00000010e903c224 */ /* 0x000fc800078e02ff */
[-C--:B------:R-:W-:Y:S01]  /*29940*/  @!P5 IMAD R10, R231, R16.reuse, RZ ;  /* 0x00000010e70ad224 */ /* 0x080fe200078e02ff */
[C---:B------:R-:W-:Y:S01]  /*29950*/  @!P4 IADD3.X R5, R9.reuse, UR43, RZ, P6, !PT ;  /* 0x0000002b0905cc10 */ /* 0x040fe2000b7fe4ff */
[----:B------:R-:W5:Y:S04]  /*29960*/  LDL.LU R233, [R1+0x424] ;  /* 0x0004240001e97983 */ /* 0x000f680000300800 */
[----:B------:R0:W-:Y:S01]  /*29970*/  @!P4 STG.E.U8 desc[UR46][R4.64+0x89], R3 ;  /* 0x000089030400c986 */ /* 0x0001e2000c10112e */
[----:B------:R-:W-:Y:S01]  /*29980*/  ISETP.LT.OR P4, PT, R0, 0x92, !P1 ;  /* 0x000000920000780c */ /* 0x000fe20004f81670 */
[----:B0-----:R-:W-:Y:S01]  /*29990*/  @!P2 IMAD R3, R232, R16, RZ ;  /* 0x00000010e803a224 */ /* 0x001fe200078e02ff */
[----:B------:R-:W-:Y:S01]  /*299a0*/  @!P0 IADD3 R4, P6, R8, UR44, RZ ;  /* 0x0000002c08048c10 */ /* 0x000fe2000ffde0ff */
[----:B------:R-:W4:Y:S03]  /*299b0*/  LDL.LU R232, [R1+0x428] ;  /* 0x0004280001e87983 */ /* 0x000f260000300800 */
[----:B------:R-:W-:Y:S01]  /*299c0*/  @!P0 IADD3.X R5, R9, UR43, RZ, P6, !PT ;  /* 0x0000002b09058c10 */ /* 0x000fe2000b7fe4ff */
[----:B------:R0:W-:Y:S01]  /*299d0*/  @!P2 STG.E.U8 desc[UR46][R6.64+0x90], R3 ;  /* 0x000090030600a986 */ /* 0x0001e2000c10112e */
[----:B------:R-:W-:-:S03]  /*299e0*/  ISETP.LT.OR P2, PT, R0, 0x99, !P3 ;  /* 0x000000990000780c */ /* 0x000fc60005f41670 */
[----:B------:R-:W4:Y:S01]  /*299f0*/  LDL.LU R231, [R1+0x42c] ;  /* 0x00042c0001e77983 */ /* 0x000f220000300800 */
        /* <DEDUP_REMOVED lines=14> */
[----:B------:R-:W4:Y:S04]  /*29ae0*/  LDL.LU R229, [R1+0x434] ;  /* 0x0004340001e57983 */ /* 0x000f280000300800 */
        /* <DEDUP_REMOVED lines=31> */
[----:B------:R-:W-:-:S02]  /*29ce0*/  ISETP.LT.OR P2, PT, R0, 0xa9, !P1 ;  /* 0x000000a90000780c */ /* 0x000fc40004f41670 */
[----:B------:R-:W-:Y:S01]  /*29cf0*/  ISETP.LT.OR P6, PT, R0, 0xaa, !P3 ;  /* 0x000000aa0000780c */ /* 0x000fe20005fc1670 */
        /* <DEDUP_REMOVED lines=8> */
[----:B0-----:R-:W-:-:S09]  /*29d80*/  @!P6 IMAD R10, R218, R16, RZ ;  /* 0x00000010da0ae224 */ /* 0x001fd200078e02ff */
[----:B------:R-:W-:Y:S01]  /*29d90*/  @!P5 IMAD.MOV.U32 R6, RZ, RZ, R8 ;  /* 0x000000ffff06d224 */ /* 0x000fe200078e0008 */
[----:B-1----:R-:W-:Y:S01]  /*29da0*/  @!P4 IADD3 R4, P0, R8, UR44, RZ ;  /* 0x0000002c0804cc10 */ /* 0x002fe2000ff1e0ff */
[----:B------:R-:W-:Y:S02]  /*29db0*/  @!P4 IMAD R3, R221, R16, RZ ;  /* 0x00000010dd03c224 */ /* 0x000fe400078e02ff */
[----:B------:R-:W-:Y:S01]  /*29dc0*/  @!P5 IMAD.MOV.U32 R7, RZ, RZ, R9 ;  /* 0x000000ffff07d224 */ /* 0x000fe200078e0009 */
[----:B------:R-:W-:Y:S01]  /*29dd0*/  @!P4 IADD3.X R5, R9, UR43, RZ, P0, !PT ;  /* 0x0000002b0905cc10 */ /* 0x000fe200087fe4ff */
[----:B------:R-:W4:Y:S01]  /*29de0*/  LDL.LU R221, [R1+0x454] ;  /* 0x0004540001dd7983 */ /* 0x000f220000300800 */
[----:B------:R-:W-:-:S03]  /*29df0*/  ISETP.LT.OR P0, PT, R0, 0xaa, !P1 ;  /* 0x000000aa0000780c */ /* 0x000fc60004f01670 */
[----:B------:R0:W-:Y:S02]  /*29e00*/  @!P4 STG.E.U8 desc[UR46][R4.64+0xa1], R3 ;  /* 0x0000a1030400c986 */ /* 0x0001e4000c10112e */
        /* <DEDUP_REMOVED lines=15> */
[----:B0-----:R-:W-:-:S08]  /*29f00*/  @!P5 IMAD R7, R23, R16, RZ ;  /* 0x000000101707d224 */ /* 0x001fd000078e02ff */
[-C--:B------:R-:W-:Y:S01]  /*29f10*/  @!P6 IMAD R10, R22, R16.reuse, RZ ;  /* 0x00000010160ae224 */ /* 0x080fe200078e02ff */
[----:B-1----:R-:W-:Y:S01]  /*29f20*/  @!P0 IADD3 R4, P4, R8, UR44, RZ ;  /* 0x0000002c08048c10 */ /* 0x002fe2000ff9e0ff */
[----:B------:R-:W-:Y:S02]  /*29f30*/  @!P0 IMAD R3, R216, R16, RZ ;  /* 0x00000010d8038224 */ /* 0x000fe400078e02ff */
[----:B------:R-:W4:Y:S01]  /*29f40*/  LDL.LU R216, [R1+0x464] ;  /* 0x0004640001d87983 */ /* 0x000f220000300800 */
[----:B------:R-:W-:Y:S02]  /*29f50*/  @!P0 IADD3.X R5, R9, UR43, RZ, P4, !PT ;  /* 0x0000002b09058c10 */ /* 0x000fe4000a7fe4ff */
[----:B------:R-:W-:Y:S01]  /*29f60*/  ISETP.LT.OR P4, PT, R0, 0xb2, !P1 ;  /* 0x000000b20000780c */ /* 0x000fe20004f81670 */
[----:B------:R-:W4:Y:S04]  /*29f70*/  LDL.LU R23, [R1+0x468] ;  /* 0x0004680001177983 */ /* 0x000f280000300800 */
[----:B------:R0:W-:Y:S01]  /*29f80*/  @!P0 STG.E.U8 desc[UR46][R4.64+0xa9], R3 ;  /* 0x0000a90304008986 */ /* 0x0001e2000c10112e */
[----:B------:R-:W-:-:S03]  /*29f90*/  @!P2 IADD3 R6, P0, R8, UR44, RZ ;  /* 0x0000002c0806ac10 */ /* 0x000fc6000ff1e0ff */
[----:B------:R-:W4:Y:S01]  /*29fa0*/  LDL.LU R22, [R1+0x46c] ;  /* 0x00046c0001167983 */ /* 0x000f220000300800 */
[--C-:B0-----:R-:W-:Y:S02]  /*29fb0*/  @!P5 IMAD.MOV.U32 R4, RZ, RZ, R8.reuse ;  /* 0x000000ffff04d224 */ /* 0x101fe400078e0008 */
[--C-:B------:R-:W-:Y:S02]  /*29fc0*/  @!P5 IMAD.MOV.U32 R5, RZ, RZ, R9.reuse ;  /* 0x000000ffff05d224 */ /* 0x100fe400078e0009 */
[----:B------:R-:W-:Y:S02]  /*29fd0*/  @!P2 IMAD R3, R21, R16, RZ ;  /* 0x000000101503a224 */ /* 0x000fe400078e02ff */
[----:B------:R-:W4:Y:S04]  /*29fe0*/  LDL.LU R21, [R1+0x470] ;  /* 0x0004700001157983 */ /* 0x000f280000300800 */
[----:B------:R0:W-:Y:S01]  /*29ff0*/  @!P5 STG.E.U8 desc[UR46][R4.64+0xb0], R7 ;  /* 0x0000b0070400d986 */ /* 0x0001e2000c10112e */
[----:B------:R-:W-:Y:S01]  /*2a000*/  ISETP.LT.OR P5, PT, R0, 0xb9, !P3 ;  /* 0x000000b90000780c */ /* 0x000fe20005fa1670 */
[----:B0-----:R-:W-:Y:S01]  /*2a010*/  @!P6 IMAD.MOV.U32 R4, RZ, RZ, R8 ;  /* 0x000000ffff04e224 */ /* 0x001fe200078e0008 */
[----:B------:R-:W-:Y:S01]  /*2a020*/  @!P2 IADD3.X R7, R9, UR43, RZ, P0, !PT ;  /* 0x0000002b0907ac10 */ /* 0x000fe200087fe4ff */
[----:B------:R-:W-:-:S05]  /*2a030*/  @!P6 IMAD.MOV.U32 R5, RZ, RZ, R9 ;  /* 0x000000ffff05e224 */ /* 0x000fca00078e0009 */
[----:B------:R0:W-:Y:S01]  /*2a040*/  @!P6 STG.E.U8 desc[UR46][R4.64+0xb1], R10 ;  /* 0x0000b10a0400e986 */ /* 0x0001e2000c10112e */
[----:B------:R-:W-:-:S03]  /*2a050*/  ISETP.LT.OR P6, PT, R0, 0xba, !P3 ;  /* 0x000000ba0000780c */ /* 0x000fc60005fc1670 */
[----:B------:R1:W-:Y:S01]  /*2a060*/  @!P2 STG.E.U8 desc[UR46][R6.64+0xb0], R3 ;  /* 0x0000b0030600a986 */ /* 0x0003e2000c10112e */
[----:B------:R-:W-:Y:S02]  /*2a070*/  ISETP.LT.OR P2, PT, R0, 0xb9, !P1 ;  /* 0x000000b90000780c */ /* 0x000fe40004f41670 */
[----:B0-----:R-:W-:-:S07]  /*2a080*/  @!P4 IADD3 R4, P0, R8, UR44, RZ ;  /* 0x0000002c0804cc10 */ /* 0x001fce000ff1e0ff */
[-C--:B------:R-:W-:Y:S01]  /*2a090*/  @!P6 IMAD R11, R11, R16.reuse, RZ ;  /* 0x000000100b0be224 */ /* 0x080fe200078e02ff */
[----:B------:R-:W-:Y:S01]  /*2a0a0*/  @!P4 IADD3.X R5, R9, UR43, RZ, P0, !PT ;  /* 0x0000002b0905cc10 */ /* 0x000fe200087fe4ff */
[-C--:B-1----:R-:W-:Y:S01]  /*2a0b0*/  @!P4 IMAD R3, R20, R16.reuse, RZ ;  /* 0x000000101403c224 */ /* 0x082fe200078e02ff */
[----:B------:R-:W-:Y:S01]  /*2a0c0*/  ISETP.LT.OR P0, PT, R0, 0xba, !P1 ;  /* 0x000000ba0000780c */ /* 0x000fe20004f01670 */
[----:B------:R-:W4:Y:S01]  /*2a0d0*/  LDL.LU R20, [R1+0x474] ;  /* 0x0004740001147983 */ /* 0x000f220000300800 */
[----:B------:R-:W-:-:S03]  /*2a0e0*/  @!P2 IMAD R12, R12, R16, RZ ;  /* 0x000000100c0ca224 */ /* 0x000fc600078e02ff */
[----:B------:R0:W-:Y:S01]  /*2a0f0*/  @!P4 STG.E.U8 desc[UR46][R4.64+0xb1], R3 ;  /* 0x0000b1030400c986 */ /* 0x0001e2000c10112e */
[----:B------:R-:W-:-:S07]  /*2a100*/  @!P2 IADD3 R6, P4, R8, UR44, RZ ;  /* 0x0000002c0806ac10 */ /* 0x000fce000ff9e0ff */
[-C--:B------:R-:W-:Y:S02]  /*2a110*/  @!P0 IMAD R10, R13, R16.reuse, RZ ;  /* 0x000000100d0a8224 */ /* 0x080fe400078e02ff */
[----:B0-----:R-:W-:Y:S02]  /*2a120*/  @!P5 IMAD R3, R15, R16, RZ ;  /* 0x000000100f03d224 */ /* 0x001fe400078e02ff */
[----:B------:R-:W-:Y:S01]  /*2a130*/  @!P5 IMAD.MOV.U32 R4, RZ, RZ, R8 ;  /* 0x000000ffff04d224 */ /* 0x000fe200078e0008 */
[----:B------:R-:W4:Y:S01]  /*2a140*/  LDL.LU R15, [R1+0x478] ;  /* 0x00047800010f7983 */ /* 0x000f220000300800 */
[----:B------:R-:W-:-:S03]  /*2a150*/  @!P5 IMAD.MOV.U32 R5, RZ, RZ, R9 ;  /* 0x000000ffff05d224 */ /* 0x000fc600078e0009 */
[----:B------:R-:W4:Y:S04]  /*2a160*/  LDL.LU R13, [R1+0x47c] ;  /* 0x00047c00010d7983 */ /* 0x000f280000300800 */
[----:B------:R0:W-:Y:S04]  /*2a170*/  @!P5 STG.E.U8 desc[UR46][R4.64+0xb8], R3 ;  /* 0x0000b8030400d986 */ /* 0x0001e8000c10112e */
[----:B0-----:R-:W2:Y:S01]  /*2a180*/  LDL.LU R3, [R1+0x300] ;  /* 0x0003000001037983 */ /* 0x001ea20000300800 */
[----:B------:R-:W-:Y:S02]  /*2a190*/  @!P6 IMAD.MOV.U32 R4, RZ, RZ, R8 ;  /* 0x000000ffff04e224 */ /* 0x000fe400078e0008 */
[----:B------:R-:W-:Y:S01]  /*2a1a0*/  @!P6 IMAD.MOV.U32 R5, RZ, RZ, R9 ;  /* 0x000000ffff05e224 */ /* 0x000fe200078e0009 */
[----:B------:R-:W-:-:S02]  /*2a1b0*/  @!P2 IADD3.X R7, R9, UR43, RZ, P4, !PT ;  /* 0x0000002b0907ac10 */ /* 0x000fc4000a7fe4ff */
[----:B------:R-:W-:Y:S02]  /*2a1c0*/  ISETP.GE.AND P4, PT, R220, 0x81, PT ;  /* 0x00000081dc00780c */ /* 0x000fe40003f86270 */
[----:B------:R0:W-:Y:S02]  /*2a1d0*/  @!P6 STG.E.U8 desc[UR46][R4.64+0xb9], R11 ;  /* 0x0000b90b0400e986 */ /* 0x0001e4000c10112e */
[----:B------:R-:W-:Y:S02]  /*2a1e0*/  ISETP.LT.OR P6, PT, R0, 0x1, !P4 ;  /* 0x000000010000780c */ /* 0x000fe400067c1670 */
[----:B------:R1:W-:Y:S01]  /*2a1f0*/  @!P2 STG.E.U8 desc[UR46][R6.64+0xb8], R12 ;  /* 0x0000b80c0600a986 */ /* 0x0003e2000c10112e */
[----:B0-----:R-:W-:-:S03]  /*2a200*/  @!P0 IADD3 R4, P5, R8, UR44, RZ ;  /* 0x0000002c08048c10 */ /* 0x001fc6000ffbe0ff */
[----:B------:R-:W3:Y:S01]  /*2a210*/  LDL.LU R11, [R1+0x304] ;  /* 0x00030400010b7983 */ /* 0x000ee20000300800 */
[----:B------:R-:W-:Y:S01]  /*2a220*/  @!P0 IADD3.X R5, R9, UR43, RZ, P5, !PT ;  /* 0x0000002b09058c10 */ /* 0x000fe2000affe4ff */
[----:B-1----:R-:W-:Y:S02]  /*2a230*/  IMAD.U32 R6, RZ, RZ, UR10 ;  /* 0x0000000aff067e24 */ /* 0x002fe4000f8e00ff */
[----:B------:R-:W5:Y:S04]  /*2a240*/  LDL.LU R12, [R1+0x414] ;  /* 0x00041400010c7983 */ /* 0x000f680000300800 */
[----:B------:R-:W-:Y:S01]  /*2a250*/  @!P0 STG.E.U8 desc[UR46][R4.64+0xb9], R10 ;  /* 0x0000b90a04008986 */ /* 0x000fe2000c10112e */
[----:B------:R-:W-:-:S04]  /*2a260*/  LEA R6, P0, R6, R8, 0x7 ;  /* 0x0000000806067211 */ /* 0x000fc800078038ff */
[----:B------:R-:W-:Y:S01]  /*2a270*/  IADD3.X R7, R9, UR4, RZ, P0, !PT ;  /* 0x0000000409077c10 */ /* 0x000fe200087fe4ff */
[----:B--2---:R-:W-:-:S05]  /*2a280*/  @!P6 IMAD R3, R3, R16, RZ ;  /* 0x000000100303e224 */ /* 0x004fca00078e02ff */
[----:B------:R0:W-:Y:S04]  /*2a290*/  @!P6 STG.E.U8 desc[UR46][R6.64], R3 ;  /* 0x000000030600e986 */ /* 0x0001e8000c10112e */
[----:B0-----:R-:W2:Y:S01]  /*2a2a0*/  LDL.LU R3, [R1+0x308] ;  /* 0x0003080001037983 */ /* 0x001ea20000300800 */
[----:B------:R-:W-:Y:S02]  /*2a2b0*/  ISETP.LT.OR P2, PT, R0, 0x2, !P4 ;  /* 0x000000020000780c */ /* 0x000fe40006741670 */
[----:B------:R-:W-:-:S04]  /*2a2c0*/  ISETP.GE.AND P5, PT, R220, 0x89, PT ;  /* 0x00000089dc00780c */ /* 0x000fc80003fa6270 */
[----:B------:R-:W-:-:S07]  /*2a2d0*/  ISETP.LT.OR P0, PT, R0, 0x1, !P5 ;  /* 0x000000010000780c */ /* 0x000fce0006f01670 */
[----:B---3--:R-:W-:Y:S02]  /*2a2e0*/  @!P2 IMAD R10, R11, R16, RZ ;  /* 0x000000100b0aa224 */ /* 0x008fe400078e02ff */
[----:B------:R-:W-:Y:S02]  /*2a2f0*/  @!P2 IMAD.MOV.U32 R4, RZ, RZ, R6 ;  /* 0x000000ffff04a224 */ /* 0x000fe400078e0006 */
[----:B------:R-:W-:-:S05]  /*2a300*/  @!P2 IMAD.MOV.U32 R5, RZ, RZ, R7 ;  /* 0x000000ffff05a224 */ /* 0x000fca00078e0007 */
[----:B------:R0:W-:Y:S02]  /*2a310*/  @!P2 STG.E.U8 desc[UR46][R4.64+0x1], R10 ;  /* 0x0000010a0400a986 */ /* 0x0001e4000c10112e */
[----:B0-----:R-:W-:-:S04]  /*2a320*/  @!P0 IADD3 R10, P2, R6, UR44, RZ ;  /* 0x0000002c060a8c10 */ /* 0x001fc8000ff5e0ff */
[----:B------:R-:W-:Y:S01]  /*2a330*/  @!P0 IADD3.X R11, R7, UR43, RZ, P2, !PT ;  /* 0x0000002b070b8c10 */ /* 0x000fe200097fe4ff */
[----:B--2---:R-:W-:-:S05]  /*2a340*/  @!P0 IMAD R3, R3, R16, RZ ;  /* 0x0000001003038224 */ /* 0x004fca00078e02ff */
[----:B------:R0:W-:Y:S04]  /*2a350*/  @!P0 STG.E.U8 desc[UR46][R10.64], R3 ;  /* 0x000000030a008986 */ /* 0x0001e8000c10112e */
[----:B0-----:R-:W2:Y:S04]  /*2a360*/  LDL.LU R3, [R1+0x30c] ;  /* 0x00030c0001037983 */ /* 0x001ea80000300800 */
[----:B------:R-:W3:Y:S01]  /*2a370*/  LDL.LU R10, [R1+0x310] ;  /* 0x00031000010a7983 */ /* 0x000ee20000300800 */
[C---:B------:R-:W-:Y:S02]  /*2a380*/  ISETP.LT.OR P6, PT, R0.reuse, 0x2, !P5 ;  /* 0x000000020000780c */ /* 0x040fe40006fc1670 */
[----:B------:R-:W-:Y:S01]  /*2a390*/  ISETP.LT.OR P0, PT, R0, 0x9, !P4 ;  /* 0x000000090000780c */ /* 0x000fe20006701670 */
[----:B------:R-:W4:Y:S10]  /*2a3a0*/  LDL.LU R11, [R1+0x314] ;  /* 0x00031400010b7983 */ /* 0x000f340000300800 */
[----:B------:R-:W-:-:S04]  /*2a3b0*/  @!P6 IADD3 R4, P2, R6, UR44, RZ ;  /* 0x0000002c0604ec10 */ /* 0x000fc8000ff5e0ff */
[----:B------:R-:W-:Y:S01]  /*2a3c0*/  @!P6 IADD3.X R5, R7, UR43, RZ, P2, !PT ;  /* 0x0000002b0705ec10 */ /* 0x000fe200097fe4ff */
[----:B--2---:R-:W-:-:S05]  /*2a3d0*/  @!P6 IMAD R3, R3, R16, RZ ;  /* 0x000000100303e224 */ /* 0x004fca00078e02ff */
[----:B------:R3:W-:Y:S02]  /*2a3e0*/  @!P6 STG.E.U8 desc[UR46][R4.64+0x1], R3 ;  /* 0x000001030400e986 */ /* 0x0007e4000c10112e */
[----:B---3--:R-:W-:Y:S02]  /*2a3f0*/  @!P0 IMAD R3, R10, R16, RZ ;  /* 0x000000100a038224 */ /* 0x008fe400078e02ff */
[----:B------:R-:W-:Y:S02]  /*2a400*/  @!P0 IMAD.MOV.U32 R4, RZ, RZ, R6 ;  /* 0x000000ffff048224 */ /* 0x000fe400078e0006 */
[----:B------:R-:W-:-:S05]  /*2a410*/  @!P0 IMAD.MOV.U32 R5, RZ, RZ, R7 ;  /* 0x000000ffff058224 */ /* 0x000fca00078e0007 */
[----:B------:R0:W-:Y:S04]  /*2a420*/  @!P0 STG.E.U8 desc[UR46][R4.64+0x8], R3 ;  /* 0x0000080304008986 */ /* 0x0001e8000c10112e */
[----:B0-----:R-:W2:Y:S01]  /*2a430*/  LDL.LU R3, [R1+0x318] ;  /* 0x0003180001037983 */ /* 0x001ea20000300800 */
[C---:B------:R-:W-:Y:S02]  /*2a440*/  ISETP.LT.OR P2, PT, R0.reuse, 0xa, !P4 ;  /* 0x0000000a0000780c */ /* 0x040fe40006741670 */
[----:B------:R-:W-:-:S11]  /*2a450*/  ISETP.LT.OR P6, PT, R0, 0x9, !P5 ;  /* 0x000000090000780c */ /* 0x000fd60006fc1670 */
[----:B----4-:R-:W-:Y:S02]  /*2a460*/  @!P2 IMAD R10, R11, R16, RZ ;  /* 0x000000100b0aa224 */ /* 0x010fe400078e02ff */
        /* <DEDUP_REMOVED lines=370> */
[----:B------:R-:W-:-:S11]  /*2bb90*/  ISETP.LT.OR P0, PT, R0, 0x89, !P4 ;  /* 0x000000890000780c */ /* 0x000fd60006701670 */
[----:B------:R-:W-:-:S04]  /*2bba0*/  @!P6 IADD3 R4, P2, R6, UR44, RZ ;  /* 0x0000002c0604ec10 */ /* 0x000fc8000ff5e0ff */
[----:B------:R-:W-:Y:S02]  /*2bbb0*/  @!P6 IADD3.X R5, R7, UR43, RZ, P2, !PT ;  /* 0x0000002b0705ec10 */ /* 0x000fe400097fe4ff */
[----:B------:R-:W-:Y:S01]  /*2bbc0*/  ISETP.LT.OR P2, PT, R0, 0x8a, !P4 ;  /* 0x0000008a0000780c */ /* 0x000fe20006741670 */
[----:B--2---:R-:W-:-:S05]  /*2bbd0*/  @!P6 IMAD R3, R10, R16, RZ ;  /* 0x000000100a03e224 */ /* 0x004fca00078e02ff */
[----:B------:R3:W-:Y:S01]  /*2bbe0*/  @!P6 STG.E.U8 desc[UR46][R4.64+0x81], R3 ;  /* 0x000081030400e986 */ /* 0x0007e2000c10112e */
[----:B------:R-:W-:-:S06]  /*2bbf0*/  ISETP.LT.OR P6, PT, R0, 0x89, !P5 ;  /* 0x000000890000780c */ /* 0x000fcc0006fc1670 */
[-C--:B-----5:R-:W-:Y:S02]  /*2bc00*/  @!P2 IMAD R10, R12, R16.reuse, RZ ;  /* 0x000000100c0aa224 */ /* 0x0a0fe400078e02ff */
[----:B---3--:R-:W-:Y:S02]  /*2bc10*/  @!P0 IMAD R3, R11, R16, RZ ;  /* 0x000000100b038224 */ /* 0x008fe400078e02ff */
[----:B------:R-:W-:Y:S02]  /*2bc20*/  @!P0 IMAD.MOV.U32 R4, RZ, RZ, R6 ;  /* 0x000000ffff048224 */ /* 0x000fe400078e0006 */
[----:B------:R-:W-:-:S05]  /*2bc30*/  @!P0 IMAD.MOV.U32 R5, RZ, RZ, R7 ;  /* 0x000000ffff058224 */ /* 0x000fca00078e0007 */
[----:B------:R0:W-:Y:S01]  /*2bc40*/  @!P0 STG.E.U8 desc[UR46][R4.64+0x88], R3 ;  /* 0x0000880304008986 */ /* 0x0001e2000c10112e */
[----:B------:R-:W-:Y:S01]  /*2bc50*/  ISETP.LT.OR P0, PT, R0, 0x8a, !P5 ;  /* 0x0000008a0000780c */ /* 0x000fe20006f01670 */
[----:B0-----:R-:W-:Y:S02]  /*2bc60*/  @!P2 IMAD.MOV.U32 R4, RZ, RZ, R6 ;  /* 0x000000ffff04a224 */ /* 0x001fe400078e0006 */
[----:B------:R-:W-:-:S05]  /*2bc70*/  @!P2 IMAD.MOV.U32 R5, RZ, RZ, R7 ;  /* 0x000000ffff05a224 */ /* 0x000fca00078e0007 */
[----:B------:R0:W-:Y:S01]  /*2bc80*/  @!P2 STG.E.U8 desc[UR46][R4.64+0x89], R10 ;  /* 0x0000890a0400a986 */ /* 0x0001e2000c10112e */
[----:B------:R-:W-:Y:S01]  /*2bc90*/  @!P6 IMAD R3, R14, R16, RZ ;  /* 0x000000100e03e224 */ /* 0x000fe200078e02ff */
[----:B0-----:R-:W-:-:S04]  /*2bca0*/  @!P6 IADD3 R10, P2, R6, UR44, RZ ;  /* 0x0000002c060aec10 */ /* 0x001fc8000ff5e0ff */
[----:B------:R-:W-:Y:S02]  /*2bcb0*/  @!P6 IADD3.X R11, R7, UR43, RZ, P2, !PT ;  /* 0x0000002b070bec10 */ /* 0x000fe400097fe4ff */
[----:B------:R-:W-:-:S03]  /*2bcc0*/  @!P0 IADD3 R4, P2, R6, UR44, RZ ;  /* 0x0000002c06048c10 */ /* 0x000fc6000ff5e0ff */
[----:B------:R0:W-:Y:S01]  /*2bcd0*/  @!P6 STG.E.U8 desc[UR46][R10.64+0x88], R3 ;  /* 0x000088030a00e986 */ /* 0x0001e2000c10112e */
[C---:B------:R-:W-:Y:S02]  /*2bce0*/  ISETP.LT.OR P6, PT, R0.reuse, 0x91, !P4 ;  /* 0x000000910000780c */ /* 0x040fe400067c1670 */
[----:B------:R-:W-:Y:S02]  /*2bcf0*/  @!P0 IADD3.X R5, R7, UR43, RZ, P2, !PT ;  /* 0x0000002b07058c10 */ /* 0x000fe400097fe4ff */
[----:B------:R-:W-:Y:S01]  /*2bd00*/  ISETP.LT.OR P2, PT, R0, 0x92, !P4 ;  /* 0x000000920000780c */ /* 0x000fe20006741670 */
[----:B0-----:R-:W-:-:S05]  /*2bd10*/  @!P0 IMAD R3, R235, R16, RZ ;  /* 0x00000010eb038224 */ /* 0x001fca00078e02ff */
[----:B------:R0:W-:Y:S01]  /*2bd20*/  @!P0 STG.E.U8 desc[UR46][R4.64+0x89], R3 ;  /* 0x0000890304008986 */ /* 0x0001e2000c10112e */
[----:B------:R-:W-:-:S06]  /*2bd30*/  ISETP.LT.OR P0, PT, R0, 0x91, !P5 ;  /* 0x000000910000780c */ /* 0x000fcc0006f01670 */
[-C--:B------:R-:W-:Y:S02]  /*2bd40*/  @!P2 IMAD R10, R233, R16.reuse, RZ ;  /* 0x00000010e90aa224 */ /* 0x080fe400078e02ff */
[----:B0-----:R-:W-:Y:S02]  /*2bd50*/  @!P6 IMAD R3, R234, R16, RZ ;  /* 0x00000010ea03e224 */ /* 0x001fe400078e02ff */
        /* <DEDUP_REMOVED lines=102> */
[----:B------:R0:W-:Y:S02]  /*2c3c0*/  @!P0 STG.E.U8 desc[UR46][R4.64+0xb8], R3 ;  /* 0x0000b80304008986 */ /* 0x0001e4000c10112e */
[----:B0-----:R-:W-:Y:S02]  /*2c3d0*/  @!P2 IMAD.MOV.U32 R4, RZ, RZ, R6 ;  /* 0x000000ffff04a224 */ /* 0x001fe400078e0006 */
[----:B------:R-:W-:-:S05]  /*2c3e0*/  @!P2 IMAD.MOV.U32 R5, RZ, RZ, R7 ;  /* 0x000000ffff05a224 */ /* 0x000fca00078e0007 */
[----:B------:R0:W-:Y:S01]  /*2c3f0*/  @!P2 STG.E.U8 desc[UR46][R4.64+0xb9], R10 ;  /* 0x0000b90a0400a986 */ /* 0x0001e2000c10112e */
[----:B------:R-:W-:Y:S01]  /*2c400*/  @!P6 IMAD R3, R15, R16, RZ ;  /* 0x000000100f03e224 */ /* 0x000fe200078e02ff */
[----:B0-----:R-:W-:-:S04]  /*2c410*/  @!P6 IADD3 R10, P2, R6, UR44, RZ ;  /* 0x0000002c060aec10 */ /* 0x001fc8000ff5e0ff */
[----:B------:R-:W-:Y:S02]  /*2c420*/  @!P6 IADD3.X R11, R7, UR43, RZ, P2, !PT ;  /* 0x0000002b070bec10 */ /* 0x000fe400097fe4ff */
[----:B------:R-:W-:-:S03]  /*2c430*/  ISETP.LT.OR P0, PT, R0, 0xba, !P5 ;  /* 0x000000ba0000780c */ /* 0x000fc60006f01670 */
[----:B------:R0:W-:Y:S04]  /*2c440*/  @!P6 STG.E.U8 desc[UR46][R10.64+0xb8], R3 ;  /* 0x0000b8030a00e986 */ /* 0x0001e8000c10112e */
[----:B0-----:R-:W2:Y:S04]  /*2c450*/  LDL.LU R11, [R1+0x184] ;  /* 0x00018400010b7983 */ /* 0x001ea80000300800 */
[----:B------:R-:W3:Y:S04]  /*2c460*/  LDL.LU R12, [R1+0x2ac] ;  /* 0x0002ac00010c7983 */ /* 0x000ee80000300800 */
[----:B------:R-:W4:Y:S04]  /*2c470*/  LDL.LU R235, [R1+0x2b0] ;  /* 0x0002b00001eb7983 */ /* 0x000f280000300800 */
        /* <DEDUP_REMOVED lines=8> */
[----:B------:R-:W-:-:S03]  /*2c500*/  @!P0 IADD3 R4, P2, R6, UR44, RZ ;  /* 0x0000002c06048c10 */ /* 0x000fc6000ff5e0ff */
[----:B------:R-:W5:Y:S04]  /*2c510*/  LDL.LU R226, [R1+0x2d4] ;  /* 0x0002d40001e27983 */ /* 0x000f680000300800 */
[----:B------:R-:W5:Y:S04]  /*2c520*/  LDL.LU R225, [R1+0x2d8] ;  /* 0x0002d80001e17983 */ /* 0x000f680000300800 */
[----:B------:R-:W5:Y:S04]  /*2c530*/  LDL.LU R224, [R1+0x2dc] ;  /* 0x0002dc0001e07983 */ /* 0x000f680000300800 */
[----:B------:R-:W5:Y:S01]  /*2c540*/  LDL.LU R223, [R1+0x2e0] ;  /* 0x0002e00001df7983 */ /* 0x000f620000300800 */
[----:B------:R-:W-:-:S03]  /*2c550*/  @!P0 IADD3.X R5, R7, UR43, RZ, P2, !PT ;  /* 0x0000002b07058c10 */ /* 0x000fc600097fe4ff */
[----:B------:R-:W5:Y:S01]  /*2c560*/  LDL.LU R222, [R1+0x2e4] ;  /* 0x0002e40001de7983 */ /* 0x000f620000300800 */
[----:B------:R-:W-:-:S03]  /*2c570*/  @!P0 IMAD R3, R13, R16, RZ ;  /* 0x000000100d038224 */ /* 0x000fc600078e02ff */
[----:B------:R-:W5:Y:S04]  /*2c580*/  LDL.LU R221, [R1+0x2e8] ;  /* 0x0002e80001dd7983 */ /* 0x000f680000300800 */
[----:B------:R-:W5:Y:S04]  /*2c590*/  LDL.LU R219, [R1+0x2ec] ;  /* 0x0002ec0001db7983 */ /* 0x000f680000300800 */
[----:B------:R-:W5:Y:S04]  /*2c5a0*/  LDL.LU R218, [R1+0x2f0] ;  /* 0x0002f00001da7983 */ /* 0x000f680000300800 */
[----:B------:R-:W5:Y:S04]  /*2c5b0*/  LDL.LU R217, [R1+0x2f4] ;  /* 0x0002f40001d97983 */ /* 0x000f680000300800 */
[----:B------:R-:W5:Y:S04]  /*2c5c0*/  LDL.LU R216, [R1+0x2f8] ;  /* 0x0002f80001d87983 */ /* 0x000f680000300800 */
[----:B------:R-:W5:Y:S04]  /*2c5d0*/  LDL.LU R20, [R1+0x2fc] ;  /* 0x0002fc0001147983 */ /* 0x000f680000300800 */
[----:B------:R-:W5:Y:S04]  /*2c5e0*/  LDL.LU R21, [R1] ;  /* 0x0000000001157983 */ /* 0x000f680000300800 */
[----:B------:R-:W5:Y:S04]  /*2c5f0*/  LDL.LU R13, [R1+0x4] ;  /* 0x00000400010d7983 */ /* 0x000f680000300800 */
[----:B------:R0:W-:Y:S04]  /*2c600*/  @!P0 STG.E.U8 desc[UR46][R4.64+0xb9], R3 ;  /* 0x0000b90304008986 */ /* 0x0001e8000c10112e */
[----:B0-----:R-:W2:Y:S01]  /*2c610*/  LDL.LU R3, [R1+0x180] ;  /* 0x0001800001037983 */ /* 0x001ea20000300800 */
[----:B------:R-:W-:-:S04]  /*2c620*/  LOP3.LUT R18, R18, 0xfffffff7, RZ, 0xc0, !PT ;  /* 0xfffffff712127812 */ /* 0x000fc800078ec0ff */
[----:B------:R-:W-:-:S04]  /*2c630*/  @P4 LOP3.LUT R18, R18, 0x8, RZ, 0xfc, !PT ;  /* 0x0000000812124812 */ /* 0x000fc800078efcff */
[----:B------:R-:W-:-:S04]  /*2c640*/  LOP3.LUT R18, R18, 0xffffffef, RZ, 0xc0, !PT ;  /* 0xffffffef12127812 */ /* 0x000fc800078ec0ff */
[----:B------:R-:W-:Y:S02]  /*2c650*/  @P5 LOP3.LUT R18, R18, 0x10, RZ, 0xfc, !PT ;  /* 0x0000001012125812 */ /* 0x000fe400078efcff */
[C---:B------:R-:W-:Y:S01]  /*2c660*/  ISETP.LT.OR P5, PT, R0.reuse, 0xc1, !P1 ;  /* 0x000000c10000780c */ /* 0x040fe20004fa1670 */
[----:B------:R-:W-:Y:S01]  /*2c670*/  IMAD.U32 R10, RZ, RZ, UR10 ;  /* 0x0000000aff0a7e24 */ /* 0x000fe2000f8e00ff */
[----:B------:R-:W-:Y:S01]  /*2c680*/  ISETP.LT.OR P4, PT, R0, 0xc2, !P1 ;  /* 0x000000c20000780c */ /* 0x000fe20004f81670 */
[----:B------:R-:W-:-:S03]  /*2c690*/  USHF.L.U64.HI UR4, UR10, 0x8, UR11 ;  /* 0x000000080a047899 */ /* 0x000fc6000801020b */
[----:B------:R-:W-:-:S04]  /*2c6a0*/  LEA R4, P0, R10, R8, 0x8 ;  /* 0x000000080a047211 */ /* 0x000fc800078040ff */
[----:B------:R-:W-:-:S03]  /*2c6b0*/  IADD3.X R5, R9, UR4, RZ, P0, !PT ;  /* 0x0000000409057c10 */ /* 0x000fc600087fe4ff */
[----:B------:R-:W-:Y:S02]  /*2c6c0*/  @!P5 IADD3 R14, P0, R8, UR44, RZ ;  /* 0x0000002c080edc10 */ /* 0x000fe4000ff1e0ff */
[----:B------:R-:W-:Y:S02]  /*2c6d0*/  ISETP.GE.AND P2, PT, R220, 0x101, PT ;  /* 0x00000101dc00780c */ /* 0x000fe40003f46270 */
[----:B------:R-:W-:Y:S02]  /*2c6e0*/  @!P5 IADD3.X R15, R9, UR43, RZ, P0, !PT ;  /* 0x0000002b090fdc10 */ /* 0x000fe400087fe4ff */
[----:B------:R-:W-:-:S04]  /*2c6f0*/  @!P4 IADD3 R22, P0, R8, UR44, RZ ;  /* 0x0000002c0816cc10 */ /* 0x000fc8000ff1e0ff */
[----:B------:R-:W-:Y:S02]  /*2c700*/  @!P4 IADD3.X R23, R9, UR43, RZ, P0, !PT ;  /* 0x0000002b0917cc10 */ /* 0x000fe400087fe4ff */
[----:B------:R-:W-:-:S13]  /*2c710*/  ISETP.LT.OR P0, PT, R0, 0x1, !P2 ;  /* 0x000000010000780c */ /* 0x000fda0005701670 */
[----:B--2---:R-:W-:-:S05]  /*2c720*/  @!P0 IMAD R3, R3, R16, RZ ;  /* 0x0000001003038224 */ /* 0x004fca00078e02ff */
[----:B------:R0:W-:Y:S01]  /*2c730*/  @!P0 STG.E.U8 desc[UR46][R4.64], R3 ;  /* 0x0000000304008986 */ /* 0x0001e2000c10112e */
[----:B------:R-:W-:-:S13]  /*2c740*/  ISETP.LT.OR P0, PT, R0, 0x2, !P2 ;  /* 0x000000020000780c */ /* 0x000fda0005701670 */
[----:B0-----:R-:W-:-:S05]  /*2c750*/  @!P0 IMAD R3, R11, R16, RZ ;  /* 0x000000100b038224 */ /* 0x001fca00078e02ff */
[----:B------:R0:W-:Y:S04]  /*2c760*/  @!P0 STG.E.U8 desc[UR46][R4.64+0x1], R3 ;  /* 0x0000010304008986 */ /* 0x0001e8000c10112e */
[----:B0-----:R-:W2:Y:S01]  /*2c770*/  LDL.LU R3, [R1+0x188] ;  /* 0x0001880001037983 */ /* 0x001ea20000300800 */
[----:B------:R-:W-:-:S03]  /*2c780*/  ISETP.GE.AND P0, PT, R220, 0x109, PT ;  /* 0x00000109dc00780c */ /* 0x000fc60003f06270 */
[----:B------:R-:W3:Y:S01]  /*2c790*/  LDL.LU R220, [R1+0x2a8] ;  /* 0x0002a80001dc7983 */ /* 0x000ee20000300800 */
[----:B------:R-:W-:-:S13]  /*2c7a0*/  ISETP.LT.OR P6, PT, R0, 0x1, !P0 ;  /* 0x000000010000780c */ /* 0x000fda00047c1670 */
[----:B------:R-:W-:-:S04]  /*2c7b0*/  @!P6 IADD3 R10, P3, R4, UR44, RZ ;  /* 0x0000002c040aec10 */ /* 0x000fc8000ff7e0ff */
[----:B------:R-:W-:Y:S01]  /*2c7c0*/  @!P6 IADD3.X R11, R5, UR43, RZ, P3, !PT ;  /* 0x0000002b050bec10 */ /* 0x000fe20009ffe4ff */
[----:B--2---:R-:W-:-:S05]  /*2c7d0*/  @!P6 IMAD R3, R3, R16, RZ ;  /* 0x000000100303e224 */ /* 0x004fca00078e02ff */
[----:B------:R0:W-:Y:S04]  /*2c7e0*/  @!P6 STG.E.U8 desc[UR46][R10.64], R3 ;  /* 0x000000030a00e986 */ /* 0x0001e8000c10112e */
[----:B0-----:R-:W2:Y:S01]  /*2c7f0*/  LDL.LU R3, [R1+0x18c] ;  /* 0x00018c0001037983 */ /* 0x001ea20000300800 */
[----:B------:R-:W-:-:S13]  /*2c800*/  ISETP.LT.OR P6, PT, R0, 0x2, !P0 ;  /* 0x000000020000780c */ /* 0x000fda00047c1670 */
[----:B------:R-:W-:-:S04]  /*2c810*/  @!P6 IADD3 R10, P3, R4, UR44, RZ ;  /* 0x0000002c040aec10 */ /* 0x000fc8000ff7e0ff */
[----:B------:R-:W-:Y:S01]  /*2c820*/  @!P6 IADD3.X R11, R5, UR43, RZ, P3, !PT ;  /* 0x0000002b050bec10 */ /* 0x000fe20009ffe4ff */
[----:B--2---:R-:W-:-:S05]  /*2c830*/  @!P6 IMAD R3, R3, R16, RZ ;  /* 0x000000100303e224 */ /* 0x004fca00078e02ff */
[----:B------:R0:W-:Y:S04]  /*2c840*/  @!P6 STG.E.U8 desc[UR46][R10.64+0x1], R3 ;  /* 0x000001030a00e986 */ /* 0x0001e8000c10112e */
[----:B0-----:R-:W2:Y:S04]  /*2c850*/  LDL.LU R10, [R1+0x190] ;  /* 0x00019000010a7983 */ /* 0x001ea80000300800 */
[----:B------:R-:W4:Y:S01]  /*2c860*/  LDL.LU R11, [R1+0x194] ;  /* 0x00019400010b7983 */ /* 0x000f220000300800 */
[----:B------:R-:W-:-:S13]  /*2c870*/  ISETP.LT.OR P6, PT, R0, 0x9, !P2 ;  /* 0x000000090000780c */ /* 0x000fda00057c1670 */
[----:B--2---:R-:W-:-:S05]  /*2c880*/  @!P6 IMAD R3, R10, R16, RZ ;  /* 0x000000100a03e224 */ /* 0x004fca00078e02ff */
[----:B------:R4:W-:Y:S01]  /*2c890*/  @!P6 STG.E.U8 desc[UR46][R4.64+0x8], R3 ;  /* 0x000008030400e986 */ /* 0x0009e2000c10112e */
[----:B------:R-:W-:-:S13]  /*2c8a0*/  ISETP.LT.OR P6, PT, R0, 0xa, !P2 ;  /* 0x0000000a0000780c */ /* 0x000fda00057c1670 */
[----:B----4-:R-:W-:-:S05]  /*2c8b0*/  @!P6 IMAD R3, R11, R16, RZ ;  /* 0x000000100b03e224 */ /* 0x010fca00078e02ff */
[----:B------:R0:W-:Y:S04]  /*2c8c0*/  @!P6 STG.E.U8 desc[UR46][R4.64+0x9], R3 ;  /* 0x000009030400e986 */ /* 0x0001e8000c10112e */
[----:B0-----:R-:W2:Y:S01]  /*2c8d0*/  LDL.LU R3, [R1+0x198] ;  /* 0x0001980001037983 */ /* 0x001ea20000300800 */
        /* <DEDUP_REMOVED lines=338> */
[----:B------:R3:W-:Y:S01]  /*2de00*/  @!P6 STG.E.U8 desc[UR46][R4.64+0x91], R3 ;  /* 0x000091030400e986 */ /* 0x0007e2000c10112e */
[----:B------:R-:W-:-:S13]  /*2de10*/  ISETP.LT.OR P6, PT, R0, 0x91, !P0 ;  /* 0x000000910000780c */ /* 0x000fda00047c1670 */
[----:B------:R-:W-:Y:S01]  /*2de20*/  @!P6 IADD3 R10, P3, R4, UR44, RZ ;  /* 0x0000002c040aec10 */ /* 0x000fe2000ff7e0ff */
[----:B---3--:R-:W-:-:S03]  /*2de30*/  @!P6 IMAD R3, R220, R16, RZ ;  /* 0x00000010dc03e224 */ /* 0x008fc600078e02ff */
[----:B------:R-:W-:-:S05]  /*2de40*/  @!P6 IADD3.X R11, R5, UR43, RZ, P3, !PT ;  /* 0x0000002b050bec10 */ /* 0x000fca0009ffe4ff */
[----:B------:R0:W-:Y:S01]  /*2de50*/  @!P6 STG.E.U8 desc[UR46][R10.64+0x90], R3 ;  /* 0x000090030a00e986 */ /* 0x0001e2000c10112e */
[----:B------:R-:W-:-:S13]  /*2de60*/  ISETP.LT.OR P6, PT, R0, 0x92, !P0 ;  /* 0x000000920000780c */ /* 0x000fda00047c1670 */
[----:B0-----:R-:W-:Y:S01]  /*2de70*/  @!P6 IADD3 R10, P3, R4, UR44, RZ ;  /* 0x0000002c040aec10 */ /* 0x001fe2000ff7e0ff */
[----:B------:R-:W-:-:S03]  /*2de80*/  @!P6 IMAD R3, R12, R16, RZ ;  /* 0x000000100c03e224 */ /* 0x000fc600078e02ff */
[----:B------:R-:W-:-:S05]  /*2de90*/  @!P6 IADD3.X R11, R5, UR43, RZ, P3, !PT ;  /* 0x0000002b050bec10 */ /* 0x000fca0009ffe4ff */
[----:B------:R0:W-:Y:S01]  /*2dea0*/  @!P6 STG.E.U8 desc[UR46][R10.64+0x91], R3 ;  /* 0x000091030a00e986 */ /* 0x0001e2000c10112e */
[----:B------:R-:W-:-:S13]  /*2deb0*/  ISETP.LT.OR P6, PT, R0, 0x99, !P2 ;  /* 0x000000990000780c */ /* 0x000fda00057c1670 */
[----:B0-----:R-:W-:-:S05]  /*2dec0*/  @!P6 IMAD R3, R235, R16, RZ ;  /* 0x00000010eb03e224 */ /* 0x001fca00078e02ff */
[----:B------:R5:W-:Y:S01]  /*2ded0*/  @!P6 STG.E.U8 desc[UR46][R4.64+0x98], R3 ;  /* 0x000098030400e986 */ /* 0x000be2000c10112e */
[----:B------:R-:W-:-:S13]  /*2dee0*/  ISETP.LT.OR P6, PT, R0, 0x9a, !P2 ;  /* 0x0000009a0000780c */ /* 0x000fda00057c1670 */
[----:B-----5:R-:W-:-:S05]  /*2def0*/  @!P6 IMAD R3, R234, R16, RZ ;  /* 0x00000010ea03e224 */ /* 0x020fca00078e02ff */
[----:B------:R0:W-:Y:S01]  /*2df00*/  @!P6 STG.E.U8 desc[UR46][R4.64+0x99], R3 ;  /* 0x000099030400e986 */ /* 0x0001e2000c10112e */
[----:B------:R-:W-:-:S13]  /*2df10*/  ISETP.LT.OR P6, PT, R0, 0x99, !P0 ;  /* 0x000000990000780c */ /* 0x000fda00047c1670 */
[----:B------:R-:W-:Y:S01]  /*2df20*/  @!P6 IADD3 R10, P3, R4, UR44, RZ ;  /* 0x0000002c040aec10 */ /* 0x000fe2000ff7e0ff */
[----:B0-----:R-:W-:-:S03]  /*2df30*/  @!P6 IMAD R3, R233, R16, RZ ;  /* 0x00000010e903e224 */ /* 0x001fc600078e02ff */
        /* <DEDUP_REMOVED lines=11> */
[----:B0-----:R-:W-:-:S05]  /*2dff0*/  @!P6 IMAD R3, R230, R16, RZ ;  /* 0x00000010e603e224 */ /* 0x001fca00078e02ff */
        /* <DEDUP_REMOVED lines=49> */
[----:B------:R-:W-:Y:S02]  /*2e310*/  ISETP.LT.OR P6, PT, R0, 0xb9, !P0 ;  /* 0x000000b90000780c */ /* 0x000fe400047c1670 */
[C---:B------:R-:W-:Y:S02]  /*2e320*/  LOP3.LUT P3, RZ, R18.reuse, 0x40, RZ, 0xc0, !PT ;  /* 0x0000004012ff7812 */ /* 0x040fe4000786c0ff */
[----:B------:R-:W-:-:S04]  /*2e330*/  LOP3.LUT R18, R18, 0xffffffdf, RZ, 0xc0, !PT ;  /* 0xffffffdf12127812 */ /* 0x000fc800078ec0ff */
[----:B------:R-:W-:-:S05]  /*2e340*/  @P2 LOP3.LUT R18, R18, 0x20, RZ, 0xfc, !PT ;  /* 0x0000002012122812 */ /* 0x000fca00078efcff */
[----:B------:R-:W-:Y:S01]  /*2e350*/  @!P6 IADD3 R10, P2, R4, UR44, RZ ;  /* 0x0000002c040aec10 */ /* 0x000fe2000ff5e0ff */
[----:B0-----:R-:W-:-:S03]  /*2e360*/  @!P6 IMAD R3, R216, R16, RZ ;  /* 0x00000010d803e224 */ /* 0x001fc600078e02ff */
[----:B------:R-:W-:-:S05]  /*2e370*/  @!P6 IADD3.X R11, R5, UR43, RZ, P2, !PT ;  /* 0x0000002b050bec10 */ /* 0x000fca00097fe4ff */
[----:B------:R0:W-:Y:S01]  /*2e380*/  @!P6 STG.E.U8 desc[UR46][R10.64+0xb8], R3 ;  /* 0x0000b8030a00e986 */ /* 0x0001e2000c10112e */
[----:B------:R-:W-:-:S13]  /*2e390*/  ISETP.LT.OR P6, PT, R0, 0xba, !P0 ;  /* 0x000000ba0000780c */ /* 0x000fda00047c1670 */
[----:B0-----:R-:W-:Y:S02]  /*2e3a0*/  @!P6 IMAD R3, R20, R16, RZ ;  /* 0x000000101403e224 */ /* 0x001fe400078e02ff */
[----:B------:R-:W2:Y:S01]  /*2e3b0*/  LDL.LU R20, [R1+0x8] ;  /* 0x0000080001147983 */ /* 0x000ea20000300800 */
[----:B------:R-:W-:-:S03]  /*2e3c0*/  @!P6 IADD3 R10, P2, R4, UR44, RZ ;  /* 0x0000002c040aec10 */ /* 0x000fc6000ff5e0ff */
[----:B------:R-:W3:Y:S01]  /*2e3d0*/  LDL.LU R220, [R1+0x130] ;  /* 0x0001300001dc7983 */ /* 0x000ee20000300800 */
[----:B------:R-:W-:-:S03]  /*2e3e0*/  @!P6 IADD3.X R11, R5, UR43, RZ, P2, !PT ;  /* 0x0000002b050bec10 */ /* 0x000fc600097fe4ff */
[----:B------:R-:W4:Y:S04]  /*2e3f0*/  LDL.LU R235, [R1+0x134] ;  /* 0x0001340001eb7983 */ /* 0x000f280000300800 */
[----:B------:R0:W-:Y:S01]  /*2e400*/  @!P6 STG.E.U8 desc[UR46][R10.64+0xb9], R3 ;  /* 0x0000b9030a00e986 */ /* 0x0001e2000c10112e */
[----:B------:R-:W-:-:S03]  /*2e410*/  ISETP.LT.OR P6, PT, R0, 0xc1, !P3 ;  /* 0x000000c10000780c */ /* 0x000fc60005fc1670 */
[----:B------:R-:W5:Y:S04]  /*2e420*/  LDL.LU R234, [R1+0x138] ;  /* 0x0001380001ea7983 */ /* 0x000f680000300800 */
[----:B------:R-:W4:Y:S04]  /*2e430*/  LDL.LU R233, [R1+0x13c] ;  /* 0x00013c0001e97983 */ /* 0x000f280000300800 */
[----:B------:R-:W4:Y:S02]  /*2e440*/  LDL.LU R232, [R1+0x140] ;  /* 0x0001400001e87983 */ /* 0x000f240000300800 */
[----:B0-----:R-:W-:-:S02]  /*2e450*/  @!P6 IMAD R3, R21, R16, RZ ;  /* 0x000000101503e224 */ /* 0x001fc400078e02ff */
[----:B------:R-:W4:Y:S04]  /*2e460*/  LDL.LU R231, [R1+0x144] ;  /* 0x0001440001e77983 */ /* 0x000f280000300800 */
[----:B------:R0:W-:Y:S01]  /*2e470*/  @!P6 STG.E.U8 desc[UR46][R8.64+0xc0], R3 ;  /* 0x0000c0030800e986 */ /* 0x0001e2000c10112e */
[----:B------:R-:W-:-:S03]  /*2e480*/  ISETP.LT.OR P6, PT, R0, 0xc2, !P3 ;  /* 0x000000c20000780c */ /* 0x000fc60005fc1670 */
[----:B------:R-:W4:Y:S04]  /*2e490*/  LDL.LU R230, [R1+0x148] ;  /* 0x0001480001e67983 */ /* 0x000f280000300800 */
[----:B------:R-:W4:Y:S04]  /*2e4a0*/  LDL.LU R217, [R1+0x14c] ;  /* 0x00014c0001d97983 */ /* 0x000f280000300800 */
[----:B------:R-:W4:Y:S02]  /*2e4b0*/  LDL.LU R229, [R1+0x150] ;  /* 0x0001500001e57983 */ /* 0x000f240000300800 */
[----:B0-----:R-:W-:-:S02]  /*2e4c0*/  @!P6 IMAD R3, R13, R16, RZ ;  /* 0x000000100d03e224 */ /* 0x001fc400078e02ff */
[----:B------:R-:W4:Y:S04]  /*2e4d0*/  LDL.LU R228, [R1+0x154] ;  /* 0x0001540001e47983 */ /* 0x000f280000300800 */
[----:B------:R-:W4:Y:S04]  /*2e4e0*/  LDL.LU R227, [R1+0x158] ;  /* 0x0001580001e37983 */ /* 0x000f280000300800 */
[----:B------:R-:W4:Y:S04]  /*2e4f0*/  LDL.LU R226, [R1+0x15c] ;  /* 0x00015c0001e27983 */ /* 0x000f280000300800 */
[----:B------:R-:W4:Y:S04]  /*2e500*/  LDL.LU R225, [R1+0x160] ;  /* 0x0001600001e17983 */ /* 0x000f280000300800 */
[----:B------:R-:W4:Y:S04]  /*2e510*/  LDL.LU R224, [R1+0x164] ;  /* 0x0001640001e07983 */ /* 0x000f280000300800 */
[----:B------:R-:W4:Y:S04]  /*2e520*/  LDL.LU R223, [R1+0x168] ;  /* 0x0001680001df7983 */ /* 0x000f280000300800 */
[----:B------:R-:W4:Y:S04]  /*2e530*/  LDL.LU R222, [R1+0x16c] ;  /* 0x00016c0001de7983 */ /* 0x000f280000300800 */
[----:B------:R2:W-:Y:S04]  /*2e540*/  @!P6 STG.E.U8 desc[UR46][R8.64+0xc1], R3 ;  /* 0x0000c1030800e986 */ /* 0x0005e8000c10112e */
[----:B------:R-:W4:Y:S04]  /*2e550*/  LDL.LU R221, [R1+0x170] ;  /* 0x0001700001dd7983 */ /* 0x000f280000300800 */
[----:B------:R-:W4:Y:S04]  /*2e560*/  LDL.LU R219, [R1+0x174] ;  /* 0x0001740001db7983 */ /* 0x000f280000300800 */
[----:B------:R-:W4:Y:S04]  /*2e570*/  LDL.LU R218, [R1+0x178] ;  /* 0x0001780001da7983 */ /* 0x000f280000300800 */
[----:B------:R-:W4:Y:S04]  /*2e580*/  LDL.LU R216, [R1+0x17c] ;  /* 0x00017c0001d87983 */ /* 0x000f280000300800 */
[----:B------:R-:W3:Y:S04]  /*2e590*/  LDL.LU R10, [R1+0x10] ;  /* 0x00001000010a7983 */ /* 0x000ee80000300800 */
[----:B------:R-:W5:Y:S01]  /*2e5a0*/  LDL.LU R11, [R1+0x14] ;  /* 0x00001400010b7983 */ /* 0x000f620000300800 */
[----:B--2---:R-:W-:-:S05]  /*2e5b0*/  @!P5 IMAD R3, R20, R16, RZ ;  /* 0x000000101403d224 */ /* 0x004fca00078e02ff */
[----:B------:R0:W-:Y:S04]  /*2e5c0*/  @!P5 STG.E.U8 desc[UR46][R14.64+0xc0], R3 ;  /* 0x0000c0030e00d986 */ /* 0x0001e8000c10112e */
[----:B0-----:R-:W2:Y:S04]  /*2e5d0*/  LDL.LU R14, [R1+0xc] ;  /* 0x00000c00010e7983 */ /* 0x001ea80000300800 */
[----:B------:R-:W4:Y:S01]  /*2e5e0*/  LDL.LU R15, [R1+0x18] ;  /* 0x00001800010f7983 */ /* 0x000f220000300800 */
[----:B------:R-:W-:-:S13]  /*2e5f0*/  ISETP.LT.OR P2, PT, R0, 0xc9, !P1 ;  /* 0x000000c90000780c */ /* 0x000fda0004f41670 */
[----:B------:R-:W-:-:S04]  /*2e600*/  @!P2 IADD3 R12, P6, R8, UR44, RZ ;  /* 0x0000002c080cac10 */ /* 0x000fc8000ffde0ff */
[----:B------:R-:W-:Y:S01]  /*2e610*/  @!P2 IADD3.X R13, R9, UR43, RZ, P6, !PT ;  /* 0x0000002b090dac10 */ /* 0x000fe2000b7fe4ff */
[----:B--2---:R-:W-:-:S05]  /*2e620*/  @!P4 IMAD R3, R14, R16, RZ ;  /* 0x000000100e03c224 */ /* 0x004fca00078e02ff */
[----:B------:R0:W-:Y:S01]  /*2e630*/  @!P4 STG.E.U8 desc[UR46][R22.64+0xc1], R3 ;  /* 0x0000c1031600c986 */ /* 0x0001e2000c10112e */
[----:B------:R-:W-:-:S03]  /*2e640*/  ISETP.LT.OR P4, PT, R0, 0xc9, !P3 ;  /* 0x000000c90000780c */ /* 0x000fc60005f81670 */
[----:B0-----:R-:W2:Y:S10]  /*2e650*/  LDL.LU R23, [R1+0x124] ;  /* 0x0001240001177983 */ /* 0x001eb40000300800 */
[----:B---3--:R-:W-:Y:S01]  /*2e660*/  @!P4 IMAD R3, R10, R16, RZ ;  /* 0x000000100a03c224 */ /* 0x008fe200078e02ff */
[----:B------:R-:W3:Y:S04]  /*2e670*/  LDL.LU R22, [R1+0x12c] ;  /* 0x00012c0001167983 */ /* 0x000ee80000300800 */
[----:B------:R5:W-:Y:S01]  /*2e680*/  @!P4 STG.E.U8 desc[UR46][R8.64+0xc8], R3 ;  /* 0x0000c8030800c986 */ /* 0x000be2000c10112e */
[----:B------:R-:W-:-:S13]  /*2e690*/  ISETP.LT.OR P4, PT, R0, 0xca, !P3 ;  /* 0x000000ca0000780c */ /* 0x000fda0005f81670 */
[----:B-----5:R-:W-:-:S05]  /*2e6a0*/  @!P4 IMAD R3, R11, R16, RZ ;  /* 0x000000100b03c224 */ /* 0x020fca00078e02ff */
[----:B------:R4:W-:Y:S02]  /*2e6b0*/  @!P4 STG.E.U8 desc[UR46][R8.64+0xc9], R3 ;  /* 0x0000c9030800c986 */ /* 0x0009e4000c10112e */
[----:B----4-:R-:W-:-:S05]  /*2e6c0*/  @!P2 IMAD R3, R15, R16, RZ ;  /* 0x000000100f03a224 */ /* 0x010fca00078e02ff */
[----:B------:R0:W-:Y:S04]  /*2e6d0*/  @!P2 STG.E.U8 desc[UR46][R12.64+0xc8], R3 ;  /* 0x0000c8030c00a986 */ /* 0x0001e8000c10112e */
[----:B0-----:R-:W4:Y:S01]  /*2e6e0*/  LDL.LU R3, [R1+0x1c] ;  /* 0x00001c0001037983 */ /* 0x001f220000300800 */
[----:B------:R-:W-:-:S03]  /*2e6f0*/  ISETP.LT.OR P6, PT, R0, 0xca, !P1 ;  /* 0x000000ca0000780c */ /* 0x000fc60004fc1670 */
[----:B------:R-:W5:Y:S04]  /*2e700*/  LDL.LU R12, [R1+0x20] ;  /* 0x00002000010c7983 */ /* 0x000f680000300800 */
[----:B------:R-:W2:Y:S06]  /*2e710*/  LDL.LU R13, [R1+0x24] ;  /* 0x00002400010d7983 */ /* 0x000eac0000300800 */
[----:B------:R-:W-:-:S04]  /*2e720*/  @!P6 IADD3 R20, P5, R8, UR44, RZ ;  /* 0x0000002c0814ec10 */ /* 0x000fc8000ffbe0ff */
[----:B------:R-:W-:Y:S01]  /*2e730*/  @!P6 IADD3.X R21, R9, UR43, RZ, P5, !PT ;  /* 0x0000002b0915ec10 */ /* 0x000fe2000affe4ff */
[----:B----4-:R-:W-:-:S05]  /*2e740*/  @!P6 IMAD R3, R3, R16, RZ ;  /* 0x000000100303e224 */ /* 0x010fca00078e02ff */
[----:B------:R0:W-:Y:S04]  /*2e750*/  @!P6 STG.E.U8 desc[UR46][R20.64+0xc9], R3 ;  /* 0x0000c9031400e986 */ /* 0x0001e8000c10112e */
[----:B0-----:R-:W4:Y:S01]  /*2e760*/  LDL.LU R21, [R1+0x28] ;  /* 0x0000280001157983 */ /* 0x001f220000300800 */
[C---:B------:R-:W-:Y:S02]  /*2e770*/  ISETP.LT.OR P6, PT, R0.reuse, 0xd1, !P3 ;  /* 0x000000d10000780c */ /* 0x040fe40005fc1670 */
[----:B------:R-:W-:-:S11]  /*2e780*/  ISETP.LT.OR P4, PT, R0, 0xd1, !P1 ;  /* 0x000000d10000780c */ /* 0x000fd60004f81670 */
[----:B-----5:R-:W-:-:S05]  /*2e790*/  @!P6 IMAD R3, R12, R16, RZ ;  /* 0x000000100c03e224 */ /* 0x020fca00078e02ff */
[----:B------:R2:W-:Y:S01]  /*2e7a0*/  @!P6 STG.E.U8 desc[UR46][R8.64+0xd0], R3 ;  /* 0x0000d0030800e986 */ /* 0x0005e2000c10112e */
[----:B------:R-:W-:Y:S02]  /*2e7b0*/  ISETP.LT.OR P6, PT, R0, 0xd2, !P3 ;  /* 0x000000d20000780c */ /* 0x000fe40005fc1670 */
[----:B------:R-:W-:-:S04]  /*2e7c0*/  @!P4 IADD3 R10, P5, R8, UR44, RZ ;  /* 0x0000002c080acc10 */ /* 0x000fc8000ffbe0ff */
[----:B------:R-:W-:-:S07]  /*2e7d0*/  @!P4 IADD3.X R11, R9, UR43, RZ, P5, !PT ;  /* 0x0000002b090bcc10 */ /* 0x000fce000affe4ff */
[----:B--2---:R-:W-:-:S05]  /*2e7e0*/  @!P6 IMAD R3, R13, R16, RZ ;  /* 0x000000100d03e224 */ /* 0x004fca00078e02ff */
[----:B------:R4:W-:Y:S02]  /*2e7f0*/  @!P6 STG.E.U8 desc[UR46][R8.64+0xd1], R3 ;  /* 0x0000d1030800e986 */ /* 0x0009e4000c10112e */
[----:B----4-:R-:W-:-:S05]  /*2e800*/  @!P4 IMAD R3, R21, R16, RZ ;  /* 0x000000101503c224 */ /* 0x010fca00078e02ff */
[----:B------:R0:W-:Y:S04]  /*2e810*/  @!P4 STG.E.U8 desc[UR46][R10.64+0xd0], R3 ;  /* 0x0000d0030a00c986 */ /* 0x0001e8000c10112e */
[----:B0-----:R-:W2:Y:S01]  /*2e820*/  LDL.LU R3, [R1+0x2c] ;  /* 0x00002c0001037983 */ /* 0x001ea20000300800 */
[----:B------:R-:W-:-:S03]  /*2e830*/  ISETP.LT.OR P2, PT, R0, 0xd2, !P1 ;  /* 0x000000d20000780c */ /* 0x000fc60004f41670 */
[----:B------:R-:W4:Y:S04]  /*2e840*/  LDL.LU R10, [R1+0x30] ;  /* 0x00003000010a7983 */ /* 0x000f280000300800 */
[----:B------:R-:W5:Y:S06]  /*2e850*/  LDL.LU R11, [R1+0x34] ;  /* 0x00003400010b7983 */ /* 0x000f6c0000300800 */
[----:B------:R-:W-:-:S04]  /*2e860*/  @!P2 IADD3 R14, P5, R8, UR44, RZ ;  /* 0x0000002c080eac10 */ /* 0x000fc8000ffbe0ff */
[----:B------:R-:W-:Y:S02]  /*2e870*/  @!P2 IADD3.X R15, R9, UR43, RZ, P5, !PT ;  /* 0x0000002b090fac10 */ /* 0x000fe4000affe4ff */
[C---:B------:R-:W-:Y:S02]  /*2e880*/  ISETP.LT.OR P5, PT, R0.reuse, 0xd9, !P1 ;  /* 0x000000d90000780c */ /* 0x040fe40004fa1670 */
[----:B------:R-:W-:-:S11]  /*2e890*/  ISETP.LT.OR P4, PT, R0, 0xda, !P1 ;  /* 0x000000da0000780c */ /* 0x000fd60004f81670 */
[----:B------:R-:W-:-:S04]  /*2e8a0*/  @!P5 IADD3 R12, P6, R8, UR44, RZ ;  /* 0x0000002c080cdc10 */ /* 0x000fc8000ffde0ff */
[----:B------:R-:W-:Y:S01]  /*2e8b0*/  @!P5 IADD3.X R13, R9, UR43, RZ, P6, !PT ;  /* 0x0000002b090ddc10 */ /* 0x000fe2000b7fe4ff */
[----:B--2---:R-:W-:-:S05]  /*2e8c0*/  @!P2 IMAD R3, R3, R16, RZ ;  /* 0x000000100303a224 */ /* 0x004fca00078e02ff */
[----:B------:R0:W-:Y:S04]  /*2e8d0*/  @!P2 STG.E.U8 desc[UR46][R14.64+0xd1], R3 ;  /* 0x0000d1030e00a986 */ /* 0x0001e8000c10112e */
[----:B0-----:R-:W2:Y:S01]  /*2e8e0*/  LDL.LU R15, [R1+0x38] ;  /* 0x00003800010f7983 */ /* 0x001ea20000300800 */
[----:B------:R-:W-:-:S04]  /*2e8f0*/  @!P4 IADD3 R20, P6, R8, UR44, RZ ;  /* 0x0000002c0814cc10 */ /* 0x000fc8000ffde0ff */
[----:B------:R-:W-:Y:S02]  /*2e900*/  @!P4 IADD3.X R21, R9, UR43, RZ, P6, !PT ;  /* 0x0000002b0915cc10 */ /* 0x000fe4000b7fe4ff */
[----:B------:R-:W-:-:S13]  /*2e910*/  ISETP.LT.OR P6, PT, R0, 0xd9, !P3 ;  /* 0x000000d90000780c */ /* 0x000fda0005fc1670 */
[----:B----4-:R-:W-:-:S05]  /*2e920*/  @!P6 IMAD R3, R10, R16, RZ ;  /* 0x000000100a03e224 */ /* 0x010fca00078e02ff */
[----:B------:R5:W-:Y:S01]  /*2e930*/  @!P6 STG.E.U8 desc[UR46][R8.64+0xd8], R3 ;  /* 0x0000d8030800e986 */ /* 0x000be2000c10112e */
[----:B------:R-:W-:-:S13]  /*2e940*/  ISETP.LT.OR P6, PT, R0, 0xda, !P3 ;  /* 0x000000da0000780c */ /* 0x000fda0005fc1670 */
[----:B-----5:R-:W-:-:S05]  /*2e950*/  @!P6 IMAD R3, R11, R16, RZ ;  /* 0x000000100b03e224 */ /* 0x020fca00078e02ff */
[----:B------:R2:W-:Y:S02]  /*2e960*/  @!P6 STG.E.U8 desc[UR46][R8.64+0xd9], R3 ;  /* 0x0000d9030800e986 */ /* 0x0005e4000c10112e */
[----:B--2---:R-:W-:-:S05]  /*2e970*/  @!P5 IMAD R3, R15, R16, RZ ;  /* 0x000000100f03d224 */ /* 0x004fca00078e02ff */
[----:B------:R0:W-:Y:S04]  /*2e980*/  @!P5 STG.E.U8 desc[UR46][R12.64+0xd8], R3 ;  /* 0x0000d8030c00d986 */ /* 0x0001e8000c10112e */
[----:B0-----:R-:W2:Y:S04]  /*2e990*/  LDL.LU R3, [R1+0x3c] ;  /* 0x00003c0001037983 */ /* 0x001ea80000300800 */
[----:B------:R-:W4:Y:S04]  /*2e9a0*/  LDL.LU R12, [R1+0x40] ;  /* 0x00004000010c7983 */ /* 0x000f280000300800 */
[----:B------:R-:W5:Y:S01]  /*2e9b0*/  LDL.LU R13, [R1+0x44] ;  /* 0x00004400010d7983 */ /* 0x000f620000300800 */
[----:B------:R-:W-:Y:S01]  /*2e9c0*/  ISETP.LT.OR P2, PT, R0, 0xe1, !P1 ;  /* 0x000000e10000780c */ /* 0x000fe20004f41670 */
[----:B--2---:R-:W-:-:S05]  /*2e9d0*/  @!P4 IMAD R3, R3, R16, RZ ;  /* 0x000000100303c224 */ /* 0x004fca00078e02ff */
[----:B------:R0:W-:Y:S04]  /*2e9e0*/  @!P4 STG.E.U8 desc[UR46][R20.64+0xd9], R3 ;  /* 0x0000d9031400c986 */ /* 0x0001e8000c10112e */
[----:B0-----:R-:W2:Y:S01]  /*2e9f0*/  LDL.LU R21, [R1+0x48] ;  /* 0x0000480001157983 */ /* 0x001ea20000300800 */
[----:B------:R-:W-:-:S13]  /*2ea00*/  ISETP.LT.OR P4, PT, R0, 0xe1, !P3 ;  /* 0x000000e10000780c */ /* 0x000fda0005f81670 */
[----:B----4-:R-:W-:-:S05]  /*2ea10*/  @!P4 IMAD R3, R12, R16, RZ ;  /* 0x000000100c03c224 */ /* 0x010fca00078e02ff */
[----:B------:R5:W-:Y:S01]  /*2ea20*/  @!P4 STG.E.U8 desc[UR46][R8.64+0xe0], R3 ;  /* 0x0000e0030800c986 */ /* 0x000be2000c10112e */
[----:B------:R-:W-:Y:S02]  /*2ea30*/  ISETP.LT.OR P4, PT, R0, 0xe2, !P3 ;  /* 0x000000e20000780c */ /* 0x000fe40005f81670 */
[----:B------:R-:W-:-:S04]  /*2ea40*/  @!P2 IADD3 R10, P6, R8, UR44, RZ ;  /* 0x0000002c080aac10 */ /* 0x000fc8000ffde0ff */
[----:B------:R-:W-:-:S07]  /*2ea50*/  @!P2 IADD3.X R11, R9, UR43, RZ, P6, !PT ;  /* 0x0000002b090bac10 */ /* 0x000fce000b7fe4ff */
[----:B-----5:R-:W-:-:S05]  /*2ea60*/  @!P4 IMAD R3, R13, R16, RZ ;  /* 0x000000100d03c224 */ /* 0x020fca00078e02ff */
[----:B------:R2:W-:Y:S02]  /*2ea70*/  @!P4 STG.E.U8 desc[UR46][R8.64+0xe1], R3 ;  /* 0x0000e1030800c986 */ /* 0x0005e4000c10112e */
[----:B--2---:R-:W-:-:S05]  /*2ea80*/  @!P2 IMAD R3, R21, R16, RZ ;  /* 0x000000101503a224 */ /* 0x004fca00078e02ff */
[----:B------:R0:W-:Y:S04]  /*2ea90*/  @!P2 STG.E.U8 desc[UR46][R10.64+0xe0], R3 ;  /* 0x0000e0030a00a986 */ /* 0x0001e8000c10112e */
[----:B0-----:R-:W2:Y:S01]  /*2eaa0*/  LDL.LU R3, [R1+0x4c] ;  /* 0x00004c0001037983 */ /* 0x001ea20000300800 */
[----:B------:R-:W-:-:S03]  /*2eab0*/  ISETP.LT.OR P6, PT, R0, 0xe2, !P1 ;  /* 0x000000e20000780c */ /* 0x000fc60004fc1670 */
[----:B------:R-:W4:Y:S04]  /*2eac0*/  LDL.LU R10, [R1+0x50] ;  /* 0x00005000010a7983 */ /* 0x000f280000300800 */
[----:B------:R-:W5:Y:S06]  /*2ead0*/  LDL.LU R11, [R1+0x54] ;  /* 0x00005400010b7983 */ /* 0x000f6c0000300800 */
[----:B------:R-:W-:-:S04]  /*2eae0*/  @!P6 IADD3 R14, P5, R8, UR44, RZ ;  /* 0x0000002c080eec10 */ /* 0x000fc8000ffbe0ff */
[----:B------:R-:W-:Y:S01]  /*2eaf0*/  @!P6 IADD3.X R15, R9, UR43, RZ, P5, !PT ;  /* 0x0000002b090fec10 */ /* 0x000fe2000affe4ff */
[----:B--2---:R-:W-:-:S05]  /*2eb00*/  @!P6 IMAD R3, R3, R16, RZ ;  /* 0x000000100303e224 */ /* 0x004fca00078e02ff */
[----:B------:R0:W-:Y:S04]  /*2eb10*/  @!P6 STG.E.U8 desc[UR46][R14.64+0xe1], R3 ;  /* 0x0000e1030e00e986 */ /* 0x0001e8000c10112e */
[----:B0-----:R-:W2:Y:S01]  /*2eb20*/  LDL.LU R15, [R1+0x58] ;  /* 0x00005800010f7983 */ /* 0x001ea20000300800 */
[C---:B------:R-:W-:Y:S02]  /*2eb30*/  ISETP.LT.OR P6, PT, R0.reuse, 0xe9, !P3 ;  /* 0x000000e90000780c */ /* 0x040fe40005fc1670 */
[----:B------:R-:W-:-:S11]  /*2eb40*/  ISETP.LT.OR P4, PT, R0, 0xe9, !P1 ;  /* 0x000000e90000780c */ /* 0x000fd60004f81670 */
        /* <DEDUP_REMOVED lines=251> */
[----:B------:R-:W4:Y:S10]  /*2fb00*/  LDL.LU R13, [R1+0x120] ;  /* 0x00012000010d7983 */ /* 0x000f340000300800 */
[----:B------:R-:W-:-:S04]  /*2fb10*/  @!P2 IADD3 R20, P5, R8, UR44, RZ ;  /* 0x0000002c0814ac10 */ /* 0x000fc8000ffbe0ff */
[----:B------:R-:W-:Y:S02]  /*2fb20*/  @!P2 IADD3.X R21, R9, UR43, RZ, P5, !PT ;  /* 0x0000002b0915ac10 */ /* 0x000fe4000affe4ff */
[C---:B------:R-:W-:Y:S02]  /*2fb30*/  ISETP.LT.OR P5, PT, R0.reuse, 0x151, !P1 ;  /* 0x000001510000780c */ /* 0x040fe40004fa1670 */
[----:B------:R-:W-:-:S11]  /*2fb40*/  ISETP.LT.OR P4, PT, R0, 0x152, !P1 ;  /* 0x000001520000780c */ /* 0x000fd60004f81670 */
[----:B------:R-:W-:Y:S01]  /*2fb50*/  @!P5 IADD3 R10, P6, R8, UR44, RZ ;  /* 0x0000002c080adc10 */ /* 0x000fe2000ffde0ff */
[----:B--2---:R-:W-:-:S05]  /*2fb60*/  @!P2 IMAD R3, R12, R16, RZ ;  /* 0x000000100c03a224 */ /* 0x004fca00078e02ff */
[----:B------:R0:W-:Y:S04]  /*2fb70*/  @!P2 STG.E.U8 desc[UR46][R20.64+0x149], R3 ;  /* 0x000149031400a986 */ /* 0x0001e8000c10112e */
[----:B0-----:R-:W2:Y:S01]  /*2fb80*/  LDL.LU R21, [R1+0x128] ;  /* 0x0001280001157983 */ /* 0x001ea20000300800 */
[----:B------:R-:W-:Y:S02]  /*2fb90*/  @!P5 IADD3.X R11, R9, UR43, RZ, P6, !PT ;  /* 0x0000002b090bdc10 */ /* 0x000fe4000b7fe4ff */
[----:B------:R-:W-:-:S04]  /*2fba0*/  @!P4 IADD3 R14, P6, R8, UR44, RZ ;  /* 0x0000002c080ecc10 */ /* 0x000fc8000ffde0ff */
[----:B------:R-:W-:Y:S02]  /*2fbb0*/  @!P4 IADD3.X R15, R9, UR43, RZ, P6, !PT ;  /* 0x0000002b090fcc10 */ /* 0x000fe4000b7fe4ff */
[----:B------:R-:W-:-:S13]  /*2fbc0*/  ISETP.LT.OR P6, PT, R0, 0x151, !P3 ;  /* 0x000001510000780c */ /* 0x000fda0005fc1670 */
[----:B----4-:R-:W-:-:S05]  /*2fbd0*/  @!P6 IMAD R3, R13, R16, RZ ;  /* 0x000000100d03e224 */ /* 0x010fca00078e02ff */
[----:B------:R3:W-:Y:S01]  /*2fbe0*/  @!P6 STG.E.U8 desc[UR46][R8.64+0x150], R3 ;  /* 0x000150030800e986 */ /* 0x0007e2000c10112e */
[C---:B------:R-:W-:Y:S02]  /*2fbf0*/  ISETP.LT.OR P6, PT, R0.reuse, 0x152, !P3 ;  /* 0x000001520000780c */ /* 0x040fe40005fc1670 */
[----:B------:R-:W-:Y:S01]  /*2fc00*/  ISETP.LT.OR P2, PT, R0, 0x159, !P1 ;  /* 0x000001590000780c */ /* 0x000fe20004f41670 */
[----:B---3--:R-:W-:-:S10]  /*2fc10*/  @!P4 IMAD R3, R22, R16, RZ ;  /* 0x000000101603c224 */ /* 0x008fd400078e02ff */
[----:B------:R-:W-:-:S05]  /*2fc20*/  @!P6 IMAD R23, R23, R16, RZ ;  /* 0x000000101717e224 */ /* 0x000fca00078e02ff */
[----:B------:R0:W-:Y:S01]  /*2fc30*/  @!P6 STG.E.U8 desc[UR46][R8.64+0x151], R23 ;  /* 0x000151170800e986 */ /* 0x0001e2000c10112e */
[----:B------:R-:W-:-:S04]  /*2fc40*/  @!P2 IADD3 R12, P6, R8, UR44, RZ ;  /* 0x0000002c080cac10 */ /* 0x000fc8000ffde0ff */
[----:B------:R-:W-:Y:S02]  /*2fc50*/  @!P2 IADD3.X R13, R9, UR43, RZ, P6, !PT ;  /* 0x0000002b090dac10 */ /* 0x000fe4000b7fe4ff */
[----:B------:R-:W-:Y:S01]  /*2fc60*/  ISETP.LT.OR P6, PT, R0, 0x15a, !P1 ;  /* 0x0000015a0000780c */ /* 0x000fe20004fc1670 */
[----:B--2---:R-:W-:-:S05]  /*2fc70*/  @!P5 IMAD R21, R21, R16, RZ ;  /* 0x000000101515d224 */ /* 0x004fca00078e02ff */
[----:B------:R1:W-:Y:S04]  /*2fc80*/  @!P5 STG.E.U8 desc[UR46][R10.64+0x150], R21 ;  /* 0x000150150a00d986 */ /* 0x0003e8000c10112e */
[----:B------:R2:W-:Y:S01]  /*2fc90*/  @!P4 STG.E.U8 desc[UR46][R14.64+0x151], R3 ;  /* 0x000151030e00c986 */ /* 0x0005e2000c10112e */
[----:B------:R-:W-:-:S13]  /*2fca0*/  ISETP.LT.OR P4, PT, R0, 0x159, !P3 ;  /* 0x000001590000780c */ /* 0x000fda0005f81670 */
[----:B0-----:R-:W-:-:S05]  /*2fcb0*/  @!P4 IMAD R23, R220, R16, RZ ;  /* 0x00000010dc17c224 */ /* 0x001fca00078e02ff */
[----:B------:R0:W-:Y:S01]  /*2fcc0*/  @!P4 STG.E.U8 desc[UR46][R8.64+0x158], R23 ;  /* 0x000158170800c986 */ /* 0x0001e2000c10112e */
[----:B------:R-:W-:Y:S02]  /*2fcd0*/  ISETP.LT.OR P4, PT, R0, 0x15a, !P3 ;  /* 0x0000015a0000780c */ /* 0x000fe40005f81670 */
[----:B-1----:R-:W-:Y:S01]  /*2fce0*/  @!P6 IADD3 R10, P5, R8, UR44, RZ ;  /* 0x0000002c080aec10 */ /* 0x002fe2000ffbe0ff */
[----:B--2---:R-:W-:-:S03]  /*2fcf0*/  @!P2 IMAD R3, R234, R16, RZ ;  /* 0x00000010ea03a224 */ /* 0x004fc600078e02ff */
[----:B------:R-:W-:Y:S01]  /*2fd00*/  @!P6 IADD3.X R11, R9, UR43, RZ, P5, !PT ;  /* 0x0000002b090bec10 */ /* 0x000fe2000affe4ff */
[----:B0-----:R-:W-:-:S06]  /*2fd10*/  @!P6 IMAD R23, R233, R16, RZ ;  /* 0x00000010e917e224 */ /* 0x001fcc00078e02ff */
[----:B------:R-:W-:Y:S01]  /*2fd20*/  @!P4 IMAD R21, R235, R16, RZ ;  /* 0x00000010eb15c224 */ /* 0x000fe200078e02ff */
[----:B------:R-:W-:-:S04]  /*2fd30*/  ISETP.LT.OR P5, PT, R0, 0x161, !P1 ;  /* 0x000001610000780c */ /* 0x000fc80004fa1670 */
[----:B------:R0:W-:Y:S04]  /*2fd40*/  @!P4 STG.E.U8 desc[UR46][R8.64+0x159], R21 ;  /* 0x000159150800c986 */ /* 0x0001e8000c10112e */
[----:B------:R1:W-:Y:S04]  /*2fd50*/  @!P2 STG.E.U8 desc[UR46][R12.64+0x158], R3 ;  /* 0x000158030c00a986 */ /* 0x0003e8000c10112e */
[----:B------:R2:W-:Y:S01]  /*2fd60*/  @!P6 STG.E.U8 desc[UR46][R10.64+0x159], R23 ;  /* 0x000159170a00e986 */ /* 0x0005e2000c10112e */
[----:B------:R-:W-:Y:S02]  /*2fd70*/  ISETP.LT.OR P6, PT, R0, 0x161, !P3 ;  /* 0x000001610000780c */ /* 0x000fe40005fc1670 */
[----:B------:R-:W-:-:S04]  /*2fd80*/  @!P5 IADD3 R14, P4, R8, UR44, RZ ;  /* 0x0000002c080edc10 */ /* 0x000fc8000ff9e0ff */
[----:B------:R-:W-:Y:S02]  /*2fd90*/  @!P5 IADD3.X R15, R9, UR43, RZ, P4, !PT ;  /* 0x0000002b090fdc10 */ /* 0x000fe4000a7fe4ff */
[----:B------:R-:W-:-:S05]  /*2fda0*/  ISETP.LT.OR P4, PT, R0, 0x162, !P1 ;  /* 0x000001620000780c */ /* 0x000fca0004f81670 */
[----:B0-----:R-:W-:-:S05]  /*2fdb0*/  @!P6 IMAD R21, R232, R16, RZ ;  /* 0x00000010e815e224 */ /* 0x001fca00078e02ff */
[----:B------:R-:W-:Y:S01]  /*2fdc0*/  @!P6 STG.E.U8 desc[UR46][R8.64+0x160], R21 ;  /* 0x000160150800e986 */ /* 0x000fe2000c10112e */
[----:B------:R-:W-:Y:S02]  /*2fdd0*/  ISETP.LT.OR P6, PT, R0, 0x162, !P3 ;  /* 0x000001620000780c */ /* 0x000fe40005fc1670 */
[----:B-1----:R-:W-:Y:S01]  /*2fde0*/  @!P4 IADD3 R12, P2, R8, UR44, RZ ;  /* 0x0000002c080ccc10 */ /* 0x002fe2000ff5e0ff */
[----:B--2---:R-:W-:-:S03]  /*2fdf0*/  @!P5 IMAD R23, R230, R16, RZ ;  /* 0x00000010e617d224 */ /* 0x004fc600078e02ff */
[----:B------:R-:W-:Y:S02]  /*2fe00*/  @!P4 IADD3.X R13, R9, UR43, RZ, P2, !PT ;  /* 0x0000002b090dcc10 */ /* 0x000fe400097fe4ff */
[----:B------:R-:W-:-:S05]  /*2fe10*/  ISETP.LT.OR P2, PT, R0, 0x169, !P1 ;  /* 0x000001690000780c */ /* 0x000fca0004f41670 */
[----:B------:R-:W-:-:S05]  /*2fe20*/  @!P6 IMAD R3, R231, R16, RZ ;  /* 0x00000010e703e224 */ /* 0x000fca00078e02ff */
[----:B------:R-:W-:Y:S04]  /*2fe30*/  @!P6 STG.E.U8 desc[UR46][R8.64+0x161], R3 ;  /* 0x000161030800e986 */ /* 0x000fe8000c10112e */
[----:B------:R0:W-:Y:S01]  /*2fe40*/  @!P5 STG.E.U8 desc[UR46][R14.64+0x160], R23 ;  /* 0x000160170e00d986 */ /* 0x0001e2000c10112e */
[----:B------:R-:W-:Y:S02]  /*2fe50*/  ISETP.LT.OR P5, PT, R0, 0x16a, !P1 ;  /* 0x0000016a0000780c */ /* 0x000fe40004fa1670 */
[----:B------:R-:W-:-:S04]  /*2fe60*/  @!P2 IADD3 R10, P6, R8, UR44, RZ ;  /* 0x0000002c080aac10 */ /* 0x000fc8000ffde0ff */
[----:B------:R-:W-:-:S07]  /*2fe70*/  @!P2 IADD3.X R11, R9, UR43, RZ, P6, !PT ;  /* 0x0000002b090bac10 */ /* 0x000fce000b7fe4ff */
[----:B0-----:R-:W-:-:S04]  /*2fe80*/  @!P5 IADD3 R14, P6, R8, UR44, RZ ;  /* 0x0000002c080edc10 */ /* 0x001fc8000ffde0ff */
[----:B------:R-:W-:Y:S02]  /*2fe90*/  @!P5 IADD3.X R15, R9, UR43, RZ, P6, !PT ;  /* 0x0000002b090fdc10 */ /* 0x000fe4000b7fe4ff */
[----:B------:R-:W-:Y:S01]  /*2fea0*/  ISETP.LT.OR P6, PT, R0, 0x169, !P3 ;  /* 0x000001690000780c */ /* 0x000fe20005fc1670 */
[----:B------:R-:W-:-:S05]  /*2feb0*/  @!P4 IMAD R217, R217, R16, RZ ;  /* 0x00000010d9d9c224 */ /* 0x000fca00078e02ff */
[----:B------:R0:W-:Y:S07]  /*2fec0*/  @!P4 STG.E.U8 desc[UR46][R12.64+0x161], R217 ;  /* 0x000161d90c00c986 */ /* 0x0001ee000c10112e */
[----:B------:R-:W-:-:S05]  /*2fed0*/  @!P6 IMAD R3, R229, R16, RZ ;  /* 0x00000010e503e224 */ /* 0x000fca00078e02ff */
[----:B------:R1:W-:Y:S01]  /*2fee0*/  @!P6 STG.E.U8 desc[UR46][R8.64+0x168], R3 ;  /* 0x000168030800e986 */ /* 0x0003e2000c10112e */
[C---:B------:R-:W-:Y:S01]  /*2fef0*/  ISETP.LT.OR P6, PT, R0.reuse, 0x16a, !P3 ;  /* 0x0000016a0000780c */ /* 0x040fe20005fc1670 */
[-C--:B0-----:R-:W-:Y:S01]  /*2ff00*/  @!P2 IMAD R217, R227, R16.reuse, RZ ;  /* 0x00000010e3d9a224 */ /* 0x081fe200078e02ff */
[----:B------:R-:W-:Y:S01]  /*2ff10*/  ISETP.LT.OR P4, PT, R0, 0x171, !P1 ;  /* 0x000001710000780c */ /* 0x000fe20004f81670 */
[----:B-1----:R-:W-:-:S10]  /*2ff20*/  @!P5 IMAD R3, R226, R16, RZ ;  /* 0x00000010e203d224 */ /* 0x002fd400078e02ff */
[----:B------:R-:W-:-:S05]  /*2ff30*/  @!P6 IMAD R23, R228, R16, RZ ;  /* 0x00000010e417e224 */ /* 0x000fca00078e02ff */
        /* <DEDUP_REMOVED lines=8> */
[----:B------:R0:W-:Y:S01]  /*2ffc0*/  @!P5 STG.E.U8 desc[UR46][R8.64+0x170], R23 ;  /* 0x000170170800d986 */ /* 0x0001e2000c10112e */
[----:B------:R-:W-:Y:S02]  /*2ffd0*/  ISETP.LT.OR P5, PT, R0, 0x172, !P3 ;  /* 0x000001720000780c */ /* 0x000fe40005fa1670 */
[----:B------:R-:W-:Y:S01]  /*2ffe0*/  @!P6 IADD3 R12, P2, R8, UR44, RZ ;  /* 0x0000002c080cec10 */ /* 0x000fe2000ff5e0ff */
[-C--:B-1----:R-:W-:Y:S02]  /*2fff0*/  @!P4 IMAD R217, R223, R16.reuse, RZ ;  /* 0x00000010dfd9c224 */ /* 0x082fe400078e02ff */
[----:B--2---:R-:W-:Y:S01]  /*30000*/  @!P6 IMAD R3, R222, R16, RZ ;  /* 0x00000010de03e224 */ /* 0x004fe200078e02ff */
[----:B------:R-:W-:-:S07]  /*30010*/  @!P6 IADD3.X R13, R9, UR43, RZ, P2, !PT ;  /* 0x0000002b090dec10 */ /* 0x000fce00097fe4ff */
[----:B------:R-:W-:-:S05]  /*30020*/  @!P5 IMAD R11, R224, R16, RZ ;  /* 0x00000010e00bd224 */ /* 0x000fca00078e02ff */
[----:B------:R-:W-:Y:S04]  /*30030*/  @!P5 STG.E.U8 desc[UR46][R8.64+0x171], R11 ;  /* 0x0001710b0800d986 */ /* 0x000fe8000c10112e */
[----:B------:R-:W-:Y:S04]  /*30040*/  @!P4 STG.E.U8 desc[UR46][R20.64+0x170], R217 ;  /* 0x000170d91400c986 */ /* 0x000fe8000c10112e */
[----:B------:R1:W-:Y:S01]  /*30050*/  @!P6 STG.E.U8 desc[UR46][R12.64+0x171], R3 ;  /* 0x000171030c00e986 */ /* 0x0003e2000c10112e */
[C---:B------:R-:W-:Y:S02]  /*30060*/  ISETP.LT.OR P6, PT, R0.reuse, 0x179, !P3 ;  /* 0x000001790000780c */ /* 0x040fe40005fc1670 */
[----:B------:R-:W-:-:S11]  /*30070*/  ISETP.LT.OR P3, PT, R0, 0x17a, !P3 ;  /* 0x0000017a0000780c */ /* 0x000fd60005f61670 */
[----:B------:R-:W-:-:S05]  /*30080*/  @!P6 IMAD R15, R221, R16, RZ ;  /* 0x00000010dd0fe224 */ /* 0x000fca00078e02ff */
[----:B------:R2:W-:Y:S01]  /*30090*/  @!P6 STG.E.U8 desc[UR46][R8.64+0x178], R15 ;  /* 0x0001780f0800e986 */ /* 0x0005e2000c10112e */
[C---:B------:R-:W-:Y:S01]  /*300a0*/  ISETP.LT.OR P6, PT, R0.reuse, 0x179, !P1 ;  /* 0x000001790000780c */ /* 0x040fe20004fc1670 */
[----:B0-----:R-:W-:Y:S01]  /*300b0*/  @!P3 IMAD R23, R219, R16, RZ ;  /* 0x00000010db17b224 */ /* 0x001fe200078e02ff */
[----:B------:R-:W-:-:S04]  /*300c0*/  ISETP.LT.OR P1, PT, R0, 0x17a, !P1 ;  /* 0x0000017a0000780c */ /* 0x000fc80004f21670 */
[----:B------:R0:W-:Y:S01]  /*300d0*/  @!P3 STG.E.U8 desc[UR46][R8.64+0x179], R23 ;  /* 0x000179170800b986 */ /* 0x0001e2000c10112e */
[----:B------:R-:W-:-:S06]  /*300e0*/  LOP3.LUT P4, RZ, R18, 0x8, RZ, 0xc0, !PT ;  /* 0x0000000812ff7812 */ /* 0x000fcc000788c0ff */
[----:B------:R-:W-:Y:S01]  /*300f0*/  @!P6 IADD3 R10, P3, R8, UR44, RZ ;  /* 0x0000002c080aec10 */ /* 0x000fe2000ff7e0ff */
[----:B-1----:R-:W-:-:S03]  /*30100*/  @!P6 IMAD R3, R218, R16, RZ ;  /* 0x00000010da03e224 */ /* 0x002fc600078e02ff */
[----:B------:R-:W-:Y:S02]  /*30110*/  @!P6 IADD3.X R11, R9, UR43, RZ, P3, !PT ;  /* 0x0000002b090bec10 */ /* 0x000fe40009ffe4ff */
[----:B------:R-:W-:-:S03]  /*30120*/  @!P1 IADD3 R12, P3, R8, UR44, RZ ;  /* 0x0000002c080c9c10 */ /* 0x000fc6000ff7e0ff */
[----:B------:R1:W-:Y:S01]  /*30130*/  @!P6 STG.E.U8 desc[UR46][R10.64+0x178], R3 ;  /* 0x000178030a00e986 */ /* 0x0003e2000c10112e */
[----:B------:R-:W-:Y:S01]  /*30140*/  ISETP.LT.OR P6, PT, R0, 0xc1, !P4 ;  /* 0x000000c10000780c */ /* 0x000fe200067c1670 */
[----:B--2---:R-:W-:Y:S01]  /*30150*/  @!P1 IMAD R15, R216, R16, RZ ;  /* 0x00000010d80f9224 */ /* 0x004fe200078e02ff */
[----:B------:R-:W-:Y:S02]  /*30160*/  @!P1 IADD3.X R13, R9, UR43, RZ, P3, !PT ;  /* 0x0000002b090d9c10 */ /* 0x000fe40009ffe4ff */
[----:B------:R-:W-:Y:S02]  /*30170*/  ISETP.LT.OR P3, PT, R0, 0xc2, !P4 ;  /* 0x000000c20000780c */ /* 0x000fe40006761670 */
[----:B------:R-:W-:Y:S01]  /*30180*/  LOP3.LUT P5, RZ, R18, 0x10, RZ, 0xc0, !PT ;  /* 0x0000001012ff7812 */ /* 0x000fe200078ac0ff */
[----:B------:R2:W-:Y:S03]  /*30190*/  @!P1 STG.E.U8 desc[UR46][R12.64+0x179], R15 ;  /* 0x0001790f0c009986 */ /* 0x0005e6000c10112e */
[----:B------:R-:W-:-:S03]  /*301a0*/  ISETP.LT.OR P1, PT, R0, 0xc1, !P5 ;  /* 0x000000c10000780c */ /* 0x000fc60006f21670 */
[----:B------:R-:W-:-:S05]  /*301b0*/  @!P6 IMAD R21, R120, R16, RZ ;  /* 0x000000107815e224 */ /* 0x000fca00078e02ff */
[----:B------:R-:W-:Y:S01]  /*301c0*/  @!P6 STG.E.U8 desc[UR46][R6.64+0xc0], R21 ;  /* 0x0000c0150600e986 */ /* 0x000fe2000c10112e */
[----:B------:R-:W-:Y:S01]  /*301d0*/  ISETP.LT.OR P6, PT, R0, 0xc2, !P5 ;  /* 0x000000c20000780c */ /* 0x000fe20006fc1670 */
[----:B------:R-:W-:-:S05]  /*301e0*/  @!P3 IMAD R121, R121, R16, RZ ;  /* 0x000000107979b224 */ /* 0x000fca00078e02ff */
[----:B------:R-:W-:Y:S01]  /*301f0*/  @!P3 STG.E.U8 desc[UR46][R6.64+0xc1], R121 ;  /* 0x0000c1790600b986 */ /* 0x000fe2000c10112e */
[----:B0-----:R-:W-:Y:S01]  /*30200*/  @!P1 IADD3 R8, P3, R6, UR44, RZ ;  /* 0x0000002c06089c10 */ /* 0x001fe2000ff7e0ff */
[----:B-1----:R-:W-:-:S03]  /*30210*/  @!P1 IMAD R3, R122, R16, RZ ;  /* 0x000000107a039224 */ /* 0x002fc600078e02ff */
[----:B------:R-:W-:Y:S02]  /*30220*/  @!P1 IADD3.X R9, R7, UR43, RZ, P3, !PT ;  /* 0x0000002b07099c10 */ /* 0x000fe40009ffe4ff */
[----:B------:R-:W-:Y:S01]  /*30230*/  @!P6 IADD3 R10, P3, R6, UR44, RZ ;  /* 0x0000002c060aec10 */ /* 0x000fe2000ff7e0ff */
[----:B------:R-:W-:Y:S02]  /*30240*/  @!P6 IMAD R123, R123, R16, RZ ;  /* 0x000000107b7be224 */ /* 0x000fe400078e02ff */
[----:B------:R0:W-:Y:S01]  /*30250*/  @!P1 STG.E.U8 desc[UR46][R8.64+0xc0], R3 ;  /* 0x0000c00308009986 */ /* 0x0001e2000c10112e */
[C---:B------:R-:W-:Y:S02]  /*30260*/  ISETP.LT.OR P1, PT, R0.reuse, 0xc9, !P4 ;  /* 0x000000c90000780c */ /* 0x040fe40006721670 */
[----:B------:R-:W-:Y:S02]  /*30270*/  @!P6 IADD3.X R11, R7, UR43, RZ, P3, !PT ;  /* 0x0000002b070bec10 */ /* 0x000fe40009ffe4ff */
[----:B------:R-:W-:-:S03]  /*30280*/  ISETP.LT.OR P3, PT, R0, 0xca, !P4 ;  /* 0x000000ca0000780c */ /* 0x000fc60006761670 */
[----:B------:R1:W-:Y:S01]  /*30290*/  @!P6 STG.E.U8 desc[UR46][R10.64+0xc1], R123 ;  /* 0x0000c17b0a00e986 */ /* 0x0003e2000c10112e */
[----:B------:R-:W-:-:S05]  /*302a0*/  ISETP.LT.OR P6, PT, R0, 0xc9, !P5 ;  /* 0x000000c90000780c */ /* 0x000fca0006fc1670 */
[----:B--2---:R-:W-:-:S04]  /*302b0*/  @!P1 IMAD R13, R124, R16, RZ ;  /* 0x000000107c0d9224 */ /* 0x004fc800078e02ff */
[----:B------:R-:W-:Y:S01]  /*302c0*/  @!P3 IMAD R125, R125, R16, RZ ;  /* 0x000000107d7db224 */ /* 0x000fe200078e02ff */
[----:B------:R2:W-:Y:S01]  /*302d0*/  @!P1 STG.E.U8 desc[UR46][R6.64+0xc8], R13 ;  /* 0x0000c80d06009986 */ /* 0x0005e2000c10112e */
[----:B------:R-:W-:-:S03]  /*302e0*/  ISETP.LT.OR P1, PT, R0, 0xca, !P5 ;  /* 0x000000ca0000780c */ /* 0x000fc60006f21670 */
[----:B------:R-:W-:Y:S01]  /*302f0*/  @!P3 STG.E.U8 desc[UR46][R6.64+0xc9], R125 ;  /* 0x0000c97d0600b986 */ /* 0x000fe2000c10112e */
[----:B0-----:R-:W-:Y:S01]  /*30300*/  @!P6 IADD3 R8, P3, R6, UR44, RZ ;  /* 0x0000002c0608ec10 */ /* 0x001fe2000ff7e0ff */
[----:B------:R-:W-:-:S03]  /*30310*/  @!P6 IMAD R3, R126, R16, RZ ;  /* 0x000000107e03e224 */ /* 0x000fc600078e02ff */
[----:B------:R-:W-:-:S05]  /*30320*/  @!P6 IADD3.X R9, R7, UR43, RZ, P3, !PT ;  /* 0x0000002b0709ec10 */ /* 0x000fca0009ffe4ff */
[----:B------:R0:W-:Y:S01]  /*30330*/  @!P6 STG.E.U8 desc[UR46][R8.64+0xc8], R3 ;  /* 0x0000c8030800e986 */ /* 0x0001e2000c10112e */
[----:B------:R-:W-:Y:S02]  /*30340*/  ISETP.LT.OR P6, PT, R0, 0xd1, !P4 ;  /* 0x000000d10000780c */ /* 0x000fe400067c1670 */
[----:B-1----:R-:W-:Y:S01]  /*30350*/  @!P1 IADD3 R10, P3, R6, UR44, RZ ;  /* 0x0000002c060a9c10 */ /* 0x002fe2000ff7e0ff */
[----:B------:R-:W-:-:S03]  /*30360*/  @!P1 IMAD R127, R127, R16, RZ ;  /* 0x000000107f7f9224 */ /* 0x000fc600078e02ff */
[----:B------:R-:W-:Y:S02]  /*30370*/  @!P1 IADD3.X R11, R7, UR43, RZ, P3, !PT ;  /* 0x0000002b070b9c10 */ /* 0x000fe40009ffe4ff */
[----:B------:R-:W-:-:S03]  /*30380*/  ISETP.LT.OR P3, PT, R0, 0xd2, !P4 ;  /* 0x000000d20000780c */ /* 0x000fc60006761670 */
[----:B------:R1:W-:Y:S01]  /*30390*/  @!P1 STG.E.U8 desc[UR46][R10.64+0xc9], R127 ;  /* 0x0000c97f0a009986 */ /* 0x0003e2000c10112e */
[----:B------:R-:W-:Y:S01]  /*303a0*/  ISETP.LT.OR P1, PT, R0, 0xd1, !P5 ;  /* 0x000000d10000780c */ /* 0x000fe20006f21670 */
[----:B--2---:R-:W-:-:S05]  /*303b0*/  @!P6 IMAD R13, R128, R16, RZ ;  /* 0x00000010800de224 */ /* 0x004fca00078e02ff */
[----:B------:R2:W-:Y:S01]  /*303c0*/  @!P6 STG.E.U8 desc[UR46][R6.64+0xd0], R13 ;  /* 0x0000d00d0600e986 */ /* 0x0005e2000c10112e */
[----:B------:R-:W-:Y:S02]  /*303d0*/  ISETP.LT.OR P6, PT, R0, 0xd2, !P5 ;  /* 0x000000d20000780c */ /* 0x000fe40006fc1670 */
[----:B------:R-:W-:-:S05]  /*303e0*/  @!P3 IMAD R129, R129, R16, RZ ;  /* 0x000000108181b224 */ /* 0x000fca00078e02ff */
[----:B------:R-:W-:Y:S01]  /*303f0*/  @!P3 STG.E.U8 desc[UR46][R6.64+0xd1], R129 ;  /* 0x0000d1810600b986 */ /* 0x000fe2000c10112e */
[----:B0-----:R-:W-:Y:S01]  /*30400*/  @!P1 IADD3 R8, P3, R6, UR44, RZ ;  /* 0x0000002c06089c10 */ /* 0x001fe2000ff7e0ff */
[----:B------:R-:W-:-:S03]  /*30410*/  @!P1 IMAD R3, R130, R16, RZ ;  /* 0x0000001082039224 */ /* 0x000fc600078e02ff */
[----:B------:R-:W-:Y:S02]  /*30420*/  @!P1 IADD3.X R9, R7, UR43, RZ, P3, !PT ;  /* 0x0000002b07099c10 */ /* 0x000fe40009ffe4ff */
[----:B-1----:R-:W-:Y:S01]  /*30430*/  @!P6 IADD3 R10, P3, R6, UR44, RZ ;  /* 0x0000002c060aec10 */ /* 0x002fe2000ff7e0ff */
        /* <DEDUP_REMOVED lines=319> */
[----:B-1----:R-:W-:-:S04]  /*31830*/  @!P6 IADD3 R10, P3, R6, UR44, RZ ;  /* 0x0000002c060aec10 */ /* 0x002fc8000ff7e0ff */
[----:B------:R-:W-:Y:S01]  /*31840*/  @!P6 IADD3.X R11, R7, UR43, RZ, P3, !PT ;  /* 0x0000002b070bec10 */ /* 0x000fe20009ffe4ff */
[----:B------:R0:W-:Y:S01]  /*31850*/  @!P1 STG.E.U8 desc[UR46][R8.64+0x170], R3 ;  /* 0x0001700308009986 */ /* 0x0001e2000c10112e */
[C---:B------:R-:W-:Y:S02]  /*31860*/  ISETP.LT.OR P3, PT, R0.reuse, 0x179, !P5 ;  /* 0x000001790000780c */ /* 0x040fe40006f61670 */
[C---:B------:R-:W-:Y:S02]  /*31870*/  ISETP.LT.OR P1, PT, R0.reuse, 0x179, !P4 ;  /* 0x000001790000780c */ /* 0x040fe40006721670 */
[C---:B------:R-:W-:Y:S01]  /*31880*/  ISETP.LT.OR P4, PT, R0.reuse, 0x17a, !P4 ;  /* 0x0000017a0000780c */ /* 0x040fe20006781670 */
[----:B------:R-:W-:Y:S01]  /*31890*/  @!P6 IMAD R211, R211, R16, RZ ;  /* 0x00000010d3d3e224 */ /* 0x000fe200078e02ff */
[----:B------:R-:W-:-:S04]  /*318a0*/  ISETP.LT.OR P5, PT, R0, 0x17a, !P5 ;  /* 0x0000017a0000780c */ /* 0x000fc80006fa1670 */
[----:B------:R-:W-:Y:S03]  /*318b0*/  @!P6 STG.E.U8 desc[UR46][R10.64+0x171], R211 ;  /* 0x000171d30a00e986 */ /* 0x000fe6000c10112e */
[----:B------:R-:W-:Y:S02]  /*318c0*/  @!P3 IADD3 R12, P6, R6, UR44, RZ ;  /* 0x0000002c060cbc10 */ /* 0x000fe4000ffde0ff */
[-C--:B------:R-:W-:Y:S02]  /*318d0*/  @!P1 IMAD R15, R212, R16.reuse, RZ ;  /* 0x00000010d40f9224 */ /* 0x080fe400078e02ff */
[-C--:B------:R-:W-:Y:S01]  /*318e0*/  @!P4 IMAD R213, R213, R16.reuse, RZ ;  /* 0x00000010d5d5c224 */ /* 0x080fe200078e02ff */
[----:B--2---:R-:W-:Y:S01]  /*318f0*/  @!P3 IADD3.X R13, R7, UR43, RZ, P6, !PT ;  /* 0x0000002b070dbc10 */ /* 0x004fe2000b7fe4ff */
[----:B0-----:R-:W-:Y:S01]  /*31900*/  @!P3 IMAD R3, R214, R16, RZ ;  /* 0x00000010d603b224 */ /* 0x001fe200078e02ff */
[----:B------:R-:W-:Y:S01]  /*31910*/  @!P1 STG.E.U8 desc[UR46][R6.64+0x178], R15 ;  /* 0x0001780f06009986 */ /* 0x000fe2000c10112e */
[----:B------:R-:W-:-:S03]  /*31920*/  LOP3.LUT P2, RZ, R18, 0x20, RZ, 0xc0, !PT ;  /* 0x0000002012ff7812 */ /* 0x000fc6000784c0ff */
[----:B------:R0:W-:Y:S01]  /*31930*/  @!P4 STG.E.U8 desc[UR46][R6.64+0x179], R213 ;  /* 0x000179d50600c986 */ /* 0x0001e2000c10112e */
[----:B------:R-:W-:-:S03]  /*31940*/  ISETP.LT.OR P1, PT, R0, 0xc1, !P2 ;  /* 0x000000c10000780c */ /* 0x000fc60005721670 */
[----:B------:R1:W-:Y:S01]  /*31950*/  @!P3 STG.E.U8 desc[UR46][R12.64+0x178], R3 ;  /* 0x000178030c00b986 */ /* 0x0003e2000c10112e */
[----:B------:R-:W-:Y:S02]  /*31960*/  ISETP.LT.OR P3, PT, R0, 0xc1, !P0 ;  /* 0x000000c10000780c */ /* 0x000fe40004761670 */
[----:B------:R-:W-:Y:S02]  /*31970*/  @!P5 IADD3 R8, P4, R6, UR44, RZ ;  /* 0x0000002c0608dc10 */ /* 0x000fe4000ff9e0ff */
[C---:B------:R-:W-:Y:S01]  /*31980*/  ISETP.LT.OR P6, PT, R0.reuse, 0xc2, !P2 ;  /* 0x000000c20000780c */ /* 0x040fe200057c1670 */
[----:B------:R-:W-:Y:S01]  /*31990*/  @!P5 IMAD R215, R215, R16, RZ ;  /* 0x00000010d7d7d224 */ /* 0x000fe200078e02ff */
[----:B------:R-:W-:Y:S02]  /*319a0*/  @!P5 IADD3.X R9, R7, UR43, RZ, P4, !PT ;  /* 0x0000002b0709dc10 */ /* 0x000fe4000a7fe4ff */
[----:B------:R-:W-:-:S03]  /*319b0*/  ISETP.LT.OR P4, PT, R0, 0xc2, !P0 ;  /* 0x000000c20000780c */ /* 0x000fc60004781670 */
[----:B------:R2:W-:Y:S02]  /*319c0*/  @!P5 STG.E.U8 desc[UR46][R8.64+0x179], R215 ;  /* 0x000179d70800d986 */ /* 0x0005e4000c10112e */
[----:B0-----:R-:W-:Y:S01]  /*319d0*/  @!P3 IADD3 R6, P5, R4, UR44, RZ ;  /* 0x0000002c0406bc10 */ /* 0x001fe2000ffbe0ff */
[-C--:B------:R-:W-:Y:S02]  /*319e0*/  @!P1 IMAD R11, R24, R16.reuse, RZ ;  /* 0x00000010180b9224 */ /* 0x080fe400078e02ff */
[-C--:B-1----:R-:W-:Y:S01]  /*319f0*/  @!P3 IMAD R3, R26, R16.reuse, RZ ;  /* 0x000000101a03b224 */ /* 0x082fe200078e02ff */
[----:B------:R-:W-:Y:S01]  /*31a00*/  @!P3 IADD3.X R7, R5, UR43, RZ, P5, !PT ;  /* 0x0000002b0507bc10 */ /* 0x000fe2000affe4ff */
[----:B------:R-:W-:Y:S01]  /*31a10*/  @!P6 IMAD R25, R25, R16, RZ ;  /* 0x000000101919e224 */ /* 0x000fe200078e02ff */
[----:B------:R0:W-:Y:S01]  /*31a20*/  @!P1 STG.E.U8 desc[UR46][R4.64+0xc0], R11 ;  /* 0x0000c00b04009986 */ /* 0x0001e2000c10112e */
[C---:B------:R-:W-:Y:S02]  /*31a30*/  ISETP.LT.OR P1, PT, R0.reuse, 0xc9, !P2 ;  /* 0x000000c90000780c */ /* 0x040fe40005721670 */
[----:B------:R-:W-:Y:S01]  /*31a40*/  ISETP.LT.OR P5, PT, R0, 0xc9, !P0 ;  /* 0x000000c90000780c */ /* 0x000fe200047a1670 */
[----:B------:R-:W-:Y:S01]  /*31a50*/  @!P6 STG.E.U8 desc[UR46][R4.64+0xc1], R25 ;  /* 0x0000c1190400e986 */ /* 0x000fe2000c10112e */
[----:B--2---:R-:W-:-:S03]  /*31a60*/  @!P4 IADD3 R8, P6, R4, UR44, RZ ;  /* 0x0000002c0408cc10 */ /* 0x004fc6000ffde0ff */
[----:B------:R1:W-:Y:S01]  /*31a70*/  @!P3 STG.E.U8 desc[UR46][R6.64+0xc0], R3 ;  /* 0x0000c0030600b986 */ /* 0x0003e2000c10112e */
[----:B------:R-:W-:Y:S01]  /*31a80*/  ISETP.LT.OR P3, PT, R0, 0xca, !P2 ;  /* 0x000000ca0000780c */ /* 0x000fe20005761670 */
[----:B------:R-:W-:Y:S01]  /*31a90*/  @!P4 IMAD R27, R27, R16, RZ ;  /* 0x000000101b1bc224 */ /* 0x000fe200078e02ff */
[----:B------:R-:W-:-:S05]  /*31aa0*/  @!P4 IADD3.X R9, R5, UR43, RZ, P6, !PT ;  /* 0x0000002b0509cc10 */ /* 0x000fca000b7fe4ff */
[----:B------:R2:W-:Y:S01]  /*31ab0*/  @!P4 STG.E.U8 desc[UR46][R8.64+0xc1], R27 ;  /* 0x0000c11b0800c986 */ /* 0x0005e2000c10112e */
[----:B------:R-:W-:Y:S01]  /*31ac0*/  ISETP.LT.OR P4, PT, R0, 0xca, !P0 ;  /* 0x000000ca0000780c */ /* 0x000fe20004781670 */
[----:B------:R-:W-:Y:S01]  /*31ad0*/  @!P1 IMAD R13, R28, R16, RZ ;  /* 0x000000101c0d9224 */ /* 0x000fe200078e02ff */
[----:B------:R-:W-:-:S03]  /*31ae0*/  @!P5 IADD3 R10, P6, R4, UR44, RZ ;  /* 0x0000002c040adc10 */ /* 0x000fc6000ffde0ff */
[-C--:B------:R-:W-:Y:S01]  /*31af0*/  @!P3 IMAD R29, R29, R16.reuse, RZ ;  /* 0x000000101d1db224 */ /* 0x080fe200078e02ff */
[----:B0-----:R-:W-:Y:S01]  /*31b00*/  @!P5 IADD3.X R11, R5, UR43, RZ, P6, !PT ;  /* 0x0000002b050bdc10 */ /* 0x001fe2000b7fe4ff */
[----:B-1----:R-:W-:Y:S01]  /*31b10*/  @!P5 IMAD R3, R30, R16, RZ ;  /* 0x000000101e03d224 */ /* 0x002fe200078e02ff */
[----:B------:R0:W-:Y:S01]  /*31b20*/  @!P1 STG.E.U8 desc[UR46][R4.64+0xc8], R13 ;  /* 0x0000c80d04009986 */ /* 0x0001e2000c10112e */
[----:B------:R-:W-:-:S03]  /*31b30*/  ISETP.LT.OR P1, PT, R0, 0xd1, !P2 ;  /* 0x000000d10000780c */ /* 0x000fc60005721670 */
[----:B------:R-:W-:Y:S01]  /*31b40*/  @!P3 STG.E.U8 desc[UR46][R4.64+0xc9], R29 ;  /* 0x0000c91d0400b986 */ /* 0x000fe2000c10112e */
[C---:B------:R-:W-:Y:S02]  /*31b50*/  ISETP.LT.OR P3, PT, R0.reuse, 0xd1, !P0 ;  /* 0x000000d10000780c */ /* 0x040fe40004761670 */
[----:B------:R-:W-:Y:S01]  /*31b60*/  ISETP.LT.OR P6, PT, R0, 0xd2, !P2 ;  /* 0x000000d20000780c */ /* 0x000fe200057c1670 */
[----:B------:R1:W-:Y:S01]  /*31b70*/  @!P5 STG.E.U8 desc[UR46][R10.64+0xc8], R3 ;  /* 0x0000c8030a00d986 */ /* 0x0003e2000c10112e */
[----:B------:R-:W-:Y:S01]  /*31b80*/  @!P4 IADD3 R6, P5, R4, UR44, RZ ;  /* 0x0000002c0406cc10 */ /* 0x000fe2000ffbe0ff */
[----:B------:R-:W-:-:S03]  /*31b90*/  @!P4 IMAD R31, R31, R16, RZ ;  /* 0x000000101f1fc224 */ /* 0x000fc600078e02ff */
[----:B------:R-:W-:Y:S02]  /*31ba0*/  @!P4 IADD3.X R7, R5, UR43, RZ, P5, !PT ;  /* 0x0000002b0507cc10 */ /* 0x000fe4000affe4ff */
[----:B------:R-:W-:-:S03]  /*31bb0*/  ISETP.LT.OR P5, PT, R0, 0xd2, !P0 ;  /* 0x000000d20000780c */ /* 0x000fc600047a1670 */
[----:B------:R3:W-:Y:S01]  /*31bc0*/  @!P4 STG.E.U8 desc[UR46][R6.64+0xc9], R31 ;  /* 0x0000c91f0600c986 */ /* 0x0007e2000c10112e */
[----:B--2---:R-:W-:Y:S01]  /*31bd0*/  @!P3 IADD3 R8, P4, R4, UR44, RZ ;  /* 0x0000002c0408bc10 */ /* 0x004fe2000ff9e0ff */
[-C--:B0-----:R-:W-:Y:S02]  /*31be0*/  @!P1 IMAD R13, R32, R16.reuse, RZ ;  /* 0x00000010200d9224 */ /* 0x081fe400078e02ff */
[-C--:B------:R-:W-:Y:S01]  /*31bf0*/  @!P6 IMAD R33, R33, R16.reuse, RZ ;  /* 0x000000102121e224 */ /* 0x080fe200078e02ff */
[----:B------:R-:W-:Y:S01]  /*31c00*/  @!P3 IADD3.X R9, R5, UR43, RZ, P4, !PT ;  /* 0x0000002b0509bc10 */ /* 0x000fe2000a7fe4ff */
[----:B-1----:R-:W-:Y:S01]  /*31c10*/  @!P3 IMAD R3, R34, R16, RZ ;  /* 0x000000102203b224 */ /* 0x002fe200078e02ff */
[----:B------:R0:W-:Y:S01]  /*31c20*/  @!P1 STG.E.U8 desc[UR46][R4.64+0xd0], R13 ;  /* 0x0000d00d04009986 */ /* 0x0001e2000c10112e */
[C---:B------:R-:W-:Y:S02]  /*31c30*/  ISETP.LT.OR P1, PT, R0.reuse, 0xd9, !P2 ;  /* 0x000000d90000780c */ /* 0x040fe40005721670 */
[----:B------:R-:W-:Y:S01]  /*31c40*/  ISETP.LT.OR P4, PT, R0, 0xd9, !P0 ;  /* 0x000000d90000780c */ /* 0x000fe20004781670 */
[----:B------:R-:W-:Y:S01]  /*31c50*/  @!P6 STG.E.U8 desc[UR46][R4.64+0xd1], R33 ;  /* 0x0000d1210400e986 */ /* 0x000fe2000c10112e */
[----:B---3--:R-:W-:-:S03]  /*31c60*/  @!P5 IADD3 R6, P6, R4, UR44, RZ ;  /* 0x0000002c0406dc10 */ /* 0x008fc6000ffde0ff */
[----:B------:R1:W-:Y:S01]  /*31c70*/  @!P3 STG.E.U8 desc[UR46][R8.64+0xd0], R3 ;  /* 0x0000d0030800b986 */ /* 0x0003e2000c10112e */
[----:B------:R-:W-:Y:S01]  /*31c80*/  ISETP.LT.OR P3, PT, R0, 0xda, !P2 ;  /* 0x000000da0000780c */ /* 0x000fe20005761670 */
[----:B------:R-:W-:Y:S01]  /*31c90*/  @!P5 IMAD R35, R35, R16, RZ ;  /* 0x000000102323d224 */ /* 0x000fe200078e02ff */
[----:B------:R-:W-:-:S05]  /*31ca0*/  @!P5 IADD3.X R7, R5, UR43, RZ, P6, !PT ;  /* 0x0000002b0507dc10 */ /* 0x000fca000b7fe4ff */
[----:B------:R2:W-:Y:S01]  /*31cb0*/  @!P5 STG.E.U8 desc[UR46][R6.64+0xd1], R35 ;  /* 0x0000d1230600d986 */ /* 0x0005e2000c10112e */
[----:B------:R-:W-:Y:S01]  /*31cc0*/  ISETP.LT.OR P5, PT, R0, 0xda, !P0 ;  /* 0x000000da0000780c */ /* 0x000fe200047a1670 */
[----:B0-----:R-:W-:Y:S01]  /*31cd0*/  @!P1 IMAD R13, R36, R16, RZ ;  /* 0x00000010240d9224 */ /* 0x001fe200078e02ff */
[----:B------:R-:W-:-:S03]  /*31ce0*/  @!P4 IADD3 R10, P6, R4, UR44, RZ ;  /* 0x0000002c040acc10 */ /* 0x000fc6000ffde0ff */
[-C--:B------:R-:W-:Y:S01]  /*31cf0*/  @!P3 IMAD R37, R37, R16.reuse, RZ ;  /* 0x000000102525b224 */ /* 0x080fe200078e02ff */
[----:B------:R-:W-:Y:S01]  /*31d00*/  @!P4 IADD3.X R11, R5, UR43, RZ, P6, !PT ;  /* 0x0000002b050bcc10 */ /* 0x000fe2000b7fe4ff */
[----:B-1----:R-:W-:Y:S01]  /*31d10*/  @!P4 IMAD R3, R38, R16, RZ ;  /* 0x000000102603c224 */ /* 0x002fe200078e02ff */
[----:B------:R0:W-:Y:S01]  /*31d20*/  @!P1 STG.E.U8 desc[UR46][R4.64+0xd8], R13 ;  /* 0x0000d80d04009986 */ /* 0x0001e2000c10112e */
[----:B------:R-:W-:-:S03]  /*31d30*/  ISETP.LT.OR P1, PT, R0, 0xe1, !P2 ;  /* 0x000000e10000780c */ /* 0x000fc60005721670 */
[----:B------:R-:W-:Y:S01]  /*31d40*/  @!P3 STG.E.U8 desc[UR46][R4.64+0xd9], R37 ;  /* 0x0000d9250400b986 */ /* 0x000fe2000c10112e */
[C---:B------:R-:W-:Y:S02]  /*31d50*/  ISETP.LT.OR P3, PT, R0.reuse, 0xe1, !P0 ;  /* 0x000000e10000780c */ /* 0x040fe40004761670 */
[----:B------:R-:W-:Y:S01]  /*31d60*/  ISETP.LT.OR P6, PT, R0, 0xe2, !P2 ;  /* 0x000000e20000780c */ /* 0x000fe200057c1670 */
[----:B------:R1:W-:Y:S01]  /*31d70*/  @!P4 STG.E.U8 desc[UR46][R10.64+0xd8], R3 ;  /* 0x0000d8030a00c986 */ /* 0x0003e2000c10112e */
[----:B--2---:R-:W-:Y:S01]  /*31d80*/  @!P5 IADD3 R6, P4, R4, UR44, RZ ;  /* 0x0000002c0406dc10 */ /* 0x004fe2000ff9e0ff */
[----:B------:R-:W-:-:S03]  /*31d90*/  @!P5 IMAD R39, R39, R16, RZ ;  /* 0x000000102727d224 */ /* 0x000fc600078e02ff */
[----:B------:R-:W-:Y:S02]  /*31da0*/  @!P5 IADD3.X R7, R5, UR43, RZ, P4, !PT ;  /* 0x0000002b0507dc10 */ /* 0x000fe4000a7fe4ff */
[----:B------:R-:W-:-:S03]  /*31db0*/  ISETP.LT.OR P4, PT, R0, 0xe2, !P0 ;  /* 0x000000e20000780c */ /* 0x000fc60004781670 */
[----:B------:R2:W-:Y:S01]  /*31dc0*/  @!P5 STG.E.U8 desc[UR46][R6.64+0xd9], R39 ;  /* 0x0000d9270600d986 */ /* 0x0005e2000c10112e */
[----:B------:R-:W-:Y:S01]  /*31dd0*/  @!P3 IADD3 R8, P5, R4, UR44, RZ ;  /* 0x0000002c0408bc10 */ /* 0x000fe2000ffbe0ff */
        /* <DEDUP_REMOVED lines=189> */
[----:B------:R-:W-:Y:S01]  /*329b0*/  ISETP.LT.OR P4, PT, R0, 0x142, !P0 ;  /* 0x000001420000780c */ /* 0x000fe20004781670 */
[-C--:B0-----:R-:W-:Y:S02]  /*329c0*/  @!P1 IMAD R13, R88, R16.reuse, RZ ;  /* 0x00000010580d9224 */ /* 0x081fe400078e02ff */
[----:B------:R0:W-:Y:S01]  /*329d0*/  @!P5 STG.E.U8 desc[UR46][R6.64+0x139], R87 ;  /* 0x000139570600d986 */ /* 0x0001e2000c10112e */
[----:B------:R-:W-:Y:S01]  /*329e0*/  @!P3 IADD3 R8, P5, R4, UR44, RZ ;  /* 0x0000002c0408bc10 */ /* 0x000fe2000ffbe0ff */
[-C--:B------:R-:W-:Y:S02]  /*329f0*/  @!P6 IMAD R89, R89, R16.reuse, RZ ;  /* 0x000000105959e224 */ /* 0x080fe400078e02ff */
[----:B-1----:R-:W-:Y:S01]  /*32a00*/  @!P3 IMAD R3, R90, R16, RZ ;  /* 0x000000105a03b224 */ /* 0x002fe200078e02ff */
[----:B------:R-:W-:Y:S01]  /*32a10*/  @!P3 IADD3.X R9, R5, UR43, RZ, P5, !PT ;  /* 0x0000002b0509bc10 */ /* 0x000fe2000affe4ff */
[----:B------:R1:W-:Y:S01]  /*32a20*/  @!P1 STG.E.U8 desc[UR46][R4.64+0x140], R13 ;  /* 0x0001400d04009986 */ /* 0x0003e2000c10112e */
[----:B------:R-:W-:-:S03]  /*32a30*/  ISETP.LT.OR P5, PT, R0, 0x149, !P0 ;  /* 0x000001490000780c */ /* 0x000fc600047a1670 */
[----:B------:R-:W-:Y:S01]  /*32a40*/  @!P6 STG.E.U8 desc[UR46][R4.64+0x141], R89 ;  /* 0x000141590400e986 */ /* 0x000fe2000c10112e */
[----:B------:R-:W-:Y:S02]  /*32a50*/  ISETP.LT.OR P1, PT, R0, 0x149, !P2 ;  /* 0x000001490000780c */ /* 0x000fe40005721670 */
[----:B0-----:R-:W-:Y:S01]  /*32a60*/  @!P4 IADD3 R6, P6, R4, UR44, RZ ;  /* 0x0000002c0406cc10 */ /* 0x001fe2000ffde0ff */
[----:B------:R0:W-:Y:S01]  /*32a70*/  @!P3 STG.E.U8 desc[UR46][R8.64+0x140], R3 ;  /* 0x000140030800b986 */ /* 0x0001e2000c10112e */
[----:B------:R-:W-:Y:S01]  /*32a80*/  ISETP.LT.OR P3, PT, R0, 0x14a, !P2 ;  /* 0x0000014a0000780c */ /* 0x000fe20005761670 */
[----:B------:R-:W-:Y:S01]  /*32a90*/  @!P4 IMAD R91, R91, R16, RZ ;  /* 0x000000105b5bc224 */ /* 0x000fe200078e02ff */
[----:B------:R-:W-:-:S05]  /*32aa0*/  @!P4 IADD3.X R7, R5, UR43, RZ, P6, !PT ;  /* 0x0000002b0507cc10 */ /* 0x000fca000b7fe4ff */
[----:B------:R2:W-:Y:S01]  /*32ab0*/  @!P4 STG.E.U8 desc[UR46][R6.64+0x141], R91 ;  /* 0x0001415b0600c986 */ /* 0x0005e2000c10112e */
[----:B------:R-:W-:Y:S01]  /*32ac0*/  ISETP.LT.OR P4, PT, R0, 0x14a, !P0 ;  /* 0x0000014a0000780c */ /* 0x000fe20004781670 */
[-C--:B-1----:R-:W-:Y:S01]  /*32ad0*/  @!P1 IMAD R13, R92, R16.reuse, RZ ;  /* 0x000000105c0d9224 */ /* 0x082fe200078e02ff */
[----:B------:R-:W-:Y:S01]  /*32ae0*/  @!P5 IADD3 R10, P6, R4, UR44, RZ ;  /* 0x0000002c040adc10 */ /* 0x000fe2000ffde0ff */
[-C--:B0-----:R-:W-:Y:S02]  /*32af0*/  @!P5 IMAD R3, R94, R16.reuse, RZ ;  /* 0x000000105e03d224 */ /* 0x081fe400078e02ff */
[----:B------:R-:W-:Y:S01]  /*32b00*/  @!P3 IMAD R93, R93, R16, RZ ;  /* 0x000000105d5db224 */ /* 0x000fe200078e02ff */
[----:B------:R-:W-:Y:S01]  /*32b10*/  @!P5 IADD3.X R11, R5, UR43, RZ, P6, !PT ;  /* 0x0000002b050bdc10 */ /* 0x000fe2000b7fe4ff */
        /* <DEDUP_REMOVED lines=33> */
[C---:B------:R-:W-:Y:S02]  /*32d30*/  ISETP.LT.OR P1, PT, R0.reuse, 0x161, !P2 ;  /* 0x000001610000780c */ /* 0x040fe40005721670 */
[C---:B------:R-:W-:Y:S01]  /*32d40*/  ISETP.LT.OR P6, PT, R0.reuse, 0x162, !P2 ;  /* 0x000001620000780c */ /* 0x040fe200057c1670 */
[----:B------:R-:W-:Y:S01]  /*32d50*/  @!P3 STG.E.U8 desc[UR46][R4.64+0x159], R101 ;  /* 0x000159650400b986 */ /* 0x000fe2000c10112e */
[----:B------:R-:W-:-:S03]  /*32d60*/  ISETP.LT.OR P3, PT, R0, 0x161, !P0 ;  /* 0x000001610000780c */ /* 0x000fc60004761670 */
        /* <DEDUP_REMOVED lines=9> */
[----:B------:R2:W-:Y:S01]  /*32e00*/  @!P1 STG.E.U8 desc[UR46][R4.64+0x160], R13 ;  /* 0x0001600d04009986 */ /* 0x0005e2000c10112e */
[----:B------:R-:W-:Y:S01]  /*32e10*/  ISETP.LT.OR P1, PT, R0, 0x169, !P2 ;  /* 0x000001690000780c */ /* 0x000fe20005721670 */
[----:B-1----:R-:W-:Y:S01]  /*32e20*/  @!P3 IMAD R3, R106, R16, RZ ;  /* 0x000000106a03b224 */ /* 0x002fe200078e02ff */
[----:B------:R-:W-:Y:S01]  /*32e30*/  @!P3 IADD3.X R9, R5, UR43, RZ, P5, !PT ;  /* 0x0000002b0509bc10 */ /* 0x000fe2000affe4ff */
[----:B------:R-:W-:Y:S01]  /*32e40*/  @!P6 STG.E.U8 desc[UR46][R4.64+0x161], R105 ;  /* 0x000161690400e986 */ /* 0x000fe2000c10112e */
[----:B------:R-:W-:-:S02]  /*32e50*/  ISETP.LT.OR P5, PT, R0, 0x16a, !P2 ;  /* 0x0000016a0000780c */ /* 0x000fc400057a1670 */
[----:B0-----:R-:W-:Y:S01]  /*32e60*/  @!P4 IADD3 R6, P6, R4, UR44, RZ ;  /* 0x0000002c0406cc10 */ /* 0x001fe2000ffde0ff */
[----:B------:R0:W-:Y:S01]  /*32e70*/  @!P3 STG.E.U8 desc[UR46][R8.64+0x160], R3 ;  /* 0x000160030800b986 */ /* 0x0001e2000c10112e */
[C---:B------:R-:W-:Y:S02]  /*32e80*/  ISETP.LT.OR P3, PT, R0.reuse, 0x169, !P0 ;  /* 0x000001690000780c */ /* 0x040fe40004761670 */
[----:B------:R-:W-:Y:S02]  /*32e90*/  @!P4 IADD3.X R7, R5, UR43, RZ, P6, !PT ;  /* 0x0000002b0507cc10 */ /* 0x000fe4000b7fe4ff */
[----:B------:R-:W-:Y:S01]  /*32ea0*/  ISETP.LT.OR P6, PT, R0, 0x16a, !P0 ;  /* 0x0000016a0000780c */ /* 0x000fe200047c1670 */
[-C--:B------:R-:W-:Y:S02]  /*32eb0*/  @!P4 IMAD R107, R107, R16.reuse, RZ ;  /* 0x000000106b6bc224 */ /* 0x080fe400078e02ff */
[-C--:B--2---:R-:W-:Y:S02]  /*32ec0*/  @!P1 IMAD R13, R108, R16.reuse, RZ ;  /* 0x000000106c0d9224 */ /* 0x084fe400078e02ff */
[----:B------:R-:W-:Y:S01]  /*32ed0*/  @!P5 IMAD R109, R109, R16, RZ ;  /* 0x000000106d6dd224 */ /* 0x000fe200078e02ff */
[----:B------:R-:W-:Y:S01]  /*32ee0*/  @!P4 STG.E.U8 desc[UR46][R6.64+0x161], R107 ;  /* 0x0001616b0600c986 */ /* 0x000fe2000c10112e */
[----:B------:R-:W-:-:S03]  /*32ef0*/  ISETP.LT.OR P4, PT, R0, 0x171, !P2 ;  /* 0x000001710000780c */ /* 0x000fc60005781670 */
[----:B------:R1:W-:Y:S01]  /*32f00*/  @!P1 STG.E.U8 desc[UR46][R4.64+0x168], R13 ;  /* 0x0001680d04009986 */ /* 0x0003e2000c10112e */
[----:B0-----:R-:W-:-:S03]  /*32f10*/  @!P3 IADD3 R8, P1, R4, UR44, RZ ;  /* 0x0000002c0408bc10 */ /* 0x001fc6000ff3e0ff */
[----:B------:R-:W-:Y:S01]  /*32f20*/  @!P5 STG.E.U8 desc[UR46][R4.64+0x169], R109 ;  /* 0x0001696d0400d986 */ /* 0x000fe2000c10112e */
[----:B------:R-:W-:Y:S01]  /*32f30*/  @!P6 IADD3 R10, P5, R4, UR44, RZ ;  /* 0x0000002c040aec10 */ /* 0x000fe2000ffbe0ff */
[-C--:B------:R-:W-:Y:S01]  /*32f40*/  @!P3 IMAD R3, R110, R16.reuse, RZ ;  /* 0x000000106e03b224 */ /* 0x080fe200078e02ff */
[----:B------:R-:W-:Y:S01]  /*32f50*/  @!P3 IADD3.X R9, R5, UR43, RZ, P1, !PT ;  /* 0x0000002b0509bc10 */ /* 0x000fe20008ffe4ff */
[-C--:B------:R-:W-:Y:S01]  /*32f60*/  @!P6 IMAD R111, R111, R16.reuse, RZ ;  /* 0x000000106f6fe224 */ /* 0x080fe200078e02ff */
[C---:B------:R-:W-:Y:S02]  /*32f70*/  ISETP.LT.OR P1, PT, R0.reuse, 0x172, !P2 ;  /* 0x000001720000780c */ /* 0x040fe40005721670 */
[----:B------:R-:W-:Y:S01]  /*32f80*/  @!P6 IADD3.X R11, R5, UR43, RZ, P5, !PT ;  /* 0x0000002b050bec10 */ /* 0x000fe2000affe4ff */
[----:B------:R0:W-:Y:S04]  /*32f90*/  @!P3 STG.E.U8 desc[UR46][R8.64+0x168], R3 ;  /* 0x000168030800b986 */ /* 0x0001e8000c10112e */
[----:B------:R2:W-:Y:S01]  /*32fa0*/  @!P6 STG.E.U8 desc[UR46][R10.64+0x169], R111 ;  /* 0x0001696f0a00e986 */ /* 0x0005e2000c10112e */
[----:B------:R-:W-:Y:S01]  /*32fb0*/  ISETP.LT.OR P6, PT, R0, 0x171, !P0 ;  /* 0x000001710000780c */ /* 0x000fe200047c1670 */
[----:B-1----:R-:W-:Y:S01]  /*32fc0*/  @!P4 IMAD R13, R112, R16, RZ ;  /* 0x00000010700dc224 */ /* 0x002fe200078e02ff */
[----:B------:R-:W-:-:S03]  /*32fd0*/  ISETP.LT.OR P5, PT, R0, 0x172, !P0 ;  /* 0x000001720000780c */ /* 0x000fc600047a1670 */
[-C--:B------:R-:W-:Y:S01]  /*32fe0*/  @!P1 IMAD R113, R113, R16.reuse, RZ ;  /* 0x0000001071719224 */ /* 0x080fe200078e02ff */
[----:B------:R1:W-:Y:S01]  /*32ff0*/  @!P4 STG.E.U8 desc[UR46][R4.64+0x170], R13 ;  /* 0x0001700d0400c986 */ /* 0x0003e2000c10112e */
[C---:B------:R-:W-:Y:S02]  /*33000*/  ISETP.LT.OR P4, PT, R0.reuse, 0x17a, !P0 ;  /* 0x0000017a0000780c */ /* 0x040fe40004781670 */
[C---:B------:R-:W-:Y:S01]  /*33010*/  ISETP.LT.OR P0, PT, R0.reuse, 0x179, !P0 ;  /* 0x000001790000780c */ /* 0x040fe20004701670 */
[----:B------:R3:W-:Y:S01]  /*33020*/  @!P1 STG.E.U8 desc[UR46][R4.64+0x171], R113 ;  /* 0x0001717104009986 */ /* 0x0007e2000c10112e */
[C---:B------:R-:W-:Y:S02]  /*33030*/  ISETP.LT.OR P3, PT, R0.reuse, 0x17a, !P2 ;  /* 0x0000017a0000780c */ /* 0x040fe40005761670 */
[----:B------:R-:W-:Y:S02]  /*33040*/  ISETP.LT.OR P2, PT, R0, 0x179, !P2 ;  /* 0x000001790000780c */ /* 0x000fe40005741670 */
[----:B------:R-:W-:Y:S01]  /*33050*/  @!P6 IADD3 R6, P1, R4, UR44, RZ ;  /* 0x0000002c0406ec10 */ /* 0x000fe2000ff3e0ff */
[----:B0-----:R-:W-:-:S03]  /*33060*/  @!P6 IMAD R3, R114, R16, RZ ;  /* 0x000000107203e224 */ /* 0x001fc600078e02ff */
[----:B------:R-:W-:Y:S02]  /*33070*/  @!P6 IADD3.X R7, R5, UR43, RZ, P1, !PT ;  /* 0x0000002b0507ec10 */ /* 0x000fe40008ffe4ff */
[C---:B------:R-:W-:Y:S01]  /*33080*/  @!P5 IADD3 R8, P1, R4.reuse, UR44, RZ ;  /* 0x0000002c0408dc10 */ /* 0x040fe2000ff3e0ff */
[-C--:B------:R-:W-:Y:S02]  /*33090*/  @!P5 IMAD R115, R115, R16.reuse, RZ ;  /* 0x000000107373d224 */ /* 0x080fe400078e02ff */
[----:B------:R3:W-:Y:S01]  /*330a0*/  @!P6 STG.E.U8 desc[UR46][R6.64+0x170], R3 ;  /* 0x000170030600e986 */ /* 0x0007e2000c10112e */
[----:B------:R-:W-:Y:S02]  /*330b0*/  @!P5 IADD3.X R9, R5, UR43, RZ, P1, !PT ;  /* 0x0000002b0509dc10 */ /* 0x000fe40008ffe4ff */
[----:B--2---:R-:W-:Y:S01]  /*330c0*/  @!P0 IADD3 R10, P1, R4, UR44, RZ ;  /* 0x0000002c040a8c10 */ /* 0x004fe2000ff3e0ff */
[-C--:B------:R-:W-:Y:S01]  /*330d0*/  @!P2 IMAD R15, R116, R16.reuse, RZ ;  /* 0x00000010740fa224 */ /* 0x080fe200078e02ff */
[----:B------:R-:W-:Y:S01]  /*330e0*/  @!P4 IADD3 R12, P6, R4, UR44, RZ ;  /* 0x0000002c040ccc10 */ /* 0x000fe2000ffde0ff */
[-C--:B------:R-:W-:Y:S01]  /*330f0*/  @!P3 IMAD R117, R117, R16.reuse, RZ ;  /* 0x000000107575b224 */ /* 0x080fe200078e02ff */
[C---:B------:R-:W-:Y:S01]  /*33100*/  @!P0 IADD3.X R11, R5.reuse, UR43, RZ, P1, !PT ;  /* 0x0000002b050b8c10 */ /* 0x040fe20008ffe4ff */
[-C--:B------:R-:W-:Y:S01]  /*33110*/  @!P0 IMAD R21, R118, R16.reuse, RZ ;  /* 0x0000001076158224 */ /* 0x080fe200078e02ff */
[----:B-1----:R-:W-:Y:S01]  /*33120*/  @!P4 IADD3.X R13, R5, UR43, RZ, P6, !PT ;  /* 0x0000002b050dcc10 */ /* 0x002fe2000b7fe4ff */
[----:B------:R-:W-:Y:S01]  /*33130*/  @!P4 IMAD R119, R119, R16, RZ ;  /* 0x000000107777c224 */ /* 0x000fe200078e02ff */
[----:B------:R3:W-:Y:S04]  /*33140*/  @!P5 STG.E.U8 desc[UR46][R8.64+0x171], R115 ;  /* 0x000171730800d986 */ /* 0x0007e8000c10112e */
[----:B------:R3:W-:Y:S04]  /*33150*/  @!P2 STG.E.U8 desc[UR46][R4.64+0x178], R15 ;  /* 0x0001780f0400a986 */ /* 0x0007e8000c10112e */
[----:B------:R3:W-:Y:S04]  /*33160*/  @!P3 STG.E.U8 desc[UR46][R4.64+0x179], R117 ;  /* 0x000179750400b986 */ /* 0x0007e8000c10112e */
[----:B------:R3:W-:Y:S04]  /*33170*/  @!P0 STG.E.U8 desc[UR46][R10.64+0x178], R21 ;  /* 0x000178150a008986 */ /* 0x0007e8000c10112e */
[----:B------:R3:W-:Y:S02]  /*33180*/  @!P4 STG.E.U8 desc[UR46][R12.64+0x179], R119 ;  /* 0x000179770c00c986 */ /* 0x0007e4000c10112e */
.L_x_1182:
[----:B------:R-:W-:Y:S05]  /*33190*/  BSYNC B0 ;  /* 0x0000000000007941 */ /* 0x000fea0003800000 */
.L_x_32:
[----:B--234-:R-:W2:Y:S04]  /*331a0*/  LDL.LU R5, [R1+0x604] ;  /* 0x0006040001057983 */ /* 0x01cea80000300800 */
[----:B------:R-:W2:Y:S01]  /*331b0*/  LDL.LU R4, [R1+0x608] ;  /* 0x0006080001047983 */ /* 0x000ea20000300800 */
[----:B------:R-:W-:Y:S01]  /*331c0*/  ULDC UR4, c[0x0][0xc] ;  /* 0x0000030000047ab9 */ /* 0x000fe20000000800 */
[----:B------:R-:W-:Y:S01]  /*331d0*/  ULDC UR5, c[0x0][0x10] ;  /* 0x0000040000057ab9 */ /* 0x000fe20000000800 */
[----:B------:R-:W2:Y:S01]  /*331e0*/  LDC R3, c[0x0][0x14] ;  /* 0x00000500ff037b82 */ /* 0x000ea20000000800 */
[----:B------:R-:W-:Y:S01]  /*331f0*/  UIMAD.WIDE.U32 UR4, UR4, UR5, URZ ;  /* 0x00000005040472a5 */ /* 0x000fe2000f8e003f */
[----:B------:R-:W-:Y:S01]  /*33200*/  PRMT R0, RZ, 0x7610, R0 ;  /* 0x00007610ff007816 */ /* 0x000fe20000000000 */
[----:B------:R-:W-:Y:S01]  /*33210*/  UMOV UR41, 0xffffffff ;  /* 0xffffffff00297882 */ /* 0x000fe20000000000 */
[----:B------:R-:W-:-:S03]  /*33220*/  UMOV UR42, 0xffffffff ;  /* 0xffffffff002a7882 */ /* 0x000fc60000000000 */
[----:B--2---:R-:W-:-:S04]  /*33230*/  IMAD.WIDE.U32 R4, R3, UR4, R4 ;  /* 0x0000000403047c25 */ /* 0x004fc8000f8e0004 */
[----:B------:R-:W-:Y:S01]  /*33240*/  IMAD R3, R3, UR5, RZ ;  /* 0x0000000503037c24 */ /* 0x000fe2000f8e02ff */
[----:B------:R-:W-:Y:S01]  /*33250*/  ULDC.64 UR4, c[0x0][0x650] ;  /* 0x0001940000047ab9 */ /* 0x000fe20000000a00 */
[----:B0-----:R-:W-:Y:S01]  /*33260*/  IMAD.MOV.U32 R7, RZ, RZ, R4 ;  /* 0x000000ffff077224 */ /* 0x001fe200078e0004 */
[----:B------:R-:W-:Y:S01]  /*33270*/  ISETP.GE.U32.AND P0, PT, R4, UR4, PT ;  /* 0x0000000404007c0c */ /* 0x000fe2000bf06070 */
[----:B------:R-:W-:-:S05]  /*33280*/  IMAD.IADD R6, R5, 0x1, R3 ;  /* 0x0000000105067824 */ /* 0x000fca00078e0203 */
[----:B------:R0:W-:Y:S01]  /*33290*/  STL [R1+0x604], R6 ;  /* 0x0006040601007387 */ /* 0x0001e20000100800 */
[----:B------:R-:W-:-:S03]  /*332a0*/  ISETP.GE.U32.AND.EX P0, PT, R6, UR5, PT, P0 ;  /* 0x0000000506007c0c */ /* 0x000fc6000bf06100 */
[----:B------:R0:W-:Y:S10]  /*332b0*/  STL [R1+0x608], R7 ;  /* 0x0006080701007387 */ /* 0x0001f40000100800 */
[----:B0-----:R-:W-:Y:S05]  /*332c0*/  @P0 BRA `(.L_x_1183) ;  /* 0x0000000400880947 */ /* 0x001fea0003800000 */
[----:B------:R-:W0:Y:S01]  /*332d0*/  S2UR UR6, SR_CTAID.X ;  /* 0x00000000000679c3 */ /* 0x000e220000002500 */
[----:B------:R-:W-:Y:S01]  /*332e0*/  ULDC.64 UR12, c[0x0][0x628] ;  /* 0x00018a00000c7ab9 */ /* 0x000fe20000000a00 */
[----:B------:R-:W-:Y:S01]  /*332f0*/  ULDC UR4, c[0x0][0x150] ;  /* 0x0000540000047ab9 */ /* 0x000fe20000000800 */
[----:B------:R-:W-:Y:S01]  /*33300*/  ISETP.NE.U32.AND P0, PT, RZ, UR12, PT ;  /* 0x0000000cff007c0c */ /* 0x000fe2000bf05070 */
[----:B------:R-:W-:Y:S01]  /*33310*/  ULDC UR15, c[0x0][0x630] ;  /* 0x00018c00000f7ab9 */ /* 0x000fe20000000800 */
[C---:B------:R-:W-:Y:S01]  /*33320*/  R2UR UR16, R7.reuse ;  /* 0x00000000071072ca */ /* 0x040fe200000e0000 */
[----:B------:R-:W-:Y:S01]  /*33330*/  ULDC UR18, c[0x0][0x154] ;  /* 0x0000550000127ab9 */ /* 0x000fe20000000800 */
[----:B------:R-:W-:Y:S01]  /*33340*/  ISETP.NE.AND.EX P0, PT, RZ, UR13, PT, P0 ;  /* 0x0000000dff007c0c */ /* 0x000fe2000bf05300 */
[----:B------:R-:W2:Y:S01]  /*33350*/  S2UR UR19, SR_CTAID.Y ;  /* 0x00000000001379c3 */ /* 0x000ea20000002600 */
[----:B------:R-:W-:Y:S02]  /*33360*/  R2UR UR17, R6 ;  /* 0x00000000061172ca */ /* 0x000fe400000e0000 */
[----:B------:R-:W-:-:S02]  /*33370*/  R2UR UR10, R7 ;  /* 0x00000000070a72ca */ /* 0x000fc400000e0000 */
[----:B------:R-:W-:Y:S02]  /*33380*/  R2UR UR11, R6 ;  /* 0x00000000060b72ca */ /* 0x000fe400000e0000 */
[----:B0-----:R-:W-:-:S05]  /*33390*/  I2FP.F32.U32 R0, UR6 ;  /* 0x0000000600007c45 */ /* 0x001fca0008201000 */
[----:B------:R-:W-:-:S04]  /*333a0*/  FMUL R0, R0, UR4 ;  /* 0x0000000400007c20 */ /* 0x000fc80008400000 */
[----:B------:R0:W3:Y:S01]  /*333b0*/  F2I.U32.TRUNC.NTZ R3, R0 ;  /* 0x0000000000037305 */ /* 0x0000e2000020f000 */
[----:B--2---:R-:W-:Y:S05]  /*333c0*/  @!P0 BRA `(.L_x_1184) ;  /* 0x0000000000308947 */ /* 0x004fea0003800000 */
        /* <DEDUP_REMOVED lines=12> */
.L_x_1184:
[----:B------:R-:W-:Y:S01]  /*33490*/  USHF.R.U64 UR42, UR10, UR15, UR11 ;  /* 0x0000000f0a2a7299 */ /* 0x000fe2000800120b */
[----:B0-----:R-:W-:Y:S01]  /*334a0*/  I2FP.F32.U32 R0, UR19 ;  /* 0x0000001300007c45 */ /* 0x001fe20008201000 */
[----:B------:R-:W-:Y:S01]  /*334b0*/  USHF.R.U32.HI UR4, URZ, UR15, UR11 ;  /* 0x0000000f3f047299 */ /* 0x000fe2000801160b */
[----:B---3--:R-:W-:Y:S01]  /*334c0*/  R2UR UR14, R3 ;  /* 0x00000000030e72ca */ /* 0x008fe200000e0000 */
[----:B------:R-:W-:Y:S02]  /*334d0*/  UIADD3 UR9, UP0, URZ, -UR42, URZ ;  /* 0x8000002a3f097290 */ /* 0x000fe4000ff1e03f */
[----:B------:R-:W-:Y:S01]  /*334e0*/  FMUL R0, R0, UR18 ;  /* 0x0000001200007c20 */ /* 0x000fe20008400000 */
[----:B------:R-:W-:Y:S01]  /*334f0*/  ULDC.64 UR12, c[0x0][0x620] ;  /* 0x00018800000c7ab9 */ /* 0x000fe20000000a00 */
[----:B------:R-:W-:Y:S01]  /*33500*/  UIADD3.X UR4, URZ, ~UR4, URZ, UP0, !UPT ;  /* 0x800000043f047290 */ /* 0x000fe200087fe43f */
[----:B------:R-:W-:Y:S01]  /*33510*/  UMOV UR10, UR16 ;  /* 0x00000010000a7c82 */ /* 0x000fe20008000000 */
[----:B------:R-:W-:-:S02]  /*33520*/  UMOV UR11, UR17 ;  /* 0x00000011000b7c82 */ /* 0x000fc40008000000 */
[----:B------:R-:W-:Y:S01]  /*33530*/  UIMAD UR4, UR4, UR12, URZ ;  /* 0x0000000c040472a4 */ /* 0x000fe2000f8e023f */
[----:B------:R-:W0:Y:S01]  /*33540*/  F2I.U32.TRUNC.NTZ R0, R0 ;  /* 0x0000000000007305 */ /* 0x000e22000020f000 */
[----:B------:R-:W-:Y:S02]  /*33550*/  UIMAD.WIDE.U32 UR10, UR9, UR12, UR10 ;  /* 0x0000000c090a72a5 */ /* 0x000fe4000f8e000a */
[----:B------:R-:W-:Y:S01]  /*33560*/  UIMAD UR9, UR9, UR13, UR4 ;  /* 0x0000000d090972a4 */ /* 0x000fe2000f8e0204 */
[----:B------:R-:W-:Y:S01]  /*33570*/  ULDC UR12, c[0x0][0x618] ;  /* 0x00018600000c7ab9 */ /* 0x000fe20000000800 */
[----:B------:R-:W-:Y:S02]  /*33580*/  ULDC UR21, c[0x0][0x658] ;  /* 0x0001960000157ab9 */ /* 0x000fe40000000800 */
[----:B------:R-:W-:Y:S01]  /*33590*/  UIADD3 UR9, UR11, UR9, URZ ;  /* 0x000000090b097290 */ /* 0x000fe2000fffe03f */
[----:B------:R-:W-:Y:S01]  /*335a0*/  UMOV UR16, 0xffffffff ;  /* 0xffffffff00107882 */ /* 0x000fe20000000000 */
[----:B------:R-:W-:Y:S01]  /*335b0*/  ULDC.64 UR4, c[0x0][0x640] ;  /* 0x0001900000047ab9 */ /* 0x000fe20000000a00 */
[----:B------:R-:W-:Y:S01]  /*335c0*/  USHF.L.U32 UR16, UR16, UR21, URZ ;  /* 0x0000001510107299 */ /* 0x000fe2000800063f */
[----:B------:R-:W-:Y:S01]  /*335d0*/  ISETP.NE.U32.AND P0, PT, RZ, UR4, PT ;  /* 0x00000004ff007c0c */ /* 0x000fe2000bf05070 */
[----:B------:R-:W-:-:S02]  /*335e0*/  USHF.R.U64 UR17, UR10, UR12, UR9 ;  /* 0x0000000c0a117299 */ /* 0x000fc40008001209 */
[----:B------:R-:W-:Y:S01]  /*335f0*/  USHF.R.U32.HI UR9, URZ, UR12, UR9 ;  /* 0x0000000c3f097299 */ /* 0x000fe20008011609 */
[----:B0-----:R-:W-:Y:S01]  /*33600*/  R2UR UR15, R0 ;  /* 0x00000000000f72ca */ /* 0x001fe200000e0000 */
[----:B------:R-:W-:Y:S01]  /*33610*/  ULDC UR18, c[0x0][0x608] ;  /* 0x0001820000127ab9 */ /* 0x000fe20000000800 */
[----:B------:R-:W-:Y:S01]  /*33620*/  ULOP3.LUT UR40, URZ, UR16, URZ, 0x33, !UPT ;  /* 0x000000103f287292 */ /* 0x000fe2000f8e333f */
[----:B------:R-:W-:Y:S01]  /*33630*/  ISETP.NE.AND.EX P0, PT, RZ, UR5, PT, P0 ;  /* 0x00000005ff007c0c */ /* 0x000fe2000bf05300 */
[----:B------:R-:W-:Y:S02]  /*33640*/  USHF.R.U64 UR16, UR17, UR18, UR9 ;  /* 0x0000001211107299 */ /* 0x000fe40008001209 */
[----:B------:R-:W-:Y:S02]  /*33650*/  USHF.R.U32.HI UR9, URZ, UR18, UR9 ;  /* 0x000000123f097299 */ /* 0x000fe40008011609 */
[----:B------:R-:W-:Y:S02]  /*33660*/  UIADD3 UR14, -UR14, URZ, URZ ;  /* 0x0000003f0e0e7290 */ /* 0x000fe4000fffe13f */
[----:B------:R-:W-:Y:S01]  /*33670*/  USHF.R.U64 UR18, UR16, UR21, UR9 ;  /* 0x0000001510127299 */ /* 0x000fe20008001209 */
[----:B------:R-:W-:Y:S01]  /*33680*/  UMOV UR20, 0x1 ;  /* 0x0000000100147882 */ /* 0x000fe20000000000 */
[----:B------:R-:W-:Y:S01]  /*33690*/  ULDC UR13, c[0x0][0x144] ;  /* 0x00005100000d7ab9 */ /* 0x000fe20000000800 */
[----:B------:R-:W-:Y:S01]  /*336a0*/  ULDC UR7, c[0x0][0x600] ;  /* 0x0001800000077ab9 */ /* 0x000fe20000000800 */
[----:B------:R-:W-:-:S02]  /*336b0*/  USHF.L.U32 UR24, UR20, UR21, URZ ;  /* 0x0000001514187299 */ /* 0x000fc4000800063f */
[----:B------:R-:W-:Y:S02]  /*336c0*/  USHF.R.U32.HI UR9, URZ, UR21, UR9 ;  /* 0x000000153f097299 */ /* 0x000fe40008011609 */
[----:B------:R-:W-:Y:S02]  /*336d0*/  UIMAD UR21, UR13, UR14, UR6 ;  /* 0x0000000e0d1572a4 */ /* 0x000fe4000f8e0206 */
[----:B------:R-:W-:Y:S02]  /*336e0*/  UIADD3 UR8, UR7, -0x1, URZ ;  /* 0xffffffff07087890 */ /* 0x000fe4000fffe03f */
[----:B------:R-:W-:Y:S01]  /*336f0*/  UIADD3 UR20, -UR15, URZ, URZ ;  /* 0x0000003f0f147290 */ /* 0x000fe2000fffe13f */
[----:B------:R-:W-:Y:S01]  /*33700*/  ULDC UR25, c[0x0][0x148] ;  /* 0x0000520000197ab9 */ /* 0x000fe20000000800 */
[----:B------:R-:W-:Y:S01]  /*33710*/  ULDC UR22, c[0x0][0x648] ;  /* 0x0001920000167ab9 */ /* 0x000fe20000000800 */
[----:B------:R-:W-:Y:S01]  /*33720*/  ULDC UR23, c[0x0][0x638] ;  /* 0x00018e0000177ab9 */ /* 0x000fe20000000800 */
        /* <DEDUP_REMOVED lines=14> */
.L_x_1185:
[----:B------:R-:W-:Y:S01]  /*33810*/  UISETP.NE.AND UP0, UPT, UR39, URZ, UPT ;  /* 0x0000003f2700728c */ /* 0x000fe2000bf05270 */
[----:B------:R-:W-:Y:S01]  /*33820*/  IMAD.MOV.U32 R0, RZ, RZ, 0x1 ;  /* 0x00000001ff007424 */ /* 0x000fe200078e00ff */
[----:B------:R-:W-:Y:S02]  /*33830*/  USHF.R.U64 UR4, UR6, UR22, UR9 ;  /* 0x0000001606047299 */ /* 0x000fe40008001209 */
[----:B------:R-:W-:Y:S02]  /*33840*/  ULOP3.LUT UR40, UR16, UR40, URZ, 0xc0, !UPT ;  /* 0x0000002810287292 */ /* 0x000fe4000f8ec03f */
[----:B------:R-:W-:Y:S02]  /*33850*/  UIADD3 UR5, -UR4, URZ, URZ ;  /* 0x0000003f04057290 */ /* 0x000fe4000fffe13f */
[----:B------:R-:W-:Y:S02]  /*33860*/  UIMAD UR40, UR24, UR4, UR40 ;  /* 0x00000004182872a4 */ /* 0x000fe4000f8e0228 */
[----:B------:R-:W-:-:S02]  /*33870*/  ULOP3.LUT UR8, UR17, UR8, URZ, 0xc0, !UPT ;  /* 0x0000000811087292 */ /* 0x000fc4000f8ec03f */
[----:B------:R-:W-:Y:S02]  /*33880*/  @UP0 UIMAD UR21, UR25, UR20, UR19 ;  /* 0x00000014191502a4 */ /* 0x000fe4000f8e0213 */
[----:B------:R-:W-:-:S03]  /*33890*/  UIMAD UR4, UR5, UR23, UR18 ;  /* 0x00000017050472a4 */ /* 0x000fc6000f8e0212 */
[----:B------:R-:W-:Y:S01]  /*338a0*/  ULDC UR5, c[0x0][0x610] ;  /* 0x0001840000057ab9 */ /* 0x000fe20000000800 */
[----:B------:R-:W-:Y:S02]  /*338b0*/  UIMAD UR4, UR4, UR7, UR8 ;  /* 0x00000007040472a4 */ /* 0x000fe4000f8e0208 */
[----:B------:R-:W-:-:S04]  /*338c0*/  UIMAD UR40, UR40, UR5, UR21 ;  /* 0x00000005282872a4 */ /* 0x000fc8000f8e0215 */
[----:B------:R-:W-:Y:S02]  /*338d0*/  USEL UR41, UR4, UR40, !UP0 ;  /* 0x0000002804297287 */ /* 0x000fe4000c000000 */
[----:B------:R-:W-:-:S12]  /*338e0*/  USEL UR40, UR40, UR4, !UP0 ;  /* 0x0000000428287287 */ /* 0x000fd8000c000000 */
.L_x_1183:
[----:B------:R-:W-:-:S13]  /*338f0*/  LOP3.LUT P0, RZ, R0, 0xff, RZ, 0xc0, !PT ;  /* 0x000000ff00ff7812 */ /* 0x000fda000780c0ff */
[----:B------:R-:W-:Y:S05]  /*33900*/  @P0 BRA `(.L_x_1186) ;  /* 0xfffffcd800b80947 */ /* 0x000fea000383ffff */
[----:B------:R-:W-:Y:S05]  /*33910*/  EXIT ;  /* 0x000000000000794d */ /* 0x000fea0003800000 */
.L_x_7:
[----:B------:R-:W2:Y:S01]  /*33920*/  LDL R5, [R1+0x608] ;  /* 0x0006080001057983 */ /* 0x000ea20000100800 */
[----:B------:R-:W-:-:S03]  /*33930*/  ULDC.64 UR4, c[0x0][0x650] ;  /* 0x0001940000047ab9 */ /* 0x000fc60000000a00 */
[----:B------:R-:W3:Y:S01]  /*33940*/  LDL R4, [R1+0x604] ;  /* 0x0006040001047983 */ /* 0x000ee20000100800 */
[----:B------:R-:W-:Y:S01]  /*33950*/  PRMT R0, RZ, 0x7610, R0 ;  /* 0x00007610ff007816 */ /* 0x000fe20000000000 */
[----:B------:R-:W-:Y:S02]  /*33960*/  IMAD.MOV.U32 R3, RZ, RZ, -0x1 ;  /* 0xffffffffff037424 */ /* 0x000fe400078e00ff */
[----:B------:R-:W-:Y:S02]  /*33970*/  IMAD.MOV.U32 R2, RZ, RZ, -0x1 ;  /* 0xffffffffff027424 */ /* 0x000fe400078e00ff */
[----:B------:R-:W-:Y:S01]  /*33980*/  IMAD.MOV.U32 R11, RZ, RZ, -0x1 ;  /* 0xffffffffff0b7424 */ /* 0x000fe200078e00ff */
[----:B--2---:R-:W-:-:S04]  /*33990*/  ISETP.GE.U32.AND P0, PT, R5, UR4, PT ;  /* 0x0000000405007c0c */ /* 0x004fc8000bf06070 */
[----:B---3--:R-:W-:-:S13]  /*339a0*/  ISETP.GE.U32.AND.EX P0, PT, R4, UR5, PT, P0 ;  /* 0x0000000504007c0c */ /* 0x008fda000bf06100 */
        /* <DEDUP_REMOVED lines=21> */
.L_x_1188:
[----:B------:R-:W-:Y:S01]  /*33b00*/  USHF.R.U64 UR4, UR14, UR19, UR15 ;  /* 0x000000130e047299 */ /* 0x000fe2000800120f */
[----:B------:R-:W-:Y:S01]  /*33b10*/  R2UR UR7, R4 ;  /* 0x00000000040772ca */ /* 0x000fe200000e0000 */
[----:B------:R-:W-:Y:S02]  /*33b20*/  USHF.R.U32.HI UR5, URZ, UR19, UR15 ;  /* 0x000000133f057299 */ /* 0x000fe4000801160f */
[----:B------:R-:W-:Y:S01]  /*33b30*/  UIADD3 UR13, UP0, URZ, -UR4, URZ ;  /* 0x800000043f0d7290 */ /* 0x000fe2000ff1e03f */
[----:B------:R-:W-:Y:S01]  /*33b40*/  ULDC.64 UR14, c[0x0][0x620] ;  /* 0x00018800000e7ab9 */ /* 0x000fe20000000a00 */
[----:B------:R-:W-:Y:S02]  /*33b50*/  UMOV UR6, UR20 ;  /* 0x0000001400067c82 */ /* 0x000fe40008000000 */
[----:B------:R-:W-:Y:S02]  /*33b60*/  UIADD3.X UR5, URZ, ~UR5, URZ, UP0, !UPT ;  /* 0x800000053f057290 */ /* 0x000fe400087fe43f */
[----:B------:R-:W-:-:S02]  /*33b70*/  UISETP.NE.AND UP1, UPT, UR39, URZ, UPT ;  /* 0x0000003f2700728c */ /* 0x000fc4000bf25270 */
[----:B------:R-:W-:Y:S02]  /*33b80*/  UIMAD UR5, UR5, UR14, URZ ;  /* 0x0000000e050572a4 */ /* 0x000fe4000f8e023f */
[----:B------:R-:W-:Y:S02]  /*33b90*/  UIMAD.WIDE.U32 UR6, UR13, UR14, UR6 ;  /* 0x0000000e0d0672a5 */ /* 0x000fe4000f8e0006 */
[----:B------:R-:W-:Y:S01]  /*33ba0*/  UIMAD UR5, UR13, UR15, UR5 ;  /* 0x0000000f0d0572a4 */ /* 0x000fe2000f8e0205 */
[----:B------:R-:W-:Y:S02]  /*33bb0*/  ULDC UR14, c[0x0][0x608] ;  /* 0x00018200000e7ab9 */ /* 0x000fe40000000800 */
[----:B------:R-:W-:Y:S01]  /*33bc0*/  ULDC UR13, c[0x0][0x618] ;  /* 0x00018600000d7ab9 */ /* 0x000fe20000000800 */
[----:B------:R-:W-:Y:S01]  /*33bd0*/  UIADD3 UR5, UR7, UR5, URZ ;  /* 0x0000000507057290 */ /* 0x000fe2000fffe03f */
[----:B------:R-:W-:Y:S01]  /*33be0*/  ULDC UR22, c[0x0][0x658] ;  /* 0x0001960000167ab9 */ /* 0x000fe20000000800 */
[----:B------:R-:W-:-:S02]  /*33bf0*/  @UP1 UIMAD UR8, UR11, UR12, UR10 ;  /* 0x0000000c0b0812a4 */ /* 0x000fc4000f8e020a */
[----:B------:R-:W-:Y:S02]  /*33c00*/  USHF.R.U64 UR17, UR6, UR13, UR5 ;  /* 0x0000000d06117299 */ /* 0x000fe40008001205 */
[----:B------:R-:W-:Y:S01]  /*33c10*/  USHF.R.U32.HI UR5, URZ, UR13, UR5 ;  /* 0x0000000d3f057299 */ /* 0x000fe20008011605 */
[----:B------:R-:W-:Y:S01]  /*33c20*/  ULDC.64 UR6, c[0x0][0x640] ;  /* 0x0001900000067ab9 */ /* 0x000fe20000000a00 */
[----:B------:R-:W-:Y:S01]  /*33c30*/  UMOV UR10, 0xffffffff ;  /* 0xffffffff000a7882 */ /* 0x000fe20000000000 */
[----:B------:R-:W-:Y:S01]  /*33c40*/  ISETP.NE.U32.AND P0, PT, RZ, UR6, PT ;  /* 0x00000006ff007c0c */ /* 0x000fe2000bf05070 */
[----:B------:R-:W-:Y:S02]  /*33c50*/  USHF.R.U64 UR18, UR17, UR14, UR5 ;  /* 0x0000000e11127299 */ /* 0x000fe40008001205 */
[----:B------:R-:W-:Y:S01]  /*33c60*/  USHF.R.U32.HI UR5, URZ, UR14, UR5 ;  /* 0x0000000e3f057299 */ /* 0x000fe20008011605 */
[----:B------:R-:W-:Y:S01]  /*33c70*/  ISETP.NE.AND.EX P0, PT, RZ, UR7, PT, P0 ;  /* 0x00000007ff007c0c */ /* 0x000fe2000bf05300 */
[----:B------:R-:W-:-:S02]  /*33c80*/  USHF.L.U32 UR11, UR10, UR22, URZ ;  /* 0x000000160a0b7299 */ /* 0x000fc4000800063f */
[----:B------:R-:W-:Y:S01]  /*33c90*/  USHF.R.U64 UR19, UR18, UR22, UR5 ;  /* 0x0000001612137299 */ /* 0x000fe20008001205 */
[----:B------:R-:W-:Y:S01]  /*33ca0*/  ULDC UR20, c[0x0][0x600] ;  /* 0x0001800000147ab9 */ /* 0x000fe20000000800 */
[----:B------:R-:W-:Y:S02]  /*33cb0*/  USHF.R.U32.HI UR10, URZ, UR22, UR5 ;  /* 0x000000163f0a7299 */ /* 0x000fe40008011605 */
[----:B------:R-:W-:Y:S02]  /*33cc0*/  UIADD3 UR21, UR20, -0x1, URZ ;  /* 0xffffffff14157890 */ /* 0x000fe4000fffe03f */
[----:B------:R-:W-:Y:S01]  /*33cd0*/  ULOP3.LUT UR26, URZ, UR11, URZ, 0x33, !UPT ;  /* 0x0000000b3f1a7292 */ /* 0x000fe2000f8e333f */
        /* <DEDUP_REMOVED lines=17> */
.L_x_1189:
[----:B------:R-:W-:Y:S01]  /*33df0*/  USHF.R.U64 UR6, UR5, UR23, UR10 ;  /* 0x0000001705067299 */ /* 0x000fe2000800120a */
[----:B------:R-:W-:Y:S01]  /*33e00*/  IMAD.MOV.U32 R0, RZ, RZ, 0x1 ;  /* 0x00000001ff007424 */ /* 0x000fe200078e00ff */
[----:B------:R-:W-:Y:S01]  /*33e10*/  USHF.L.U32 UR25, UR25, UR22, URZ ;  /* 0x0000001619197299 */ /* 0x000fe2000800063f */
[----:B------:R-:W-:Y:S01]  /*33e20*/  IMAD.U32 R11, RZ, RZ, UR4 ;  /* 0x00000004ff0b7e24 */ /* 0x000fe2000f8e00ff */
[----:B------:R-:W-:Y:S02]  /*33e30*/  ULOP3.LUT UR5, UR18, UR26, URZ, 0xc0, !UPT ;  /* 0x0000001a12057292 */ /* 0x000fe4000f8ec03f */
[----:B------:R-:W-:Y:S02]  /*33e40*/  UIADD3 UR7, -UR6, URZ, URZ ;  /* 0x0000003f06077290 */ /* 0x000fe4000fffe13f */
[----:B------:R-:W-:Y:S02]  /*33e50*/  UIMAD UR6, UR25, UR6, UR5 ;  /* 0x00000006190672a4 */ /* 0x000fe4000f8e0205 */
[----:B------:R-:W-:-:S02]  /*33e60*/  ULOP3.LUT UR17, UR17, UR21, URZ, 0xc0, !UPT ;  /* 0x0000001511117292 */ /* 0x000fc4000f8ec03f */
[----:B------:R-:W-:Y:S02]  /*33e70*/  UIMAD UR5, UR7, UR24, UR19 ;  /* 0x00000018070572a4 */ /* 0x000fe4000f8e0213 */
[----:B------:R-:W-:Y:S01]  /*33e80*/  UISETP.NE.AND UP0, UPT, UR39, URZ, UPT ;  /* 0x0000003f2700728c */ /* 0x000fe2000bf05270 */
[----:B------:R-:W-:Y:S01]  /*33e90*/  ULDC UR7, c[0x0][0x610] ;  /* 0x0001840000077ab9 */ /* 0x000fe20000000800 */
[----:B------:R-:W-:Y:S02]  /*33ea0*/  UIMAD UR5, UR5, UR20, UR17 ;  /* 0x00000014050572a4 */ /* 0x000fe4000f8e0211 */
[----:B------:R-:W-:-:S04]  /*33eb0*/  UIMAD UR8, UR6, UR7, UR8 ;  /* 0x00000007060872a4 */ /* 0x000fc8000f8e0208 */
[----:B------:R-:W-:Y:S02]  /*33ec0*/  USEL UR6, UR5, UR8, !UP0 ;  /* 0x0000000805067287 */ /* 0x000fe4000c000000 */
[----:B------:R-:W-:-:S04]  /*33ed0*/  USEL UR8, UR8, UR5, !UP0 ;  /* 0x0000000508087287 */ /* 0x000fc8000c000000 */
[----:B------:R-:W-:Y:S02]  /*33ee0*/  IMAD.U32 R2, RZ, RZ, UR6 ;  /* 0x00000006ff027e24 */ /* 0x000fe4000f8e00ff */
[----:B------:R-:W-:-:S07]  /*33ef0*/  IMAD.U32 R3, RZ, RZ, UR8 ;  /* 0x00000008ff037e24 */ /* 0x000fce000f8e00ff */
.L_x_1187:
[----:B------:R-:W-:-:S08]  /*33f00*/  NOP ;  /* 0x0000000000007918 */ /* 0x000fd00000000000 */
[----:B0-----:R-:W0:-:S00]  /*33f10*/  USETMAXREG.DEALLOC.CTAPOOL 0x18 ;  /* 0x00000018000079c8 */ /* 0x001e0000080e0500 */
[----:B------:R-:W-:-:S13]  /*33f20*/  ISETP.NE.AND P0, PT, RZ, UR9, PT ;  /* 0x00000009ff007c0c */ /* 0x000fda000bf05270 */
[----:B------:R-:W-:Y:S05]  /*33f30*/  @P0 EXIT ;  /* 0x000000000000094d */ /* 0x000fea0003800000 */
[----:B0-----:R-:W-:Y:S01]  /*33f40*/  LOP3.LUT P0, RZ, R0, 0xff, RZ, 0xc0, !PT ;  /* 0x000000ff00ff7812 */ /* 0x001fe2000780c0ff */
[----:B------:R-:W-:Y:S02]  /*33f50*/  IMAD.MOV.U32 R0, RZ, RZ, 0x1 ;  /* 0x00000001ff007424 */ /* 0x000fe400078e00ff */
[----:B------:R-:W-:-:S10]  /*33f60*/  IMAD.MOV.U32 R6, RZ, RZ, RZ ;  /* 0x000000ffff067224 */ /* 0x000fd400078e00ff */
[----:B------:R-:W-:Y:S05]  /*33f70*/  @!P0 BRA `(.L_x_1190) ;  /* 0x0000000c00748947 */ /* 0x000fea0003800000 */
[----:B------:R-:W0:Y:S01]  /*33f80*/  LDC R0, c[0x0][0x28c] ;  /* 0x0000a300ff007b82 */ /* 0x000e220000000800 */
[----:B------:R-:W1:Y:S01]  /*33f90*/  S2R R7, SR_CgaCtaId ;  /* 0x0000000000077919 */ /* 0x000e620000008800 */
[----:B------:R-:W-:Y:S01]  /*33fa0*/  ULDC UR8, c[0x0][0xc] ;  /* 0x0000030000087ab9 */ /* 0x000fe20000000800 */
[----:B------:R-:W-:Y:S01]  /*33fb0*/  ULDC UR5, c[0x0][0x658] ;  /* 0x0001960000057ab9 */ /* 0x000fe20000000800 */
[----:B------:R-:W-:Y:S01]  /*33fc0*/  UMOV UR6, 0xffffffff ;  /* 0xffffffff00067882 */ /* 0x000fe20000000000 */
[----:B------:R-:W-:Y:S01]  /*33fd0*/  ULDC UR9, c[0x0][0x10] ;  /* 0x0000040000097ab9 */ /* 0x000fe20000000800 */
[----:B------:R-:W-:Y:S01]  /*33fe0*/  UMOV UR7, 0x1 ;  /* 0x0000000100077882 */ /* 0x000fe20000000000 */
[----:B------:R-:W-:Y:S01]  /*33ff0*/  USHF.L.U32 UR6, UR6, UR5, URZ ;  /* 0x0000000506067299 */ /* 0x000fe2000800063f */
[----:B------:R-:W-:Y:S01]  /*34000*/  IMAD.MOV.U32 R12, RZ, RZ, 0x3000 ;  /* 0x00003000ff0c7424 */ /* 0x000fe200078e00ff */
[----:B------:R-:W-:Y:S01]  /*34010*/  UIMAD.WIDE.U32 UR8, UR8, UR9, URZ ;  /* 0x00000009080872a5 */ /* 0x000fe2000f8e003f */
[----:B------:R-:W-:Y:S01]  /*34020*/  BSSY B0, `(.L_x_1190) ;  /* 0x00000d2000007945 */ /* 0x000fe20003800000 */
[----:B------:R-:W-:Y:S01]  /*34030*/  USHF.L.U32 UR5, UR7, UR5, URZ ;  /* 0x0000000507057299 */ /* 0x000fe2000800063f */
[----:B------:R-:W-:Y:S01]  /*34040*/  IMAD.MOV.U32 R9, RZ, RZ, 0x1 ;  /* 0x00000001ff097424 */ /* 0x000fe200078e00ff */
[----:B------:R-:W-:Y:S01]  /*34050*/  ULDC UR4, c[0x0][0x600] ;  /* 0x0001800000047ab9 */ /* 0x000fe20000000800 */
[----:B------:R-:W-:Y:S01]  /*34060*/  ULDC UR7, c[0x0][0x14] ;  /* 0x0000050000077ab9 */ /* 0x000fe20000000800 */
[----:B------:R-:W-:Y:S01]  /*34070*/  IMAD.MOV.U32 R6, RZ, RZ, RZ ;  /* 0x000000ffff067224 */ /* 0x000fe200078e00ff */
[----:B------:R-:W-:-:S02]  /*34080*/  UIMAD.WIDE.U32 UR20, UR8, UR7, URZ ;  /* 0x00000007081472a5 */ /* 0x000fc4000f8e003f */
[----:B------:R-:W-:Y:S02]  /*34090*/  UIMAD UR7, UR9, UR7, URZ ;  /* 0x00000007090772a4 */ /* 0x000fe4000f8e023f */
[----:B------:R-:W-:Y:S02]  /*340a0*/  ULOP3.LUT UR24, UR38, 0x2, URZ, 0xfc, !UPT ;  /* 0x0000000226187892 */ /* 0x000fe4000f8efc3f */
[----:B------:R-:W-:Y:S01]  /*340b0*/  UIADD3 UR4, UR4, -0x1, URZ ;  /* 0xffffffff04047890 */ /* 0x000fe2000fffe03f */
[----:B0-----:R-:W-:Y:S01]  /*340c0*/  VIADD R0, R0, 0x3f ;  /* 0x0000003f00007836 */ /* 0x001fe20000000000 */
[----:B------:R-:W-:Y:S02]  /*340d0*/  ULOP3.LUT UR6, URZ, UR6, URZ, 0x33, !UPT ;  /* 0x000000063f067292 */ /* 0x000fe4000f8e333f */
[----:B------:R-:W-:Y:S02]  /*340e0*/  UIADD3 UR7, UR21, UR7, URZ ;  /* 0x0000000715077290 */ /* 0x000fe4000fffe03f */
[----:B------:R-:W-:Y:S01]  /*340f0*/  SHF.R.S32.HI R5, RZ, 0x1f, R0 ;  /* 0x0000001fff057819 */ /* 0x000fe20000011400 */
[----:B------:R-:W-:-:S03]  /*34100*/  ULDC.64 UR22, c[0x0][0x198] ;  /* 0x0000660000167ab9 */ /* 0x000fc60000000a00 */
[----:B------:R-:W-:Y:S01]  /*34110*/  LEA.HI R5, R5, R0, RZ, 0x6 ;  /* 0x0000000005057211 */ /* 0x000fe200078f30ff */
[----:B------:R-:W-:Y:S01]  /*34120*/  IMAD.MOV.U32 R0, RZ, RZ, 0x1 ;  /* 0x00000001ff007424 */ /* 0x000fe200078e00ff */
[----:B-1----:R-:W-:Y:S02]  /*34130*/  LOP3.LUT R7, R7, 0x1, RZ, 0xc0, !PT ;  /* 0x0000000107077812 */ /* 0x002fe400078ec0ff */
[----:B------:R-:W-:-:S03]  /*34140*/  SHF.R.S32.HI R8, RZ, 0x6, R5 ;  /* 0x00000006ff087819 */ /* 0x000fc60000011405 */
[----:B------:R-:W-:Y:S02]  /*34150*/  IMAD R12, R7, R12, 0x18100 ;  /* 0x00018100070c7424 */ /* 0x000fe400078e020c */
[----:B------:R-:W-:-:S07]  /*34160*/  VIADD R16, R8, 0x1 ;  /* 0x0000000108107836 */ /* 0x000fce0000000000 */
.L_x_1201:
[----:B------:R-:W-:-:S03]  /*34170*/  UMOV UR8, 0xffffffff ;  /* 0xffffffff00087882 */ /* 0x000fc60000000000 */
[----:B------:R-:W-:Y:S05]  /*34180*/  BRA.DIV UR8, `(.L_x_1191) ;  /* 0x0000000e08dc7947 */ /* 0x000fea000b800000 */
[----:B------:R-:W-:-:S13]  /*34190*/  ELECT P6, URZ, PT ;  /* 0x00000000003f782f */ /* 0x000fda00038c0000 */
.L_x_1212:
[----:B------:R-:W0:Y:S01]  /*341a0*/  LDC R4, c[0x0][0x28c] ;  /* 0x0000a300ff047b82 */ /* 0x000e220000000800 */
[----:B------:R-:W-:Y:S01]  /*341b0*/  BSSY B1, `(.L_x_1192) ;  /* 0x000003b000017945 */ /* 0x000fe20003800000 */
[----:B0-----:R-:W-:-:S13]  /*341c0*/  ISETP.LT.OR P6, PT, R4, 0x1, !P6 ;  /* 0x000000010400780c */ /* 0x001fda00077c1670 */
[----:B------:R-:W-:Y:S05]  /*341d0*/  @P6 BRA `(.L_x_1193) ;  /* 0x0000000000e06947 */ /* 0x000fea0003800000 */
[----:B------:R-:W-:Y:S02]  /*341e0*/  IMAD R4, R2, 0x2, R7 ;  /* 0x0000000202047824 */ /* 0x000fe400078e0207 */
[----:B------:R-:W-:Y:S02]  /*341f0*/  IMAD R2, R3, 0x180, RZ ;  /* 0x0000018003027824 */ /* 0x000fe400078e02ff */
[----:B------:R-:W-:Y:S02]  /*34200*/  IMAD R3, R4, 0xc0, RZ ;  /* 0x000000c004037824 */ /* 0x000fe400078e02ff */
[----:B------:R-:W-:Y:S02]  /*34210*/  IMAD.MOV.U32 R15, RZ, RZ, RZ ;  /* 0x000000ffff0f7224 */ /* 0x000fe400078e00ff */
[----:B------:R-:W-:Y:S02]  /*34220*/  IMAD.MOV.U32 R4, RZ, RZ, R16 ;  /* 0x000000ffff047224 */ /* 0x000fe400078e0010 */
[----:B------:R-:W-:-:S02]  /*34230*/  IMAD.MOV.U32 R5, RZ, RZ, R0 ;  /* 0x000000ffff057224 */ /* 0x000fc400078e0000 */
[----:B------:R-:W-:-:S07]  /*34240*/  IMAD.MOV.U32 R13, RZ, RZ, R6 ;  /* 0x000000ffff0d7224 */ /* 0x000fce00078e0006 */
.L_x_1196:
[----:B------:R-:W0:Y:S01]  /*34250*/  S2R R17, SR_CgaCtaId ;  /* 0x0000000000117919 */ /* 0x000e220000008800 */
[----:B------:R-:W-:Y:S02]  /*34260*/  MOV R10, 0x400 ;  /* 0x00000400000a7802 */ /* 0x000fe40000000f00 */
[----:B------:R-:W-:Y:S02]  /*34270*/  SHF.L.U32 R14, R5, 0x1f, RZ ;  /* 0x0000001f050e7819 */ /* 0x000fe400000006ff */
[----:B0-----:R-:W-:-:S05]  /*34280*/  LEA R10, R17, R10, 0x18 ;  /* 0x0000000a110a7211 */ /* 0x001fca00078ec0ff */
[----:B------:R-:W-:-:S04]  /*34290*/  IMAD R17, R13, 0x8, R10 ;  /* 0x000000080d117824 */ /* 0x000fc800078e020a */
[----:B------:R-:W0:Y:S02]  /*342a0*/  SYNCS.PHASECHK.TRANS64.TRYWAIT P0, [R17+URZ+0x20], R14 ;  /* 0x0000200e110075a7 */ /* 0x000e24000800017f */
[----:B0-----:R-:W-:Y:S05]  /*342b0*/  @!P0 BRA `(.L_x_1194) ;  /* 0x0000000c00b08947 */ /* 0x001fea0003800000 */
.L_x_1213:
[----:B------:R-:W1:Y:S01]  /*342c0*/  S2R R18, SR_TID.X ;  /* 0x0000000000127919 */ /* 0x000e620000002100 */
[----:B------:R-:W-:-:S04]  /*342d0*/  UPRMT UR8, UR24, 0x9910, URZ ;  /* 0x0000991018087896 */ /* 0x000fc8000800003f */
[----:B------:R-:W-:Y:S01]  /*342e0*/  UISETP.NE.AND UP0, UPT, UR8, 0x2, UPT ;  /* 0x000000020800788c */ /* 0x000fe2000bf05270 */
[----:B-1----:R-:W-:-:S13]  /*342f0*/  LOP3.LUT P0, RZ, R18, 0x7f, RZ, 0xc0, !PT ;  /* 0x0000007f12ff7812 */ /* 0x002fda000780c0ff */
[----:B0-----:R-:W0:Y:S02]  /*34300*/  @!P0 LDC R14, c[0x0][0x500] ;  /* 0x00014000ff0e8b82 */ /* 0x001e240000000800 */
[----:B0-----:R0:W-:Y:S01]  /*34310*/  @!P0 SYNCS.ARRIVE.TRANS64 RZ, [R17+URZ], R14 ;  /* 0x0000000e11ff89a7 */ /* 0x0011e2000800003f */
[----:B------:R-:W-:-:S13]  /*34320*/  PLOP3.LUT P0, PT, PT, PT, UP0, 0x80, 0x0 ;  /* 0x000000000000781c */ /* 0x000fda0003f0f008 */
[----:B0-----:R-:W-:Y:S05]  /*34330*/  @P0 BRA `(.L_x_1195) ;  /* 0x0000000000040947 */ /* 0x001fea0003800000 */
[----:B------:R-:W-:Y:S01]  /*34340*/  BPT.TRAP 0x1 ;  /* 0x000000040000795c */ /* 0x000fe20000300000 */
.L_x_1195:
[C---:B------:R-:W-:Y:S01]  /*34350*/  IMAD R14, R13.reuse, 0x6000, R10 ;  /* 0x000060000d0e7824 */ /* 0x040fe200078e020a */
[----:B------:R-:W-:Y:S01]  /*34360*/  R2UR UR13, R10 ;  /* 0x000000000a0d72ca */ /* 0x000fe200000e0000 */
[----:B------:R-:W-:Y:S01]  /*34370*/  IMAD R10, R13, 0x6000, R12 ;  /* 0x000060000d0a7824 */ /* 0x000fe200078e020c */
[----:B------:R-:W-:Y:S01]  /*34380*/  R2UR UR18, R2 ;  /* 0x00000000021272ca */ /* 0x000fe200000e0000 */
[----:B------:R-:W-:Y:S01]  /*34390*/  VIADD R4, R4, 0xffffffff ;  /* 0xffffffff04047836 */ /* 0x000fe20000000000 */
[----:B------:R-:W-:Y:S01]  /*343a0*/  R2UR UR8, R14 ;  /* 0x000000000e0872ca */ /* 0x000fe200000e0000 */
[----:B------:R-:W-:Y:S01]  /*343b0*/  UIADD3 UR14, UP0, UR22, 0xf0, URZ ;  /* 0x000000f0160e7890 */ /* 0x000fe2000ff1e03f */
[----:B------:R-:W-:Y:S01]  /*343c0*/  R2UR UR11, R10 ;  /* 0x000000000a0b72ca */ /* 0x000fe200000e0000 */
[----:B------:R-:W-:Y:S01]  /*343d0*/  UIADD3 UR26, UP1, UR22, 0x1f0, URZ ;  /* 0x000001f0161a7890 */ /* 0x000fe2000ff3e03f */
[----:B------:R-:W-:Y:S01]  /*343e0*/  R2UR UR9, R17 ;  /* 0x00000000110972ca */ /* 0x000fe200000e0000 */
[----:B------:R-:W-:Y:S01]  /*343f0*/  UIADD3.X UR15, URZ, UR23, URZ, UP0, !UPT ;  /* 0x000000173f0f7290 */ /* 0x000fe200087fe43f */
[----:B------:R-:W-:Y:S01]  /*34400*/  R2UR UR10, R15 ;  /* 0x000000000f0a72ca */ /* 0x000fe200000e0000 */
[----:B------:R-:W-:Y:S01]  /*34410*/  VIADD R13, R13, 0x1 ;  /* 0x000000010d0d7836 */ /* 0x000fe20000000000 */
[----:B------:R-:W-:Y:S01]  /*34420*/  R2UR UR12, R11 ;  /* 0x000000000b0c72ca */ /* 0x000fe200000e0000 */
[----:B------:R-:W-:Y:S01]  /*34430*/  UIADD3.X UR27, URZ, UR23, URZ, UP1, !UPT ;  /* 0x000000173f1b7290 */ /* 0x000fe20008ffe43f */
[----:B------:R-:W-:Y:S01]  /*34440*/  R2UR UR19, R3 ;  /* 0x00000000031372ca */ /* 0x000fe200000e0000 */
[----:B------:R-:W-:Y:S01]  /*34450*/  UMOV UR16, 0x0 ;  /* 0x0000000000107882 */ /* 0x000fe20000000000 */
[----:B------:R-:W-:Y:S01]  /*34460*/  ISETP.GT.AND P1, PT, R4, 0x1, PT ;  /* 0x000000010400780c */ /* 0x000fe20003f24270 */
[----:B------:R-:W-:Y:S01]  /*34470*/  UIADD3 UR8, UR8, 0x100, URZ ;  /* 0x0000010008087890 */ /* 0x000fe2000fffe03f */
[----:B------:R-:W-:Y:S01]  /*34480*/  ISETP.NE.AND P0, PT, R13, 0x4, PT ;  /* 0x000000040d00780c */ /* 0x000fe20003f05270 */
[----:B------:R-:W-:Y:S01]  /*34490*/  UIADD3 UR13, UR13, UR11, URZ ;  /* 0x0000000b0d0d7290 */ /* 0x000fe2000fffe03f */
[----:B------:R-:W-:Y:S01]  /*344a0*/  VIADD R15, R15, 0x40 ;  /* 0x000000400f0f7836 */ /* 0x000fe20000000000 */
[----:B------:R-:W-:Y:S01]  /*344b0*/  UMOV UR17, 0x10000000 ;  /* 0x1000000000117882 */ /* 0x000fe20000000000 */
[----:B------:R-:W-:Y:S01]  /*344c0*/  UMOV UR11, UR18 ;  /* 0x00000012000b7c82 */ /* 0x000fe20008000000 */
[----:B------:R-:W-:Y:S01]  /*344d0*/  UMOV UR25, 0x30000 ;  /* 0x0003000000197882 */ /* 0x000fe20000000000 */
[----:B------:R-:W-:-:S02]  /*344e0*/  SEL R10, RZ, 0x1, P0 ;  /* 0x00000001ff0a7807 */ /* 0x000fc40000000000 */
[----:B------:R0:W-:Y:S01]  /*344f0*/  UTMALDG.3D [UR8], [UR14], desc[UR16] ;  /* 0x000010080e0075b4 */ /* 0x0001e20008011000 */
[----:B------:R-:W-:Y:S02]  /*34500*/  SEL R13, R13, RZ, P0 ;  /* 0x000000ff0d0d7207 */ /* 0x000fe40000000000 */
[----:B------:R-:W-:Y:S01]  /*34510*/  LOP3.LUT R5, R5, R10, RZ, 0x3c, !PT ;  /* 0x0000000a05057212 */ /* 0x000fe200078e3cff */
[----:B0-----:R-:W-:Y:S01]  /*34520*/  UMOV UR11, UR19 ;  /* 0x00000013000b7c82 */ /* 0x001fe20008000000 */
[----:B------:R-:W-:Y:S02]  /*34530*/  UMOV UR8, UR13 ;  /* 0x0000000d00087c82 */ /* 0x000fe40008000000 */
[----:B------:R0:W-:Y:S02]  /*34540*/  UTMALDG.3D.MULTICAST [UR8], [UR26], UR25, desc[UR16] ;  /* 0x000010081a0073b4 */ /* 0x0001e40008011819 */
[----:B0-----:R-:W-:Y:S05]  /*34550*/  @P1 BRA `(.L_x_1196) ;  /* 0xfffffffc003c1947 */ /* 0x001fea000383ffff */
.L_x_1193:
[----:B------:R-:W-:Y:S05]  /*34560*/  BSYNC B1 ;  /* 0x0000000000017941 */ /* 0x000fea0003800000 */
.L_x_1192:
[----:B------:R-:W2:Y:S01]  /*34570*/  LDL.LU R17, [R1+0x604] ;  /* 0x0006040001117983 */ /* 0x000ea20000300800 */
[----:B------:R-:W-:Y:S01]  /*34580*/  LOP3.LUT P2, RZ, R9, 0xff, RZ, 0xc0, !PT ;  /* 0x000000ff09ff7812 */ /* 0x000fe2000784c0ff */
[----:B------:R-:W-:Y:S01]  /*34590*/  IMAD.IADD R6, R8, 0x1, R6 ;  /* 0x0000000108067824 */ /* 0x000fe200078e0206 */
[----:B------:R-:W-:Y:S01]  /*345a0*/  ULDC.64 UR8, c[0x0][0x650] ;  /* 0x0001940000087ab9 */ /* 0x000fe20000000a00 */
[----:B------:R-:W3:Y:S01]  /*345b0*/  LDL.LU R14, [R1+0x608] ;  /* 0x00060800010e7983 */ /* 0x000ee20000300800 */
[----:B------:R-:W-:Y:S01]  /*345c0*/  BSSY B1, `(.L_x_1197) ;  /* 0x0000075000017945 */ /* 0x000fe20003800000 */
[----:B------:R-:W-:Y:S01]  /*345d0*/  IMAD.MOV.U32 R11, RZ, RZ, -0x1 ;  /* 0xffffffffff0b7424 */ /* 0x000fe200078e00ff */
[----:B------:R-:W-:Y:S02]  /*345e0*/  SHF.R.U32.HI R2, RZ, 0x2, R6 ;  /* 0x00000002ff027819 */ /* 0x000fe40000011606 */
[----:B------:R-:W-:Y:S02]  /*345f0*/  ISETP.GT.U32.AND P0, PT, R6, 0x3, PT ;  /* 0x000000030600780c */ /* 0x000fe40003f04070 */
[----:B------:R-:W-:-:S02]  /*34600*/  LOP3.LUT R2, R2, 0x1, RZ, 0xc0, !PT ;  /* 0x0000000102027812 */ /* 0x000fc400078ec0ff */
[----:B------:R-:W-:Y:S01]  /*34610*/  ISETP.LT.U32.AND P0, PT, R8, 0x4, P0 ;  /* 0x000000040800780c */ /* 0x000fe20000701070 */
[----:B------:R-:W0:Y:S01]  /*34620*/  @P2 S2R R3, SR_CgaCtaId ;  /* 0x0000000000032919 */ /* 0x000e220000008800 */
[----:B------:R-:W-:Y:S02]  /*34630*/  ISETP.NE.U32.AND P1, PT, R2, 0x1, PT ;  /* 0x000000010200780c */ /* 0x000fe40003f25070 */
[----:B------:R-:W-:Y:S02]  /*34640*/  @P2 MOV R2, 0x400 ;  /* 0x0000040000022802 */ /* 0x000fe40000000f00 */
[----:B------:R-:W-:Y:S02]  /*34650*/  ISETP.GT.U32.AND P1, PT, R8, 0x3, !P1 ;  /* 0x000000030800780c */ /* 0x000fe40004f24070 */
[----:B------:R-:W-:Y:S02]  /*34660*/  LOP3.LUT R6, R6, 0x3, RZ, 0xc0, !PT ;  /* 0x0000000306067812 */ /* 0x000fe400078ec0ff */
[----:B------:R-:W-:-:S02]  /*34670*/  PRMT R4, RZ, 0x7610, R4 ;  /* 0x00007610ff047816 */ /* 0x000fc40000000004 */
[----:B------:R-:W-:Y:S02]  /*34680*/  PRMT R9, RZ, 0x7610, R9 ;  /* 0x00007610ff097816 */ /* 0x000fe40000000009 */
[----:B0-----:R-:W-:Y:S02]  /*34690*/  @P2 LEA R2, R3, R2, 0x18 ;  /* 0x0000000203022211 */ /* 0x001fe400078ec0ff */
[----:B------:R-:W-:Y:S02]  /*346a0*/  SEL R3, RZ, 0x1, !P0 ;  /* 0x00000001ff037807 */ /* 0x000fe40004000000 */
[----:B------:R0:W-:Y:S02]  /*346b0*/  @P2 SYNCS.ARRIVE.TRANS64.A1T0 RZ, [R2+URZ+0x58], RZ ;  /* 0x000058ff02ff29a7 */ /* 0x0001e4000810003f */
[----:B0-----:R-:W-:-:S04]  /*346c0*/  SEL R2, RZ, 0x1, !P1 ;  /* 0x00000001ff027807 */ /* 0x001fc80004800000 */
[----:B------:R-:W-:Y:S01]  /*346d0*/  LOP3.LUT R0, R2, R0, R3, 0x96, !PT ;  /* 0x0000000002007212 */ /* 0x000fe200078e9603 */
[----:B------:R-:W-:Y:S02]  /*346e0*/  IMAD.MOV.U32 R3, RZ, RZ, -0x1 ;  /* 0xffffffffff037424 */ /* 0x000fe400078e00ff */
[----:B------:R-:W-:Y:S01]  /*346f0*/  IMAD.MOV.U32 R2, RZ, RZ, -0x1 ;  /* 0xffffffffff027424 */ /* 0x000fe200078e00ff */
[----:B---3--:R-:W-:-:S04]  /*34700*/  IADD3 R14, P0, R14, UR20, RZ ;  /* 0x000000140e0e7c10 */ /* 0x008fc8000ff1e0ff */
[----:B--2---:R-:W-:Y:S01]  /*34710*/  IADD3.X R17, R17, UR7, RZ, P0, !PT ;  /* 0x0000000711117c10 */ /* 0x004fe200087fe4ff */
[----:B------:R0:W-:Y:S01]  /*34720*/  STL [R1+0x608], R14 ;  /* 0x0006080e01007387 */ /* 0x0001e20000100800 */
[----:B------:R-:W-:-:S03]  /*34730*/  ISETP.GE.U32.AND P0, PT, R14, UR8, PT ;  /* 0x000000080e007c0c */ /* 0x000fc6000bf06070 */
[----:B------:R0:W-:Y:S01]  /*34740*/  STL [R1+0x604], R17 ;  /* 0x0006041101007387 */ /* 0x0001e20000100800 */
[----:B------:R-:W-:-:S13]  /*34750*/  ISETP.GE.U32.AND.EX P0, PT, R17, UR9, PT, P0 ;  /* 0x0000000911007c0c */ /* 0x000fda000bf06100 */
[----:B0-----:R-:W-:Y:S05]  /*34760*/  @P0 BRA `(.L_x_1198) ;  /* 0x0000000400680947 */ /* 0x001fea0003800000 */
[----:B------:R-:W0:Y:S01]  /*34770*/  S2UR UR8, SR_CTAID.X ;  /* 0x00000000000879c3 */ /* 0x000e220000002500 */
[----:B------:R-:W-:Y:S01]  /*34780*/  ULDC.64 UR10, c[0x0][0x628] ;  /* 0x00018a00000a7ab9 */ /* 0x000fe20000000a00 */
[----:B------:R-:W-:Y:S01]  /*34790*/  ULDC UR9, c[0x0][0x150] ;  /* 0x0000540000097ab9 */ /* 0x000fe20000000800 */
[----:B------:R-:W-:Y:S01]  /*347a0*/  ISETP.NE.U32.AND P0, PT, RZ, UR10, PT ;  /* 0x0000000aff007c0c */ /* 0x000fe2000bf05070 */
[----:B------:R-:W-:Y:S01]  /*347b0*/  ULDC UR12, c[0x0][0x630] ;  /* 0x00018c00000c7ab9 */ /* 0x000fe20000000800 */
[----:B------:R-:W-:Y:S01]  /*347c0*/  ULDC UR14, c[0x0][0x154] ;  /* 0x00005500000e7ab9 */ /* 0x000fe20000000800 */
[----:B------:R-:W-:Y:S01]  /*347d0*/  IMAD.MOV.U32 R3, RZ, RZ, R17 ;  /* 0x000000ffff037224 */ /* 0x000fe200078e0011 */
[----:B------:R-:W-:Y:S01]  /*347e0*/  ISETP.NE.AND.EX P0, PT, RZ, UR11, PT, P0 ;  /* 0x0000000bff007c0c */ /* 0x000fe2000bf05300 */
[----:B------:R-:W1:Y:S01]  /*347f0*/  S2UR UR13, SR_CTAID.Y ;  /* 0x00000000000d79c3 */ /* 0x000e620000002600 */
[----:B0-----:R-:W-:-:S05]  /*34800*/  I2FP.F32.U32 R2, UR8 ;  /* 0x0000000800027c45 */ /* 0x001fca0008201000 */
[----:B------:R-:W-:Y:S01]  /*34810*/  FMUL R10, R2, UR9 ;  /* 0x00000009020a7c20 */ /* 0x000fe20008400000 */
[----:B------:R-:W-:Y:S01]  /*34820*/  IMAD.MOV.U32 R2, RZ, RZ, R14 ;  /* 0x000000ffff027224 */ /* 0x000fe200078e000e */
[----:B-1----:R-:W-:-:S04]  /*34830*/  I2FP.F32.U32 R13, UR13 ;  /* 0x0000000d000d7c45 */ /* 0x002fc80008201000 */
[----:B------:R-:W0:Y:S01]  /*34840*/  F2I.U32.TRUNC.NTZ R10, R10 ;  /* 0x0000000a000a7305 */ /* 0x000e22000020f000 */
[----:B------:R-:W-:Y:S05]  /*34850*/  @!P0 BRA `(.L_x_1199) ;  /* 0x0000000000288947 */ /* 0x000fea0003800000 */
[----:B------:R-:W-:Y:S02]  /*34860*/  ULDC UR9, c[0x0][0x634] ;  /* 0x00018d0000097ab9 */ /* 0x000fe40000000800 */
[----:B------:R-:W-:-:S05]  /*34870*/  IADD3 R3, P0, R14, UR9, RZ ;  /* 0x000000090e037c10 */ /* 0x000fca000ff1e0ff */
[----:B------:R-:W-:-:S04]  /*34880*/  IMAD.X R11, RZ, RZ, R17, P0 ;  /* 0x000000ffff0b7224 */ /* 0x000fc800000e0611 */
[----:B------:R-:W-:-:S04]  /*34890*/  IMAD.WIDE.U32 R4, R11, UR10, RZ ;  /* 0x0000000a0b047c25 */ /* 0x000fc8000f8e00ff */
[----:B------:R-:W-:-:S04]  /*348a0*/  IMAD.WIDE.U32 R4, P0, R3, UR11, R4 ;  /* 0x0000000b03047c25 */ /* 0x000fc8000f800004 */
[----:B------:R-:W-:-:S04]  /*348b0*/  IMAD.WIDE.U32 R2, R3, UR10, RZ ;  /* 0x0000000a03027c25 */ /* 0x000fc8000f8e00ff */
[----:B------:R-:W-:Y:S01]  /*348c0*/  IMAD.MOV.U32 R2, RZ, RZ, R5 ;  /* 0x000000ffff027224 */ /* 0x000fe200078e0005 */
[----:B------:R-:W-:Y:S01]  /*348d0*/  IADD3 RZ, P1, R3, R4, RZ ;  /* 0x0000000403ff7210 */ /* 0x000fe20007f3e0ff */
[----:B------:R-:W-:-:S04]  /*348e0*/  IMAD.X R3, RZ, RZ, RZ, P0 ;  /* 0x000000ffff037224 */ /* 0x000fc800000e06ff */
[----:B------:R-:W-:-:S08]  /*348f0*/  IMAD.WIDE.U32.X R2, R11, UR11, R2, P1 ;  /* 0x0000000b0b027c25 */ /* 0x000fd000088e0402 */
.L_x_1199:
[--C-:B------:R-:W-:Y:S01]  /*34900*/  SHF.R.U64 R11, R2, UR12, R3.reuse ;  /* 0x0000000c020b7c19 */ /* 0x100fe20008001203 */
[----:B------:R-:W-:Y:S01]  /*34910*/  FMUL R4, R13, UR14 ;  /* 0x0000000e0d047c20 */ /* 0x000fe20008400000 */
[----:B------:R-:W-:Y:S01]  /*34920*/  SHF.R.U32.HI R2, RZ, UR12, R3 ;  /* 0x0000000cff027c19 */ /* 0x000fe20008011603 */
[----:B------:R-:W-:Y:S01]  /*34930*/  ULDC.64 UR10, c[0x0][0x620] ;  /* 0x00018800000a7ab9 */ /* 0x000fe20000000a00 */
[----:B------:R-:W-:Y:S01]  /*34940*/  IADD3 R13, P0, RZ, -R11, RZ ;  /* 0x8000000bff0d7210 */ /* 0x000fe20007f1e0ff */
[----:B------:R-:W-:Y:S01]  /*34950*/  IMAD.MOV.U32 R3, RZ, RZ, R17 ;  /* 0x000000ffff037224 */ /* 0x000fe200078e0011 */
[----:B------:R-:W-:Y:S01]  /*34960*/  ULDC.64 UR14, c[0x0][0x640] ;  /* 0x00019000000e7ab9 */ /* 0x000fe20000000a00 */
[----:B------:R-:W1:Y:S01]  /*34970*/  F2I.U32.TRUNC.NTZ R4, R4 ;  /* 0x0000000400047305 */ /* 0x000e62000020f000 */
[----:B0-----:R-:W-:Y:S01]  /*34980*/  R2UR UR9, R10 ;  /* 0x000000000a0972ca */ /* 0x001fe200000e0000 */
[----:B------:R-:W-:Y:S01]  /*34990*/  IMAD.X R2, RZ, RZ, ~R2, P0 ;  /* 0x000000ffff027224 */ /* 0x000fe200000e0e02 */
[----:B------:R-:W-:-:S03]  /*349a0*/  ISETP.NE.U32.AND P0, PT, RZ, UR14, PT ;  /* 0x0000000eff007c0c */ /* 0x000fc6000bf05070 */
[----:B------:R-:W-:Y:S01]  /*349b0*/  IMAD R2, R2, UR10, RZ ;  /* 0x0000000a02027c24 */ /* 0x000fe2000f8e02ff */
[----:B------:R-:W-:-:S03]  /*349c0*/  ISETP.NE.AND.EX P0, PT, RZ, UR15, PT, P0 ;  /* 0x0000000fff007c0c */ /* 0x000fc6000bf05300 */
[----:B------:R-:W-:Y:S02]  /*349d0*/  IMAD R5, R13, UR11, R2 ;  /* 0x0000000b0d057c24 */ /* 0x000fe4000f8e0202 */
[----:B------:R-:W-:Y:S01]  /*349e0*/  IMAD.MOV.U32 R2, RZ, RZ, R14 ;  /* 0x000000ffff027224 */ /* 0x000fe200078e000e */
[----:B-1----:R-:W-:-:S03]  /*349f0*/  R2UR UR11, R4 ;  /* 0x00000000040b72ca */ /* 0x002fc600000e0000 */
[----:B------:R-:W-:Y:S01]  /*34a00*/  IMAD.WIDE.U32 R2, R13, UR10, R2 ;  /* 0x0000000a0d027c25 */ /* 0x000fe2000f8e0002 */
[----:B------:R-:W-:-:S03]  /*34a10*/  ULDC UR10, c[0x0][0x618] ;  /* 0x00018600000a7ab9 */ /* 0x000fc60000000800 */
[----:B------:R-:W-:-:S05]  /*34a20*/  IMAD.IADD R3, R3, 0x1, R5 ;  /* 0x0000000103037824 */ /* 0x000fca00078e0205 */
[--C-:B------:R-:W-:Y:S02]  /*34a30*/  SHF.R.U64 R10, R2, UR10, R3.reuse ;  /* 0x0000000a020a7c19 */ /* 0x100fe40008001203 */
[----:B------:R-:W-:Y:S01]  /*34a40*/  SHF.R.U32.HI R3, RZ, UR10, R3 ;  /* 0x0000000aff037c19 */ /* 0x000fe20008011603 */
[----:B------:R-:W-:-:S03]  /*34a50*/  ULDC UR10, c[0x0][0x608] ;  /* 0x00018200000a7ab9 */ /* 0x000fc60000000800 */
[--C-:B------:R-:W-:Y:S02]  /*34a60*/  SHF.R.U64 R13, R10, UR10, R3.reuse ;  /* 0x0000000a0a0d7c19 */ /* 0x100fe40008001203 */
[----:B------:R-:W-:Y:S01]  /*34a70*/  SHF.R.U32.HI R2, RZ, UR10, R3 ;  /* 0x0000000aff027c19 */ /* 0x000fe20008011603 */
[----:B------:R-:W-:-:S03]  /*34a80*/  ULDC UR10, c[0x0][0x658] ;  /* 0x00019600000a7ab9 */ /* 0x000fc60000000800 */
[--C-:B------:R-:W-:Y:S02]  /*34a90*/  SHF.R.U64 R14, R13, UR10, R2.reuse ;  /* 0x0000000a0d0e7c19 */ /* 0x100fe40008001202 */
[----:B------:R-:W-:-:S03]  /*34aa0*/  SHF.R.U32.HI R15, RZ, UR10, R2 ;  /* 0x0000000aff0f7c19 */ /* 0x000fc60008011602 */
[----:B------:R-:W-:Y:S02]  /*34ab0*/  IMAD.MOV.U32 R2, RZ, RZ, R14 ;  /* 0x000000ffff027224 */ /* 0x000fe400078e000e */
[----:B------:R-:W-:Y:S01]  /*34ac0*/  IMAD.MOV.U32 R3, RZ, RZ, R15 ;  /* 0x000000ffff037224 */ /* 0x000fe200078e000f */
[----:B------:R-:W-:Y:S06]  /*34ad0*/  @!P0 BRA `(.L_x_1200) ;  /* 0x0000000000288947 */ /* 0x000fec0003800000 */
        /* <DEDUP_REMOVED lines=10> */
.L_x_1200:
[----:B------:R-:W-:Y:S01]  /*34b80*/  ULDC UR10, c[0x0][0x648] ;  /* 0x00019200000a7ab9 */ /* 0x000fe20000000800 */
[----:B------:R-:W-:Y:S01]  /*34b90*/  UISETP.NE.AND UP0, UPT, UR39, URZ, UPT ;  /* 0x0000003f2700728c */ /* 0x000fe2000bf05270 */
[----:B------:R-:W-:Y:S01]  /*34ba0*/  SHF.R.U64 R2, R2, UR10, R3 ;  /* 0x0000000a02027c19 */ /* 0x000fe20008001203 */
[----:B------:R-:W-:Y:S01]  /*34bb0*/  ULDC UR10, c[0x0][0x638] ;  /* 0x00018e00000a7ab9 */ /* 0x000fe20000000800 */
[----:B------:R-:W-:Y:S01]  /*34bc0*/  UIADD3 UR11, -UR11, URZ, URZ ;  /* 0x0000003f0b0b7290 */ /* 0x000fe2000fffe13f */
[----:B------:R-:W-:Y:S01]  /*34bd0*/  LOP3.LUT R13, R13, UR6, RZ, 0xc0, !PT ;  /* 0x000000060d0d7c12 */ /* 0x000fe2000f8ec0ff */
[----:B------:R-:W-:Y:S01]  /*34be0*/  IMAD.MOV.U32 R4, RZ, RZ, 0x1 ;  /* 0x00000001ff047424 */ /* 0x000fe200078e00ff */
[----:B------:R-:W-:Y:S01]  /*34bf0*/  PLOP3.LUT P0, PT, PT, PT, UP0, 0x40, 0x0 ;  /* 0x000000000000781c */ /* 0x000fe20003f0e808 */
[----:B------:R-:W-:Y:S01]  /*34c00*/  IMAD.MOV R5, RZ, RZ, -R2 ;  /* 0x000000ffff057224 */ /* 0x000fe200078e0a02 */
[----:B------:R-:W-:Y:S01]  /*34c10*/  PLOP3.LUT P1, PT, PT, PT, UP0, 0x40, 0x0 ;  /* 0x000000000000781c */ /* 0x000fe20003f2e808 */
[----:B------:R-:W-:-:S02]  /*34c20*/  IMAD R3, R2, UR5, R13 ;  /* 0x0000000502037c24 */ /* 0x000fc4000f8e020d */
[----:B------:R-:W-:Y:S01]  /*34c30*/  IMAD R14, R5, UR10, R14 ;  /* 0x0000000a050e7c24 */ /* 0x000fe2000f8e020e */
[----:B------:R-:W-:Y:S01]  /*34c40*/  UIADD3 UR10, -UR9, URZ, URZ ;  /* 0x0000003f090a7290 */ /* 0x000fe2000fffe13f */
[----:B------:R-:W-:Y:S02]  /*34c50*/  LOP3.LUT R5, R10, UR4, RZ, 0xc0, !PT ;  /* 0x000000040a057c12 */ /* 0x000fe4000f8ec0ff */
[----:B------:R-:W-:Y:S02]  /*34c60*/  ULDC UR9, c[0x0][0x144] ;  /* 0x0000510000097ab9 */ /* 0x000fe40000000800 */
[----:B------:R-:W-:-:S03]  /*34c70*/  UIMAD UR8, UR9, UR10, UR8 ;  /* 0x0000000a090872a4 */ /* 0x000fc6000f8e0208 */
[----:B------:R-:W-:Y:S02]  /*34c80*/  ULDC UR9, c[0x0][0x148] ;  /* 0x0000520000097ab9 */ /* 0x000fe40000000800 */
[----:B------:R-:W-:-:S03]  /*34c90*/  @UP0 UIMAD UR8, UR9, UR11, UR13 ;  /* 0x0000000b090802a4 */ /* 0x000fc6000f8e020d */
[----:B------:R-:W-:Y:S02]  /*34ca0*/  ULDC UR9, c[0x0][0x600] ;  /* 0x0001800000097ab9 */ /* 0x000fe40000000800 */
[----:B------:R-:W-:Y:S02]  /*34cb0*/  IMAD R14, R14, UR9, R5 ;  /* 0x000000090e0e7c24 */ /* 0x000fe4000f8e0205 */
[----:B------:R-:W-:Y:S01]  /*34cc0*/  IMAD.U32 R2, RZ, RZ, UR8 ;  /* 0x00000008ff027e24 */ /* 0x000fe2000f8e00ff */
[----:B------:R-:W-:-:S03]  /*34cd0*/  ULDC UR8, c[0x0][0x610] ;  /* 0x0001840000087ab9 */ /* 0x000fc60000000800 */
[----:B------:R-:W-:-:S05]  /*34ce0*/  IMAD R3, R3, UR8, R2 ;  /* 0x0000000803037c24 */ /* 0x000fca000f8e0202 */
[----:B------:R-:W-:Y:S02]  /*34cf0*/  SEL R2, R14, R3, P0 ;  /* 0x000000030e027207 */ /* 0x000fe40000000000 */
[----:B------:R-:W-:-:S07]  /*34d00*/  SEL R3, R3, R14, P1 ;  /* 0x0000000e03037207 */ /* 0x000fce0000800000 */
.L_x_1198:
[----:B------:R-:W-:Y:S05]  /*34d10*/  BSYNC B1 ;  /* 0x0000000000017941 */ /* 0x000fea0003800000 */
.L_x_1197:
[----:B------:R-:W-:-:S13]  /*34d20*/  LOP3.LUT P0, RZ, R4, 0xff, RZ, 0xc0, !PT ;  /* 0x000000ff04ff7812 */ /* 0x000fda000780c0ff */
[----:B------:R-:W-:Y:S05]  /*34d30*/  @P0 BRA `(.L_x_1201) ;  /* 0xfffffff4000c0947 */ /* 0x000fea000383ffff */
[----:B------:R-:W-:Y:S05]  /*34d40*/  BSYNC B0 ;  /* 0x0000000000007941 */ /* 0x000fea0003800000 */
.L_x_1190:
[----:B------:R-:W-:-:S03]  /*34d50*/  UMOV UR8, 0xffffffff ;  /* 0xffffffff00087882 */ /* 0x000fc60000000000 */
[----:B------:R-:W-:Y:S05]  /*34d60*/  BRA.DIV UR8, `(.L_x_1202) ;  /* 0x0000000608187947 */ /* 0x000fea000b800000 */
[----:B------:R-:W-:-:S13]  /*34d70*/  ELECT P6, URZ, PT ;  /* 0x00000000003f782f */ /* 0x000fda00038c0000 */
.L_x_1216:
[----:B------:R-:W-:Y:S04]  /*34d80*/  BSSY B0, `(.L_x_1203) ;  /* 0x000002c000007945 */ /* 0x000fe80003800000 */
[----:B------:R-:W-:Y:S05]  /*34d90*/  @!P6 BRA `(.L_x_1204) ;  /* 0x0000000000a8e947 */ /* 0x000fea0003800000 */
[----:B------:R-:W-:-:S04]  /*34da0*/  ULOP3.LUT UR8, UR38, 0x2, URZ, 0xfc, !UPT ;  /* 0x0000000226087892 */ /* 0x000fc8000f8efc3f */
[----:B------:R-:W-:-:S06]  /*34db0*/  UISETP.NE.AND UP0, UPT, UR8, 0x3, UPT ;  /* 0x000000030800788c */ /* 0x000fcc000bf05270 */
[----:B------:R-:W-:-:S13]  /*34dc0*/  PLOP3.LUT P0, PT, PT, PT, UP0, 0x80, 0x0 ;  /* 0x000000000000781c */ /* 0x000fda0003f0f008 */
[----:B------:R-:W-:Y:S05]  /*34dd0*/  @!P0 BRA `(.L_x_1205) ;  /* 0x0000000000048947 */ /* 0x000fea0003800000 */
[----:B------:R-:W-:Y:S01]  /*34de0*/  BPT.TRAP 0x1 ;  /* 0x000000040000795c */ /* 0x000fe20000300000 */
.L_x_1205:
[----:B------:R-:W0:Y:S01]  /*34df0*/  S2R R3, SR_CgaCtaId ;  /* 0x0000000000037919 */ /* 0x000e220000008800 */
[----:B------:R-:W-:-:S04]  /*34e00*/  MOV R2, 0x400 ;  /* 0x0000040000027802 */ /* 0x000fc80000000f00 */
[----:B0-----:R-:W-:Y:S02]  /*34e10*/  LEA R3, R3, R2, 0x18 ;  /* 0x0000000203037211 */ /* 0x001fe400078ec0ff */
[----:B------:R-:W-:-:S03]  /*34e20*/  SHF.L.U32 R2, R0, 0x1f, RZ ;  /* 0x0000001f00027819 */ /* 0x000fc600000006ff */
[----:B------:R-:W-:-:S04]  /*34e30*/  VIADD R3, R3, 0x20 ;  /* 0x0000002003037836 */ /* 0x000fc80000000000 */
[----:B------:R-:W-:-:S04]  /*34e40*/  IMAD R5, R6, 0x8, R3 ;  /* 0x0000000806057824 */ /* 0x000fc800078e0203 */
[----:B------:R-:W0:Y:S02]  /*34e50*/  SYNCS.PHASECHK.TRANS64.TRYWAIT P0, [R5+URZ], R2 ;  /* 0x00000002050075a7 */ /* 0x000e24000800017f */
[----:B0-----:R-:W-:Y:S05]  /*34e60*/  @!P0 BRA `(.L_x_1206) ;  /* 0x0000000000f88947 */ /* 0x001fea0003800000 */
.L_x_1217:
[----:B------:R-:W-:-:S05]  /*34e70*/  VIADD R6, R6, 0x1 ;  /* 0x0000000106067836 */ /* 0x000fca0000000000 */
[----:B------:R-:W-:-:S04]  /*34e80*/  ISETP.NE.AND P0, PT, R6, 0x4, PT ;  /* 0x000000040600780c */ /* 0x000fc80003f05270 */
[----:B0-----:R-:W-:Y:S02]  /*34e90*/  SEL R5, RZ, 0x1, P0 ;  /* 0x00000001ff057807 */ /* 0x001fe40000000000 */
[----:B------:R-:W-:Y:S02]  /*34ea0*/  SEL R6, R6, RZ, P0 ;  /* 0x000000ff06067207 */ /* 0x000fe40000000000 */
[----:B------:R-:W-:-:S03]  /*34eb0*/  LOP3.LUT R5, R0, R5, RZ, 0x3c, !PT ;  /* 0x0000000500057212 */ /* 0x000fc600078e3cff */
[----:B------:R-:W-:Y:S01]  /*34ec0*/  IMAD R7, R6, 0x8, R3 ;  /* 0x0000000806077824 */ /* 0x000fe200078e0203 */
[----:B------:R-:W-:-:S04]  /*34ed0*/  SHF.L.U32 R0, R5, 0x1f, RZ ;  /* 0x0000001f05007819 */ /* 0x000fc800000006ff */
[----:B------:R-:W0:Y:S02]  /*34ee0*/  SYNCS.PHASECHK.TRANS64.TRYWAIT P0, [R7+URZ], R0 ;  /* 0x00000000070075a7 */ /* 0x000e24000800017f */
[----:B0-----:R-:W-:Y:S05]  /*34ef0*/  @!P0 BRA `(.L_x_1207) ;  /* 0x0000000000e88947 */ /* 0x001fea0003800000 */
.L_x_1218:
[----:B0-----:R-:W-:-:S05]  /*34f00*/  VIADD R0, R6, 0x1 ;  /* 0x0000000106007836 */ /* 0x001fca0000000000 */
[----:B------:R-:W-:-:S04]  /*34f10*/  ISETP.NE.AND P0, PT, R0, 0x4, PT ;  /* 0x000000040000780c */ /* 0x000fc80003f05270 */
[----:B------:R-:W-:Y:S02]  /*34f20*/  SEL R2, RZ, 0x1, P0 ;  /* 0x00000001ff027807 */ /* 0x000fe40000000000 */
[----:B------:R-:W-:Y:S02]  /*34f30*/  SEL R4, R0, RZ, P0 ;  /* 0x000000ff00047207 */ /* 0x000fe40000000000 */
[----:B------:R-:W-:-:S03]  /*34f40*/  LOP3.LUT R5, R5, R2, RZ, 0x3c, !PT ;  /* 0x0000000205057212 */ /* 0x000fc600078e3cff */
[----:B------:R-:W-:Y:S01]  /*34f50*/  IMAD R7, R4, 0x8, R3 ;  /* 0x0000000804077824 */ /* 0x000fe200078e0203 */
[----:B------:R-:W-:-:S04]  /*34f60*/  SHF.L.U32 R0, R5, 0x1f, RZ ;  /* 0x0000001f05007819 */ /* 0x000fc800000006ff */
[----:B------:R-:W0:Y:S02]  /*34f70*/  SYNCS.PHASECHK.TRANS64.TRYWAIT P0, [R7+URZ], R0 ;  /* 0x00000000070075a7 */ /* 0x000e24000800017f */
[----:B0-----:R-:W-:Y:S05]  /*34f80*/  @!P0 BRA `(.L_x_1208) ;  /* 0x0000000000d88947 */ /* 0x001fea0003800000 */
.L_x_1219:
[----:B0-----:R-:W-:-:S05]  /*34f90*/  VIADD R0, R4, 0x1 ;  /* 0x0000000104007836 */ /* 0x001fca0000000000 */
[----:B------:R-:W-:-:S04]  /*34fa0*/  ISETP.NE.AND P0, PT, R0, 0x4, PT ;  /* 0x000000040000780c */ /* 0x000fc80003f05270 */
[----:B------:R-:W-:Y:S02]  /*34fb0*/  SEL R2, RZ, 0x1, P0 ;  /* 0x00000001ff027807 */ /* 0x000fe40000000000 */
[----:B------:R-:W-:Y:S02]  /*34fc0*/  SEL R0, R0, RZ, P0 ;  /* 0x000000ff00007207 */ /* 0x000fe40000000000 */
[----:B------:R-:W-:-:S03]  /*34fd0*/  LOP3.LUT R2, R5, R2, RZ, 0x3c, !PT ;  /* 0x0000000205027212 */ /* 0x000fc600078e3cff */
[----:B------:R-:W-:Y:S01]  /*34fe0*/  IMAD R3, R0, 0x8, R3 ;  /* 0x0000000800037824 */ /* 0x000fe200078e0203 */
[----:B------:R-:W-:-:S07]  /*34ff0*/  SHF.L.U32 R0, R2, 0x1f, RZ ;  /* 0x0000001f02007819 */ /* 0x000fce00000006ff */
.L_x_1209:
[----:B0-----:R0:W1:Y:S02]  /*35000*/  SYNCS.PHASECHK.TRANS64.TRYWAIT P0, [R3+URZ], R0 ;  /* 0x00000000030075a7 */ /* 0x001064000800017f */
[----:B-1----:R-:W-:Y:S05]  /*35010*/  @!P0 NANOSLEEP.SYNCS 0x989680 ;  /* 0x009896800000895d */ /* 0x002fea0003900000 */
[----:B------:R-:W1:Y:S02]  /*35020*/  @!P0 SYNCS.PHASECHK.TRANS64 P0, [R3+URZ], R0 ;  /* 0x00000000030085a7 */ /* 0x000e64000800007f */
[----:B-1----:R-:W-:Y:S05]  /*35030*/  @!P0 BRA `(.L_x_1209) ;  /* 0xfffffffc00f08947 */ /* 0x002fea000383ffff */
.L_x_1204:
[----:B------:R-:W-:Y:S05]  /*35040*/  BSYNC B0 ;  /* 0x0000000000007941 */ /* 0x000fea0003800000 */
.L_x_1203:
[----:B------:R-:W-:Y:S05]  /*35050*/  EXIT ;  /* 0x000000000000794d */ /* 0x000fea0003800000 */
.L_x_21:
[----:B--2---:R2:W3:Y:S02]  /*35060*/  SYNCS.PHASECHK.TRANS64.TRYWAIT P1, [R4+URZ], R3 ;  /* 0x00000003040075a7 */ /* 0x0044e4000802017f */
[----:B---3--:R-:W-:Y:S05]  /*35070*/  @!P1 NANOSLEEP.SYNCS 0x989680 ;  /* 0x009896800000995d */ /* 0x008fea0003900000 */
[----:B------:R-:W3:Y:S02]  /*35080*/  @!P1 SYNCS.PHASECHK.TRANS64 P1, [R4+URZ], R3 ;  /* 0x00000003040095a7 */ /* 0x000ee4000802007f */
[----:B---3--:R-:W-:Y:S05]  /*35090*/  @!P1 BRA `(.L_x_21) ;  /* 0xfffffffc00f09947 */ /* 0x008fea000383ffff */
[----:B------:R-:W-:Y:S05]  /*350a0*/  BRA `(.L_x_20) ;  /* 0xfffffcc400a47947 */ /* 0x000fea000383ffff */
.L_x_26:
[----:B-1----:R1:W2:Y:S02]  /*350b0*/  SYNCS.PHASECHK.TRANS64.TRYWAIT P1, [R5+URZ], R6 ;  /* 0x00000006050075a7 */ /* 0x0022a4000802017f */
[----:B--2---:R-:W-:Y:S05]  /*350c0*/  @!P1 NANOSLEEP.SYNCS 0x989680 ;  /* 0x009896800000995d */ /* 0x004fea0003900000 */
[----:B------:R-:W2:Y:S02]  /*350d0*/  @!P1 SYNCS.PHASECHK.TRANS64 P1, [R5+URZ], R6 ;  /* 0x00000006050095a7 */ /* 0x000ea4000802007f */
[----:B--2---:R-:W-:Y:S05]  /*350e0*/  @!P1 BRA `(.L_x_26) ;  /* 0xfffffffc00f09947 */ /* 0x004fea000383ffff */
[----:B------:R-:W-:Y:S05]  /*350f0*/  BRA `(.L_x_25) ;  /* 0xfffffd1c00c47947 */ /* 0x000fea000383ffff */
.L_x_1191:
[----:B------:R-:W-:Y:S01]  /*35100*/  BSSY B1, `(.L_x_1210) ;  /* 0x0000006000017945 */ /* 0x000fe20003800000 */
[----:B------:R-:W-:-:S07]  /*35110*/  IMAD.MOV.U32 R15, RZ, RZ, -0x1 ;  /* 0xffffffffff0f7424 */ /* 0x000fce00078e00ff */
[----:B------:R-:W-:Y:S05]  /*35120*/  WARPSYNC.COLLECTIVE R15, `(.L_x_1211) ;  /* 0x000000000f0c7348 */ /* 0x000fea0003c00000 */
[----:B------:R-:W-:Y:S02]  /*35130*/  ELECT P6, UR62, PT ;  /* 0x00000000003e782f */ /* 0x000fe400038c0000 */
[----:B------:R-:W-:Y:S01]  /*35140*/  MOV R14, UR62 ;  /* 0x0000003e000e7c02 */ /* 0x000fe20008000f00 */
[----:B------:R-:W-:Y:S10]  /*35150*/  ENDCOLLECTIVE ;  /* 0x000000000000791b */ /* 0x000ff40003800000 */
.L_x_1211:
[----:B------:R-:W-:Y:S05]  /*35160*/  BSYNC B1 ;  /* 0x0000000000017941 */ /* 0x000fea0003800000 */
.L_x_1210:
[----:B------:R-:W-:Y:S05]  /*35170*/  BRA `(.L_x_1212) ;  /* 0xfffffff000087947 */ /* 0x000fea000383ffff */
.L_x_1194:
[----:B0-----:R0:W1:Y:S02]  /*35180*/  SYNCS.PHASECHK.TRANS64.TRYWAIT P0, [R17+URZ+0x20], R14 ;  /* 0x0000200e110075a7 */ /* 0x001064000800017f */
[----:B-1----:R-:W-:Y:S05]  /*35190*/  @!P0 NANOSLEEP.SYNCS 0x989680 ;  /* 0x009896800000895d */ /* 0x002fea0003900000 */
[----:B------:R-:W1:Y:S02]  /*351a0*/  @!P0 SYNCS.PHASECHK.TRANS64 P0, [R17+URZ+0x20], R14 ;  /* 0x0000200e110085a7 */ /* 0x000e64000800007f */
[----:B-1----:R-:W-:Y:S05]  /*351b0*/  @!P0 BRA `(.L_x_1194) ;  /* 0xfffffffc00f08947 */ /* 0x002fea000383ffff */
[----:B------:R-:W-:Y:S05]  /*351c0*/  BRA `(.L_x_1213) ;  /* 0xfffffff0003c7947 */ /* 0x000fea000383ffff */
.L_x_1202:
[----:B------:R-:W-:Y:S01]  /*351d0*/  BSSY B0, `(.L_x_1214) ;  /* 0x0000006000007945 */ /* 0x000fe20003800000 */
[----:B------:R-:W-:-:S07]  /*351e0*/  IMAD.MOV.U32 R15, RZ, RZ, -0x1 ;  /* 0xffffffffff0f7424 */ /* 0x000fce00078e00ff */
[----:B------:R-:W-:Y:S05]  /*351f0*/  WARPSYNC.COLLECTIVE R15, `(.L_x_1215) ;  /* 0x000000000f0c7348 */ /* 0x000fea0003c00000 */
[----:B------:R-:W-:Y:S02]  /*35200*/  ELECT P6, UR62, PT ;  /* 0x00000000003e782f */ /* 0x000fe400038c0000 */
[----:B------:R-:W-:Y:S01]  /*35210*/  MOV R14, UR62 ;  /* 0x0000003e000e7c02 */ /* 0x000fe20008000f00 */
[----:B------:R-:W-:Y:S10]  /*35220*/  ENDCOLLECTIVE ;  /* 0x000000000000791b */ /* 0x000ff40003800000 */
.L_x_1215:
[----:B------:R-:W-:Y:S05]  /*35230*/  BSYNC B0 ;  /* 0x0000000000007941 */ /* 0x000fea0003800000 */
.L_x_1214:
[----:B------:R-:W-:Y:S05]  /*35240*/  BRA `(.L_x_1216) ;  /* 0xfffffff800cc7947 */ /* 0x000fea000383ffff */
.L_x_1206:
[----:B0-----:R0:W1:Y:S02]  /*35250*/  SYNCS.PHASECHK.TRANS64.TRYWAIT P0, [R5+URZ], R2 ;  /* 0x00000002050075a7 */ /* 0x001064000800017f */
[----:B-1----:R-:W-:Y:S05]  /*35260*/  @!P0 NANOSLEEP.SYNCS 0x989680 ;  /* 0x009896800000895d */ /* 0x002fea0003900000 */
[----:B------:R-:W1:Y:S02]  /*35270*/  @!P0 SYNCS.PHASECHK.TRANS64 P0, [R5+URZ], R2 ;  /* 0x00000002050085a7 */ /* 0x000e64000800007f */
[----:B-1----:R-:W-:Y:S05]  /*35280*/  @!P0 BRA `(.L_x_1206) ;  /* 0xfffffffc00f08947 */ /* 0x002fea000383ffff */
[----:B------:R-:W-:Y:S05]  /*35290*/  BRA `(.L_x_1217) ;  /* 0xfffffff800f47947 */ /* 0x000fea000383ffff */
.L_x_1207:
[----:B0-----:R0:W1:Y:S02]  /*352a0*/  SYNCS.PHASECHK.TRANS64.TRYWAIT P0, [R7+URZ], R0 ;  /* 0x00000000070075a7 */ /* 0x001064000800017f */
[----:B-1----:R-:W-:Y:S05]  /*352b0*/  @!P0 NANOSLEEP.SYNCS 0x989680 ;  /* 0x009896800000895d */ /* 0x002fea0003900000 */
[----:B------:R-:W1:Y:S02]  /*352c0*/  @!P0 SYNCS.PHASECHK.TRANS64 P0, [R7+URZ], R0 ;  /* 0x00000000070085a7 */ /* 0x000e64000800007f */
[----:B-1----:R-:W-:Y:S05]  /*352d0*/  @!P0 BRA `(.L_x_1207) ;  /* 0xfffffffc00f08947 */ /* 0x002fea000383ffff */
[----:B------:R-:W-:Y:S05]  /*352e0*/  BRA `(.L_x_1218) ;  /* 0xfffffffc00047947 */ /* 0x000fea000383ffff */
.L_x_1208:
[----:B0-----:R0:W1:Y:S02]  /*352f0*/  SYNCS.PHASECHK.TRANS64.TRYWAIT P0, [R7+URZ], R0 ;  /* 0x00000000070075a7 */ /* 0x001064000800017f */
[----:B-1----:R-:W-:Y:S05]  /*35300*/  @!P0 NANOSLEEP.SYNCS 0x989680 ;  /* 0x009896800000895d */ /* 0x002fea0003900000 */
[----:B------:R-:W1:Y:S02]  /*35310*/  @!P0 SYNCS.PHASECHK.TRANS64 P0, [R7+URZ], R0 ;  /* 0x00000000070085a7 */ /* 0x000e64000800007f */
[----:B-1----:R-:W-:Y:S05]  /*35320*/  @!P0 BRA `(.L_x_1208) ;  /* 0xfffffffc00f08947 */ /* 0x002fea000383ffff */
[----:B------:R-:W-:Y:S05]  /*35330*/  BRA `(.L_x_1219) ;  /* 0xfffffffc00147947 */ /* 0x000fea000383ffff */
.L_x_1220:
[----:B------:R-:W-:-:S00]  /*35340*/  BRA `(.L_x_1220) ;  /* 0xfffffffc00fc7947 */ /* 0x000fc0000383ffff */
[----:B------:R-:W-:-:S00]  /*35350*/  NOP ;  /* 0x0000000000007918 */ /* 0x000fc00000000000 */
        /* <DEDUP_REMOVED lines=10> */
.L_x_1221:


//--------------------- .nv.global.init           --------------------------
	.section	.nv.global.init,"aw",@progbits
.nv.global.init:
	.type		$str$22,@object
	.size		$str$22,($str$23 - $str$22)
$str$22:
        /*0000*/ 	.byte	0x6b, 0x5f, 0x74, 0x69, 0x6c, 0x65, 0x5f, 0x63, 0x6f, 0x75, 0x6e, 0x74, 0x20, 0x3e, 0x3d, 0x20
        /*0010*/ 	.byte	0x31, 0x00
	.type		$str$23,@object
	.size		$str$23,(__unnamed_1 - $str$23)
$str$23:
        /*0012*/ 	.byte	0x2f, 0x74, 0x6d, 0x70, 0x2f, 0x63, 0x75, 0x74, 0x6c, 0x61, 0x73, 0x73, 0x5f, 0x73, 0x77, 0x65
        /*0022*/ 	.byte	0x65, 0x70, 0x5f, 0x73, 0x72, 0x63, 0x2f, 0x69, 0x6e, 0x63, 0x6c, 0x75, 0x64, 0x65, 0x2f, 0x63
        /*0032*/ 	.byte	0x75, 0x74, 0x6c, 0x61, 0x73, 0x73, 0x2f, 0x67, 0x65, 0x6d, 0x6d, 0x2f, 0x63, 0x6f, 0x6c, 0x6c
        /*0042*/ 	.byte	0x65, 0x63, 0x74, 0x69, 0x76, 0x65, 0x2f, 0x73, 0x6d, 0x39, 0x30, 0x5f, 0x6d, 0x6d, 0x61, 0x5f
        /*0052*/ 	.byte	0x74, 0x6d, 0x61, 0x5f, 0x67, 0x6d, 0x6d, 0x61, 0x5f, 0x73, 0x73, 0x5f, 0x77, 0x61, 0x72, 0x70
        /*0062*/ 	.byte	0x73, 0x70, 0x65, 0x63, 0x69, 0x61, 0x6c, 0x69, 0x7a, 0x65, 0x64, 0x2e, 0x68, 0x70, 0x70, 0x00
	.type		__unnamed_1,@object
	.size		__unnamed_1,(.L_0 - __unnamed_1)
__unnamed_1:
        /* <DEDUP_REMOVED lines=173> */
        /*0b42*/ 	.byte	0x65, 0x3a, 0x3a, 0x69, 0x64, 0x65, 0x6e, 0x74, 0x69, 0x74, 0x79, 0x5d, 0x00
.L_0:


//--------------------- .nv.shared._ZN7cutlass13device_kernelINS_4gemm6kernel13GemmUniversalIN4cute5tupleIJiiiiEEENS1_10collective13CollectiveMmaINS1_34MainloopSm90TmaGmmaWarpSpecializedILi4ENS5_IJNS4_1CILi2EEENSA_ILi1EEESC_EEENS1_35KernelTmaWarpSpecializedCooperativeEEENS5_IJNSA_ILi384EEESG_NSA_ILi64EEEEEEaNS5_IJlSC_lEEEaSJ_NS4_8TiledMMAINS4_8MMA_AtomIJNS4_4SM904GMMA27MMA_64x192x32_S32S8S8_SS_TNEEEENS4_6LayoutISD_NS5_IJSC_NSA_ILi0EEESR_EEEEENS5_IJNS4_10UnderscoreESU_SU_EEEEENS4_13SM90_TMA_LOADENS4_14ComposedLayoutINS4_7SwizzleILi2ELi4ELi3EEENS4_18smem_ptr_flag_bitsILi8EEENSQ_INS5_IJNSA_ILi8EEESH_EEENS5_IJSH_SC_EEEEEEEvNS4_8identityENS4_23SM90_TMA_LOAD_MULTICASTES17_vS18_EENS_8epilogue10collective6detail29Sm90TmaWarpSpecializedAdapterINS1C_15DefaultEpilogueIaSJ_SJ_NS1B_6thread17LinearCombinationIaLi1EiiLNS1G_9ScaleType4KindE0ELNS_15FloatRoundStyleE2EaEENS1_15EpilogueDefaultEEEEEvvEEEEvNT_6ParamsE --------------------------
	.section	.nv.shared._ZN7cutlass13device_kernelINS_4gemm6kernel13GemmUniversalIN4cute5tupleIJiiiiEEENS1_10collective13CollectiveMmaINS1_34MainloopSm90TmaGmmaWarpSpecializedILi4ENS5_IJNS4_1CILi2EEENSA_ILi1EEESC_EEENS1_35KernelTmaWarpSpecializedCooperativeEEENS5_IJNSA_ILi384EEESG_NSA_ILi64EEEEEEaNS5_IJlSC_lEEEaSJ_NS4_8TiledMMAINS4_8MMA_AtomIJNS4_4SM904GMMA27MMA_64x192x32_S32S8S8_SS_TNEEEENS4_6LayoutISD_NS5_IJSC_NSA_ILi0EEESR_EEEEENS5_IJNS4_10UnderscoreESU_SU_EEEEENS4_13SM90_TMA_LOADENS4_14ComposedLayoutINS4_7SwizzleILi2ELi4ELi3EEENS4_18smem_ptr_flag_bitsILi8EEENSQ_INS5_IJNSA_ILi8EEESH_EEENS5_IJSH_SC_EEEEEEEvNS4_8identityENS4_23SM90_TMA_LOAD_MULTICASTES17_vS18_EENS_8epilogue10collective6detail29Sm90TmaWarpSpecializedAdapterINS1C_15DefaultEpilogueIaSJ_SJ_NS1B_6thread17LinearCombinationIaLi1EiiLNS1G_9ScaleType4KindE0ELNS_15FloatRoundStyleE2EaEENS1_15EpilogueDefaultEEEEEvvEEEEvNT_6ParamsE,"aw",@nobits
	.sectionflags	@""
	.align	16
	.zero		1024


//--------------------- .nv.shared.reserved.0     --------------------------
	.section	.nv.shared.reserved.0,"aw",@nobits
	.weak		__nv_reservedSMEM_offset_0_alias
	.size		__nv_reservedSMEM_offset_0_alias, 0, 0
	.other		__nv_reservedSMEM_offset_0_alias,@"STO_CUDA_RESERVED_SHARED STV_DEFAULT"
__nv_reservedSMEM_offset_0_alias:
	.zero		0


//--------------------- .nv.global                --------------------------
	.section	.nv.global,"aw",@nobits
.nv.global:
	.type		_ZN39_INTERNAL_e83d9314_4_k_cu_4c7457a2_41804cute1_E,@object
	.size		_ZN39_INTERNAL_e83d9314_4_k_cu_4c7457a2_41804cute1_E,(_ZN39_INTERNAL_e83d9314_4_k_cu_4c7457a2_41804cuda3std3__45__cpo6cbeginE - _ZN39_INTERNAL_e83d9314_4_k_cu_4c7457a2_41804cute1_E)
_ZN39_INTERNAL_e83d9314_4_k_cu_4c7457a2_41804cute1_E:
	.zero		1
	.type		_ZN39_INTERNAL_e83d9314_4_k_cu_4c7457a2_41804cuda3std3__45__cpo6cbeginE,@object
	.size		_ZN39_INTERNAL_e83d9314_4_k_cu_4c7457a2_41804cuda3std3__45__cpo6cbeginE,(_ZN39_INTERNAL_e83d9314_4_k_cu_4c7457a2_41804cuda3std3__48in_placeE - _ZN39_INTERNAL_e83d9314_4_k_cu_4c7457a2_41804cuda3std3__45__cpo6cbeginE)
_ZN39_INTERNAL_e83d9314_4_k_cu_4c7457a2_41804cuda3std3__45__cpo6cbeginE:
	.zero		1
	.type		_ZN39_INTERNAL_e83d9314_4_k_cu_4c7457a2_41804cuda3std3__48in_placeE,@object
	.size		_ZN39_INTERNAL_e83d9314_4_k_cu_4c7457a2_41804cuda3std3__48in_placeE,(_ZN39_INTERNAL_e83d9314_4_k_cu_4c7457a2_41804cuda3std6ranges3__45__cpo9iter_moveE - _ZN39_INTERNAL_e83d9314_4_k_cu_4c7457a2_41804cuda3std3__48in_placeE)
_ZN39_INTERNAL_e83d9314_4_k_cu_4c7457a2_41804cuda3std3__48in_placeE:
	.zero		1
	.type		_ZN39_INTERNAL_e83d9314_4_k_cu_4c7457a2_41804cuda3std6ranges3__45__cpo9iter_moveE,@object
	.size		_ZN39_INTERNAL_e83d9314_4_k_cu_4c7457a2_41804cuda3std6ranges3__45__cpo9iter_moveE,(_ZN39_INTERNAL_e83d9314_4_k_cu_4c7457a2_41804cuda3std3__45__cpo5beginE - _ZN39_INTERNAL_e83d9314_4_k_cu_4c7457a2_41804cuda3std6ranges3__45__cpo9iter_moveE)
_ZN39_INTERNAL_e83d9314_4_k_cu_4c7457a2_41804cuda3std6ranges3__45__cpo9iter_moveE:
	.zero		1
	.type		_ZN39_INTERNAL_e83d9314_4_k_cu_4c7457a2_41804cuda3std3__45__cpo5beginE,@object
	.size		_ZN39_INTERNAL_e83d9314_4_k_cu_4c7457a2_41804cuda3std3__45__cpo5beginE,(_ZN39_INTERNAL_e83d9314_4_k_cu_4c7457a2_41804cuda3std3__441_GLOBAL__N__e83d9314_4_k_cu_4c7457a2_41806ignoreE - _ZN39_INTERNAL_e83d9314_4_k_cu_4c7457a2_41804cuda3std3__45__cpo5beginE)
_ZN39_INTERNAL_e83d9314_4_k_cu_4c7457a2_41804cuda3std3__45__cpo5beginE:
	.zero		1
	.type		_ZN39_INTERNAL_e83d9314_4_k_cu_4c7457a2_41804cuda3std3__441_GLOBAL__N__e83d9314_4_k_cu_4c7457a2_41806ignoreE,@object
	.size		_ZN39_INTERNAL_e83d9314_4_k_cu_4c7457a2_41804cuda3std3__441_GLOBAL__N__e83d9314_4_k_cu_4c7457a2_41806ignoreE,(_ZN39_INTERNAL_e83d9314_4_k_cu_4c7457a2_41804cute7productE - _ZN39_INTERNAL_e83d9314_4_k_cu_4c7457a2_41804cuda3std3__441_GLOBAL__N__e83d9314_4_k_cu_4c7457a2_41806ignoreE)
_ZN39_INTERNAL_e83d9314_4_k_cu_4c7457a2_41804cuda3std3__441_GLOBAL__N__e83d9314_4_k_cu_4c7457a2_41806ignoreE:
	.zero		1
	.type		_ZN39_INTERNAL_e83d9314_4_k_cu_4c7457a2_41804cute7productE,@object
	.size		_ZN39_INTERNAL_e83d9314_4_k_cu_4c7457a2_41804cute7productE,(_ZN39_INTERNAL_e83d9314_4_k_cu_4c7457a2_41804cuda3std3__45__cpo3endE - _ZN39_INTERNAL_e83d9314_4_k_cu_4c7457a2_41804cute7productE)
_ZN39_INTERNAL_e83d9314_4_k_cu_4c7457a2_41804cute7productE:
	.zero		1
	.type		_ZN39_INTERNAL_e83d9314_4_k_cu_4c7457a2_41804cuda3std3__45__cpo3endE,@object
	.size		_ZN39_INTERNAL_e83d9314_4_k_cu_4c7457a2_41804cuda3std3__45__cpo3endE,(_ZN39_INTERNAL_e83d9314_4_k_cu_4c7457a2_41804cuda3std3__419piecewise_constructE - _ZN39_INTERNAL_e83d9314_4_k_cu_4c7457a2_41804cuda3std3__45__cpo3endE)
_ZN39_INTERNAL_e83d9314_4_k_cu_4c7457a2_41804cuda3std3__45__cpo3endE:
	.zero		1
	.type		_ZN39_INTERNAL_e83d9314_4_k_cu_4c7457a2_41804cuda3std3__419piecewise_constructE,@object
	.size		_ZN39_INTERNAL_e83d9314_4_k_cu_4c7457a2_41804cuda3std3__419piecewise_constructE,(_ZN39_INTERNAL_e83d9314_4_k_cu_4c7457a2_41804cuda3std3__45__cpo4cendE - _ZN39_INTERNAL_e83d9314_4_k_cu_4c7457a2_41804cuda3std3__419piecewise_constructE)
_ZN39_INTERNAL_e83d9314_4_k_cu_4c7457a2_41804cuda3std3__419piecewise_constructE:
	.zero		1
	.type		_ZN39_INTERNAL_e83d9314_4_k_cu_4c7457a2_41804cuda3std3__45__cpo4cendE,@object
	.size		_ZN39_INTERNAL_e83d9314_4_k_cu_4c7457a2_41804cuda3std3__45__cpo4cendE,(_ZN39_INTERNAL_e83d9314_4_k_cu_4c7457a2_41804cuda3std6ranges3__45__cpo4swapE - _ZN39_INTERNAL_e83d9314_4_k_cu_4c7457a2_41804cuda3std3__45__cpo4cendE)
_ZN39_INTERNAL_e83d9314_4_k_cu_4c7457a2_41804cuda3std3__45__cpo4cendE:
	.zero		1
	.type		_ZN39_INTERNAL_e83d9314_4_k_cu_4c7457a2_41804cuda3std6ranges3__45__cpo4swapE,@object
	.size		_ZN39_INTERNAL_e83d9314_4_k_cu_4c7457a2_41804cuda3std6ranges3__45__cpo4swapE,(.L_8 - _ZN39_INTERNAL_e83d9314_4_k_cu_4c7457a2_41804cuda3std6ranges3__45__cpo4swapE)
_ZN39_INTERNAL_e83d9314_4_k_cu_4c7457a2_41804cuda3std6ranges3__45__cpo4swapE:
	.zero		1
.L_8:


//--------------------- .nv.constant0._ZN7cutlass13device_kernelINS_4gemm6kernel13GemmUniversalIN4cute5tupleIJiiiiEEENS1_10collective13CollectiveMmaINS1_34MainloopSm90TmaGmmaWarpSpecializedILi4ENS5_IJNS4_1CILi2EEENSA_ILi1EEESC_EEENS1_35KernelTmaWarpSpecializedCooperativeEEENS5_IJNSA_ILi384EEESG_NSA_ILi64EEEEEEaNS5_IJlSC_lEEEaSJ_NS4_8TiledMMAINS4_8MMA_AtomIJNS4_4SM904GMMA27MMA_64x192x32_S32S8S8_SS_TNEEEENS4_6LayoutISD_NS5_IJSC_NSA_ILi0EEESR_EEEEENS5_IJNS4_10UnderscoreESU_SU_EEEEENS4_13SM90_TMA_LOADENS4_14ComposedLayoutINS4_7SwizzleILi2ELi4ELi3EEENS4_18smem_ptr_flag_bitsILi8EEENSQ_INS5_IJNSA_ILi8EEESH_EEENS5_IJSH_SC_EEEEEEEvNS4_8identityENS4_23SM90_TMA_LOAD_MULTICASTES17_vS18_EENS_8epilogue10collective6detail29Sm90TmaWarpSpecializedAdapterINS1C_15DefaultEpilogueIaSJ_SJ_NS1B_6thread17LinearCombinationIaLi1EiiLNS1G_9ScaleType4KindE0ELNS_15FloatRoundStyleE2EaEENS1_15EpilogueDefaultEEEEEvvEEEEvNT_6ParamsE --------------------------
	.section	.nv.constant0._ZN7cutlass13device_kernelINS_4gemm6kernel13GemmUniversalIN4cute5tupleIJiiiiEEENS1_10collective13CollectiveMmaINS1_34MainloopSm90TmaGmmaWarpSpecializedILi4ENS5_IJNS4_1CILi2EEENSA_ILi1EEESC_EEENS1_35KernelTmaWarpSpecializedCooperativeEEENS5_IJNSA_ILi384EEESG_NSA_ILi64EEEEEEaNS5_IJlSC_lEEEaSJ_NS4_8TiledMMAINS4_8MMA_AtomIJNS4_4SM904GMMA27MMA_64x192x32_S32S8S8_SS_TNEEEENS4_6LayoutISD_NS5_IJSC_NSA_ILi0EEESR_EEEEENS5_IJNS4_10UnderscoreESU_SU_EEEEENS4_13SM90_TMA_LOADENS4_14ComposedLayoutINS4_7SwizzleILi2ELi4ELi3EEENS4_18smem_ptr_flag_bitsILi8EEENSQ_INS5_IJNSA_ILi8EEESH_EEENS5_IJSH_SC_EEEEEEEvNS4_8identityENS4_23SM90_TMA_LOAD_MULTICASTES17_vS18_EENS_8epilogue10collective6detail29Sm90TmaWarpSpecializedAdapterINS1C_15DefaultEpilogueIaSJ_SJ_NS1B_6thread17LinearCombinationIaLi1EiiLNS1G_9ScaleType4KindE0ELNS_15FloatRoundStyleE2EaEENS1_15EpilogueDefaultEEEEEvvEEEEvNT_6ParamsE,"a",@progbits
	.sectionflags	@""
	.align	4
.nv.constant0._ZN7cutlass13device_kernelINS_4gemm6kernel13GemmUniversalIN4cute5tupleIJiiiiEEENS1_10collective13CollectiveMmaINS1_34MainloopSm90TmaGmmaWarpSpecializedILi4ENS5_IJNS4_1CILi2EEENSA_ILi1EEESC_EEENS1_35KernelTmaWarpSpecializedCooperativeEEENS5_IJNSA_ILi384EEESG_NSA_ILi64EEEEEEaNS5_IJlSC_lEEEaSJ_NS4_8TiledMMAINS4_8MMA_AtomIJNS4_4SM904GMMA27MMA_64x192x32_S32S8S8_SS_TNEEEENS4_6LayoutISD_NS5_IJSC_NSA_ILi0EEESR_EEEEENS5_IJNS4_10UnderscoreESU_SU_EEEEENS4_13SM90_TMA_LOADENS4_14ComposedLayoutINS4_7SwizzleILi2ELi4ELi3EEENS4_18smem_ptr_flag_bitsILi8EEENSQ_INS5_IJNSA_ILi8EEESH_EEENS5_IJSH_SC_EEEEEEEvNS4_8identityENS4_23SM90_TMA_LOAD_MULTICASTES17_vS18_EENS_8epilogue10collective6detail29Sm90TmaWarpSpecializedAdapterINS1C_15DefaultEpilogueIaSJ_SJ_NS1B_6thread17LinearCombinationIaLi1EiiLNS1G_9ScaleType4KindE0ELNS_15FloatRoundStyleE2EaEENS1_15EpilogueDefaultEEEEEvvEEEEvNT_6ParamsE:
	.zero		1664


//--------------------- SYMBOLS --------------------------

	.type		.nv.reservedSmem.offset0,@object
	.size		.nv.reservedSmem.offset0,0x4
	.type		__assertfail,@function
